def attn_fwd(
    Q,
    K,
    V,
    Out,
    Lse,
    sm_scale,
    stride_qz,
    stride_qh,
    stride_qm,
    stride_qk,
    stride_kz,
    stride_kh,
    stride_kn,
    stride_kk,
    stride_vz,
    stride_vh,
    stride_vn,
    stride_vk,
    stride_oz,
    stride_oh,
    stride_om,
    stride_ok,
    seqlen_q,
    seqlen_k,
    BLOCK_M: tl.constexpr,
    BLOCK_N: tl.constexpr,
    HEAD_DIM: tl.constexpr,
    CAUSAL: tl.constexpr,
):
    start_m = tl.program_id(0)
    off_hz = tl.program_id(1)
    q_off = off_hz * stride_qh
    k_off = off_hz * stride_kh
    v_off = off_hz * stride_vh
    offs_m = start_m * BLOCK_M + tl.arange(0, BLOCK_M)
    offs_d = tl.arange(0, HEAD_DIM)
    offs_n = tl.arange(0, BLOCK_N)
    q_ptrs = Q + q_off + offs_m[:, None] * stride_qm + offs_d[None, :] * stride_qk
    k_ptrs = K + k_off + offs_d[:, None] * stride_kk + offs_n[None, :] * stride_kn
    v_ptrs = V + v_off + offs_n[:, None] * stride_vn + offs_d[None, :] * stride_vk
    m_i = tl.full([BLOCK_M], float("-inf"), dtype=tl.float32)
    l_i = tl.zeros([BLOCK_M], dtype=tl.float32) + 1.0
    acc = tl.zeros([BLOCK_M, HEAD_DIM], dtype=tl.float32)
    q = tl.load(q_ptrs)
    acc, l_i, m_i = _attn_fwd_inner(
        acc,
        l_i,
        m_i,
        q,
        k_ptrs,
        v_ptrs,
        sm_scale,
        stride_kn,
        stride_vn,
        start_m,
        seqlen_k,
        BLOCK_M,
        BLOCK_N,
        HEAD_DIM,
        CAUSAL,
    )
    acc = acc / l_i[:, None]
    lse = m_i + tl.math.log2(l_i) / 1.4426950408889634
    o_ptrs = (
        Out
        + off_hz * stride_oh
        + offs_m[:, None] * stride_om
        + offs_d[None, :] * stride_ok
    )
    tl.store(o_ptrs, acc.to(Out.dtype.element_ty))
    tl.store(Lse + off_hz * seqlen_q + offs_m, lse)

# config = {"BLOCK_M": 32, "BLOCK_N": 128, "HEAD_DIM": 128, "arch": "sm_90", "causal": false, "dtype": "fp8e4m3", "num_stages": 2, "num_warps": 4}
# arch = sm_90


// ===== COMPILED SASS (sm_90a) =====

	.target	sm_90a

	.elftype	@"ET_EXEC"


//--------------------- .note.nv.tkinfo           --------------------------
	.section	.note.nv.tkinfo,"",@"SHT_NOTE"
	.sectionflags	@"SHF_NOTE_NV_TKINFO"
	.tkinfo
        /*0018*/ 	.word	0x00000002
        /*0030*/ 	.string	""
        /*0030*/ 	.string	"ptxas"
        /*0030*/ 	.string	"Cuda compilation tools, release 13.0, V13.0.88"
        /*0030*/ 	.string	"Build cuda_13.0.r13.0/compiler.36424714_0"
        /*0030*/ 	.string	"-v  -suppress-debug-info  -lineinfo  -arch sm_90a "



//--------------------- .note.nv.cuinfo           --------------------------
	.section	.note.nv.cuinfo,"",@"SHT_NOTE"
	.sectionflags	@"SHF_NOTE_NV_CUINFO"
        /*0018*/ 	.short	0x0002
        /*001a*/ 	.short	0x005a
        /*001c*/ 	.short	0x0082
	.zero		2


//--------------------- .nv.info                  --------------------------
	.section	.nv.info,"",@"SHT_CUDA_INFO"
	.align	4


	//----- nvinfo : EIATTR_REGCOUNT
	.align		4
        /*0000*/ 	.byte	0x04, 0x2f
        /*0002*/ 	.short	(.L_2 - .L_1)
	.align		4
.L_1:
        /*0004*/ 	.word	index@(attn_fwd)
        /*0008*/ 	.word	0x000000a8


	//----- nvinfo : EIATTR_FRAME_SIZE
	.align		4
.L_2:
        /*000c*/ 	.byte	0x04, 0x11
        /*000e*/ 	.short	(.L_4 - .L_3)
	.align		4
.L_3:
        /*0010*/ 	.word	index@(attn_fwd)
        /*0014*/ 	.word	0x000008a0


	//----- nvinfo : EIATTR_MIN_STACK_SIZE
	.align		4
.L_4:
        /*0018*/ 	.byte	0x04, 0x12
        /*001a*/ 	.short	(.L_6 - .L_5)
	.align		4
.L_5:
        /*001c*/ 	.word	index@(attn_fwd)
        /*0020*/ 	.word	0x000008a0
.L_6:


//--------------------- .nv.compat                --------------------------
	.section	.nv.compat,"",@"SHT_CUDA_COMPAT_INFO"
	.align	4
        /*0000*/ 	.byte	0x02, 0x09, 0x01, 0x00, 0x02, 0x02, 0x02, 0x00, 0x02, 0x05, 0x05, 0x00, 0x03, 0x07, 0x01, 0x01
        /*0010*/ 	.byte	0x02, 0x03, 0x00, 0x00, 0x02, 0x06, 0x01, 0x00, 0x04, 0x0b, 0x08, 0x00, 0x00, 0x00, 0x00, 0x00
        /*0020*/ 	.byte	0x00, 0x00, 0x00, 0x00


//--------------------- .nv.info.attn_fwd         --------------------------
	.section	.nv.info.attn_fwd,"",@"SHT_CUDA_INFO"
	.sectionflags	@""
	.align	4


	//----- nvinfo : EIATTR_CUDA_API_VERSION
	.align		4
        /*0000*/ 	.byte	0x04, 0x37
        /*0002*/ 	.short	(.L_8 - .L_7)
.L_7:
        /*0004*/ 	.word	0x00000082


	//----- nvinfo : EIATTR_KPARAM_INFO
	.align		4
.L_8:
        /*0008*/ 	.byte	0x04, 0x17
        /*000a*/ 	.short	(.L_10 - .L_9)
.L_9:
        /*000c*/ 	.word	0x00000000
        /*0010*/ 	.short	0x0019
        /*0012*/ 	.short	0x0080
        /*0014*/ 	.byte	0x00, 0xf4, 0x21, 0x00


	//----- nvinfo : EIATTR_KPARAM_INFO
	.align		4
.L_10:
        /*0018*/ 	.byte	0x04, 0x17
        /*001a*/ 	.short	(.L_12 - .L_11)
.L_11:
        /*001c*/ 	.word	0x00000000
        /*0020*/ 	.short	0x0018
        /*0022*/ 	.short	0x0078
        /*0024*/ 	.byte	0x00, 0xf4, 0x21, 0x00


	//----- nvinfo : EIATTR_KPARAM_INFO
	.align		4
.L_12:
        /*0028*/ 	.byte	0x04, 0x17
        /*002a*/ 	.short	(.L_14 - .L_13)
.L_13:
        /*002c*/ 	.word	0x00000000
        /*0030*/ 	.short	0x0017
        /*0032*/ 	.short	0x0070
        /*0034*/ 	.byte	0x00, 0xf0, 0x11, 0x00


	//----- nvinfo : EIATTR_KPARAM_INFO
	.align		4
.L_14:
        /*0038*/ 	.byte	0x04, 0x17
        /*003a*/ 	.short	(.L_16 - .L_15)
.L_15:
        /*003c*/ 	.word	0x00000000
        /*0040*/ 	.short	0x0016
        /*0042*/ 	.short	0x006c
        /*0044*/ 	.byte	0x00, 0xf0, 0x11, 0x00


	//----- nvinfo : EIATTR_KPARAM_INFO
	.align		4
.L_16:
        /*0048*/ 	.byte	0x04, 0x17
        /*004a*/ 	.short	(.L_18 - .L_17)
.L_17:
        /*004c*/ 	.word	0x00000000
        /*0050*/ 	.short	0x0015
        /*0052*/ 	.short	0x0068
        /*0054*/ 	.byte	0x00, 0xf0, 0x11, 0x00


	//----- nvinfo : EIATTR_KPARAM_INFO
	.align		4
.L_18:
        /*0058*/ 	.byte	0x04, 0x17
        /*005a*/ 	.short	(.L_20 - .L_19)
.L_19:
        /*005c*/ 	.word	0x00000000
        /*0060*/ 	.short	0x0014
        /*0062*/ 	.short	0x0064
        /*0064*/ 	.byte	0x00, 0xf0, 0x11, 0x00


	//----- nvinfo : EIATTR_KPARAM_INFO
	.align		4
.L_20:
        /*0068*/ 	.byte	0x04, 0x17
        /*006a*/ 	.short	(.L_22 - .L_21)
.L_21:
        /*006c*/ 	.word	0x00000000
        /*0070*/ 	.short	0x0013
        /*0072*/ 	.short	0x0060
        /*0074*/ 	.byte	0x00, 0xf0, 0x11, 0x00


	//----- nvinfo : EIATTR_KPARAM_INFO
	.align		4
.L_22:
        /*0078*/ 	.byte	0x04, 0x17
        /*007a*/ 	.short	(.L_24 - .L_23)
.L_23:
        /*007c*/ 	.word	0x00000000
        /*0080*/ 	.short	0x0012
        /*0082*/ 	.short	0x005c
        /*0084*/ 	.byte	0x00, 0xf0, 0x11, 0x00


	//----- nvinfo : EIATTR_KPARAM_INFO
	.align		4
.L_24:
        /*0088*/ 	.byte	0x04, 0x17
        /*008a*/ 	.short	(.L_26 - .L_25)
.L_25:
        /*008c*/ 	.word	0x00000000
        /*0090*/ 	.short	0x0011
        /*0092*/ 	.short	0x0058
        /*0094*/ 	.byte	0x00, 0xf0, 0x11, 0x00


	//----- nvinfo : EIATTR_KPARAM_INFO
	.align		4
.L_26:
        /*0098*/ 	.byte	0x04, 0x17
        /*009a*/ 	.short	(.L_28 - .L_27)
.L_27:
        /*009c*/ 	.word	0x00000000
        /*00a0*/ 	.short	0x0010
        /*00a2*/ 	.short	0x0054
        /*00a4*/ 	.byte	0x00, 0xf0, 0x11, 0x00


	//----- nvinfo : EIATTR_KPARAM_INFO
	.align		4
.L_28:
        /*00a8*/ 	.byte	0x04, 0x17
        /*00aa*/ 	.short	(.L_30 - .L_29)
.L_29:
        /*00ac*/ 	.word	0x00000000
        /*00b0*/ 	.short	0x000f
        /*00b2*/ 	.short	0x0050
        /*00b4*/ 	.byte	0x00, 0xf0, 0x11, 0x00


	//----- nvinfo : EIATTR_KPARAM_INFO
	.align		4
.L_30:
        /*00b8*/ 	.byte	0x04, 0x17
        /*00ba*/ 	.short	(.L_32 - .L_31)
.L_31:
        /*00bc*/ 	.word	0x00000000
        /*00c0*/ 	.short	0x000e
        /*00c2*/ 	.short	0x004c
        /*00c4*/ 	.byte	0x00, 0xf0, 0x11, 0x00


	//----- nvinfo : EIATTR_KPARAM_INFO
	.align		4
.L_32:
        /*00c8*/ 	.byte	0x04, 0x17
        /*00ca*/ 	.short	(.L_34 - .L_33)
.L_33:
        /*00cc*/ 	.word	0x00000000
        /*00d0*/ 	.short	0x000d
        /*00d2*/ 	.short	0x0048
        /*00d4*/ 	.byte	0x00, 0xf0, 0x11, 0x00


	//----- nvinfo : EIATTR_KPARAM_INFO
	.align		4
.L_34:
        /*00d8*/ 	.byte	0x04, 0x17
        /*00da*/ 	.short	(.L_36 - .L_35)
.L_35:
        /*00dc*/ 	.word	0x00000000
        /*00e0*/ 	.short	0x000c
        /*00e2*/ 	.short	0x0044
        /*00e4*/ 	.byte	0x00, 0xf0, 0x11, 0x00


	//----- nvinfo : EIATTR_KPARAM_INFO
	.align		4
.L_36:
        /*00e8*/ 	.byte	0x04, 0x17
        /*00ea*/ 	.short	(.L_38 - .L_37)
.L_37:
        /*00ec*/ 	.word	0x00000000
        /*00f0*/ 	.short	0x000b
        /*00f2*/ 	.short	0x0040
        /*00f4*/ 	.byte	0x00, 0xf0, 0x11, 0x00


	//----- nvinfo : EIATTR_KPARAM_INFO
	.align		4
.L_38:
        /*00f8*/ 	.byte	0x04, 0x17
        /*00fa*/ 	.short	(.L_40 - .L_39)
.L_39:
        /*00fc*/ 	.word	0x00000000
        /*0100*/ 	.short	0x000a
        /*0102*/ 	.short	0x003c
        /*0104*/ 	.byte	0x00, 0xf0, 0x11, 0x00


	//----- nvinfo : EIATTR_KPARAM_INFO
	.align		4
.L_40:
        /*0108*/ 	.byte	0x04, 0x17
        /*010a*/ 	.short	(.L_42 - .L_41)
.L_41:
        /*010c*/ 	.word	0x00000000
        /*0110*/ 	.short	0x0009
        /*0112*/ 	.short	0x0038
        /*0114*/ 	.byte	0x00, 0xf0, 0x11, 0x00


	//----- nvinfo : EIATTR_KPARAM_INFO
	.align		4
.L_42:
        /*0118*/ 	.byte	0x04, 0x17
        /*011a*/ 	.short	(.L_44 - .L_43)
.L_43:
        /*011c*/ 	.word	0x00000000
        /*0120*/ 	.short	0x0008
        /*0122*/ 	.short	0x0034
        /*0124*/ 	.byte	0x00, 0xf0, 0x11, 0x00


	//----- nvinfo : EIATTR_KPARAM_INFO
	.align		4
.L_44:
        /*0128*/ 	.byte	0x04, 0x17
        /*012a*/ 	.short	(.L_46 - .L_45)
.L_45:
        /*012c*/ 	.word	0x00000000
        /*0130*/ 	.short	0x0007
        /*0132*/ 	.short	0x0030
        /*0134*/ 	.byte	0x00, 0xf0, 0x11, 0x00


	//----- nvinfo : EIATTR_KPARAM_INFO
	.align		4
.L_46:
        /*0138*/ 	.byte	0x04, 0x17
        /*013a*/ 	.short	(.L_48 - .L_47)
.L_47:
        /*013c*/ 	.word	0x00000000
        /*0140*/ 	.short	0x0006
        /*0142*/ 	.short	0x002c
        /*0144*/ 	.byte	0x00, 0xf0, 0x11, 0x00


	//----- nvinfo : EIATTR_KPARAM_INFO
	.align		4
.L_48:
        /*0148*/ 	.byte	0x04, 0x17
        /*014a*/ 	.short	(.L_50 - .L_49)
.L_49:
        /*014c*/ 	.word	0x00000000
        /*0150*/ 	.short	0x0005
        /*0152*/ 	.short	0x0028
        /*0154*/ 	.byte	0x00, 0xf0, 0x11, 0x00


	//----- nvinfo : EIATTR_KPARAM_INFO
	.align		4
.L_50:
        /*0158*/ 	.byte	0x04, 0x17
        /*015a*/ 	.short	(.L_52 - .L_51)
.L_51:
        /*015c*/ 	.word	0x00000000
        /*0160*/ 	.short	0x0004
        /*0162*/ 	.short	0x0020
        /*0164*/ 	.byte	0x00, 0xf4, 0x21, 0x00


	//----- nvinfo : EIATTR_KPARAM_INFO
	.align		4
.L_52:
        /*0168*/ 	.byte	0x04, 0x17
        /*016a*/ 	.short	(.L_54 - .L_53)
.L_53:
        /*016c*/ 	.word	0x00000000
        /*0170*/ 	.short	0x0003
        /*0172*/ 	.short	0x0018
        /*0174*/ 	.byte	0x00, 0xf4, 0x21, 0x00


	//----- nvinfo : EIATTR_KPARAM_INFO
	.align		4
.L_54:
        /*0178*/ 	.byte	0x04, 0x17
        /*017a*/ 	.short	(.L_56 - .L_55)
.L_55:
        /*017c*/ 	.word	0x00000000
        /*0180*/ 	.short	0x0002
        /*0182*/ 	.short	0x0010
        /*0184*/ 	.byte	0x00, 0xf4, 0x21, 0x00


	//----- nvinfo : EIATTR_KPARAM_INFO
	.align		4
.L_56:
        /*0188*/ 	.byte	0x04, 0x17
        /*018a*/ 	.short	(.L_58 - .L_57)
.L_57:
        /*018c*/ 	.word	0x00000000
        /*0190*/ 	.short	0x0001
        /*0192*/ 	.short	0x0008
        /*0194*/ 	.byte	0x00, 0xf4, 0x21, 0x00


	//----- nvinfo : EIATTR_KPARAM_INFO
	.align		4
.L_58:
        /*0198*/ 	.byte	0x04, 0x17
        /*019a*/ 	.short	(.L_60 - .L_59)
.L_59:
        /*019c*/ 	.word	0x00000000
        /*01a0*/ 	.short	0x0000
        /*01a2*/ 	.short	0x0000
        /*01a4*/ 	.byte	0x00, 0xf4, 0x21, 0x00


	//----- nvinfo : EIATTR_SPARSE_MMA_MASK
	.align		4
.L_60:
        /*01a8*/ 	.byte	0x03, 0x50
        /*01aa*/ 	.short	0x0000


	//----- nvinfo : EIATTR_MAXREG_COUNT
	.align		4
        /*01ac*/ 	.byte	0x03, 0x1b
        /*01ae*/ 	.short	0x00ff


	//----- nvinfo : EIATTR_NUM_BARRIERS
	.align		4
        /*01b0*/ 	.byte	0x02, 0x4c
        /*01b2*/ 	.byte	0x01
	.zero		1


	//----- nvinfo : EIATTR_ANNOTATIONS
	.align		4
        /*01b4*/ 	.byte	0x04, 0x55
        /*01b6*/ 	.short	(.L_62 - .L_61)


	//   ....[0]....
.L_61:
        /*01b8*/ 	.word	0x00000001
        /*01bc*/ 	.byte	0xe0, 0x0f, 0x00, 0x00, 0x01, 0x00, 0x00, 0x00, 0x00, 0x10, 0x00, 0x00, 0x01, 0x00, 0x00, 0x00
        /* <DEDUP_REMOVED lines=553> */
        /*245c*/ 	.byte	0x70, 0x15, 0x01, 0x00


	//----- nvinfo : EIATTR_MERCURY_ISA_VERSION
	.align		4
.L_62:
        /*2460*/ 	.byte	0x03, 0x5f
        /*2462*/ 	.short	0x0101


	//----- nvinfo : EIATTR_COOP_GROUP_MASK_REGIDS
	.align		4
        /*2464*/ 	.byte	0x04, 0x29
        /*2466*/ 	.short	(.L_64 - .L_63)


	//   ....[0]....
.L_63:
        /*2468*/ 	.word	0xffffffff


	//   ....[1]....
        /*246c*/ 	.word	0xffffffff


	//   ....[2]....
        /*2470*/ 	.word	0xffffffff


	//   ....[3]....
        /*2474*/ 	.word	0xffffffff


	//   ....[4]....
        /*2478*/ 	.word	0xffffffff


	//   ....[5]....
        /*247c*/ 	.word	0xffffffff


	//   ....[6]....
        /*2480*/ 	.word	0xffffffff


	//   ....[7]....
        /*2484*/ 	.word	0xffffffff


	//   ....[8]....
        /*2488*/ 	.word	0xffffffff


	//   ....[9]....
        /*248c*/ 	.word	0xffffffff


	//   ....[10]....
        /*2490*/ 	.word	0xffffffff


	//   ....[11]....
        /*2494*/ 	.word	0xffffffff


	//   ....[12]....
        /*2498*/ 	.word	0xffffffff


	//   ....[13]....
        /*249c*/ 	.word	0xffffffff


	//   ....[14]....
        /*24a0*/ 	.word	0xffffffff


	//   ....[15]....
        /*24a4*/ 	.word	0xffffffff


	//   ....[16]....
        /*24a8*/ 	.word	0xffffffff


	//   ....[17]....
        /*24ac*/ 	.word	0xffffffff


	//   ....[18]....
        /*24b0*/ 	.word	0xffffffff


	//   ....[19]....
        /*24b4*/ 	.word	0xffffffff


	//----- nvinfo : EIATTR_COOP_GROUP_INSTR_OFFSETS
	.align		4
.L_64:
        /*24b8*/ 	.byte	0x04, 0x28
        /*24ba*/ 	.short	(.L_66 - .L_65)


	//   ....[0]....
.L_65:
        /*24bc*/ 	.word	0x0000b710


	//   ....[1]....
        /*24c0*/ 	.word	0x0000b720


	//   ....[2]....
        /*24c4*/ 	.word	0x0000b730


	//   ....[3]....
        /*24c8*/ 	.word	0x0000b740


	//   ....[4]....
        /*24cc*/ 	.word	0x0000b790


	//   ....[5]....
        /*24d0*/ 	.word	0x0000b7a0


	//   ....[6]....
        /*24d4*/ 	.word	0x0000b7b0


	//   ....[7]....
        /*24d8*/ 	.word	0x0000b7c0


	//   ....[8]....
        /*24dc*/ 	.word	0x0000b8e0


	//   ....[9]....
        /*24e0*/ 	.word	0x0000b900


	//   ....[10]....
        /*24e4*/ 	.word	0x0000c450


	//   ....[11]....
        /*24e8*/ 	.word	0x0000c4f0


	//   ....[12]....
        /*24ec*/ 	.word	0x0000c500


	//   ....[13]....
        /*24f0*/ 	.word	0x0000c510


	//   ....[14]....
        /*24f4*/ 	.word	0x0000c5b0


	//   ....[15]....
        /*24f8*/ 	.word	0x0000c5c0


	//   ....[16]....
        /*24fc*/ 	.word	0x0000c5d0


	//   ....[17]....
        /*2500*/ 	.word	0x0000c5e0


	//   ....[18]....
        /*2504*/ 	.word	0x0000c780


	//   ....[19]....
        /*2508*/ 	.word	0x0000c7a0


	//----- nvinfo : EIATTR_EXIT_INSTR_OFFSETS
	.align		4
.L_66:
        /*250c*/ 	.byte	0x04, 0x1c
        /*250e*/ 	.short	(.L_68 - .L_67)


	//   ....[0]....
.L_67:
        /*2510*/ 	.word	0x000138a0


	//   ....[1]....
        /*2514*/ 	.word	0x000138d0


	//----- nvinfo : EIATTR_REQNTID
	.align		4
.L_68:
        /*2518*/ 	.byte	0x04, 0x10
        /*251a*/ 	.short	(.L_70 - .L_69)
.L_69:
        /*251c*/ 	.word	0x00000080
        /*2520*/ 	.word	0x00000001
        /*2524*/ 	.word	0x00000001


	//----- nvinfo : EIATTR_CBANK_PARAM_SIZE
	.align		4
.L_70:
        /*2528*/ 	.byte	0x03, 0x19
        /*252a*/ 	.short	0x0088


	//----- nvinfo : EIATTR_PARAM_CBANK
	.align		4
        /*252c*/ 	.byte	0x04, 0x0a
        /*252e*/ 	.short	(.L_72 - .L_71)
	.align		4
.L_71:
        /*2530*/ 	.word	index@(.nv.constant0.attn_fwd)
        /*2534*/ 	.short	0x0210
        /*2536*/ 	.short	0x0088


	//----- nvinfo : EIATTR_SW_WAR
	.align		4
.L_72:
        /*2538*/ 	.byte	0x04, 0x36
        /*253a*/ 	.short	(.L_74 - .L_73)
.L_73:
        /*253c*/ 	.word	0x00000008
.L_74:


//--------------------- .nv.callgraph             --------------------------
	.section	.nv.callgraph,"",@"SHT_CUDA_CALLGRAPH"
	.align	4
	.sectionentsize	8
	.align		4
        /*0000*/ 	.word	0x00000000
	.align		4
        /*0004*/ 	.word	0xffffffff
	.align		4
        /*0008*/ 	.word	0x00000000
	.align		4
        /*000c*/ 	.word	0xfffffffe
	.align		4
        /*0010*/ 	.word	0x00000000
	.align		4
        /*0014*/ 	.word	0xfffffffd
	.align		4
        /*0018*/ 	.word	0x00000000
	.align		4
        /*001c*/ 	.word	0xfffffffc


//--------------------- .nv.constant4             --------------------------
	.section	.nv.constant4,"a",@progbits
	.align	8
	.align		8
.nv.constant4:
        /*0000*/ 	.dword	_$_str


//--------------------- .text.attn_fwd            --------------------------
	.section	.text.attn_fwd,"ax",@progbits
	.align	128
        .global         attn_fwd
        .type           attn_fwd,@function
        .size           attn_fwd,(.L_x_3 - attn_fwd)
        .other          attn_fwd,@"STO_CUDA_ENTRY STV_DEFAULT"
attn_fwd:
.text.attn_fwd:
[----:B------:R-:W0:Y:S01]  /*0000*/  LDC R1, c[0x0][0x28] ;  /* 0x00000a00ff017b82 */ /* 0x000e220000000800 */
[----:B------:R-:W1:Y:S07]  /*0010*/  S2R R34, SR_TID.X ;  /* 0x0000000000227919 */ /* 0x000e6e0000002100 */
[----:B------:R-:W2:Y:S01]  /*0020*/  S2UR UR7, SR_CTAID.Y ;  /* 0x00000000000779c3 */ /* 0x000ea20000002600 */
[----:B------:R-:W-:Y:S01]  /*0030*/  ULDC.64 UR4, c[0x0][0x240] ;  /* 0x0000900000047ab9 */ /* 0x000fe20000000a00 */
[----:B------:R-:W-:Y:S01]  /*0040*/  ULDC.64 UR12, c[0x0][0x208] ;  /* 0x00008200000c7ab9 */ /* 0x000fe20000000a00 */
[----:B------:R-:W3:Y:S01]  /*0050*/  S2R R3, SR_CTAID.X ;  /* 0x0000000000037919 */ /* 0x000ee20000002500 */
[----:B0-----:R-:W-:-:S04]  /*0060*/  VIADD R1, R1, 0xfffff760 ;  /* 0xfffff76001017836 */ /* 0x001fc80000000000 */
[----:B------:R-:W0:Y:S08]  /*0070*/  LDC R45, c[0x0][0x248] ;  /* 0x00009200ff2d7b82 */ /* 0x000e300000000800 */
[----:B------:R-:W4:Y:S01]  /*0080*/  LDC.64 R42, c[0x0][0x210] ;  /* 0x00008400ff2a7b82 */ /* 0x000f220000000a00 */
[----:B--2---:R-:W-:Y:S01]  /*0090*/  UIMAD UR4, UR7, UR4, URZ ;  /* 0x00000004070472a4 */ /* 0x004fe2000f8e023f */
[----:B-1----:R-:W-:-:S05]  /*00a0*/  LOP3.LUT R0, R34, 0x1f, RZ, 0xc0, !PT ;  /* 0x0000001f22007812 */ /* 0x002fca00078ec0ff */
[----:B---3--:R-:W-:Y:S01]  /*00b0*/  IMAD R2, R3, 0x20, R0 ;  /* 0x0000002003027824 */ /* 0x008fe200078e0200 */
[----:B------:R-:W-:-:S03]  /*00c0*/  SHF.R.U32.HI R0, RZ, 0x5, R34 ;  /* 0x00000005ff007819 */ /* 0x000fc60000011622 */
[----:B------:R-:W-:Y:S01]  /*00d0*/  IMAD R3, R2, UR5, RZ ;  /* 0x0000000502037c24 */ /* 0x000fe2000f8e02ff */
[----:B------:R-:W-:Y:S01]  /*00e0*/  SGXT.U32 R0, R0, 0x2 ;  /* 0x000000020000781a */ /* 0x000fe20000000000 */
[----:B------:R-:W-:-:S03]  /*00f0*/  USHF.R.S32.HI UR5, URZ, 0x1f, UR4 ;  /* 0x0000001f3f057899 */ /* 0x000fc60008011404 */
[----:B----4-:R-:W-:Y:S01]  /*0100*/  IADD3 R41, P0, P1, R3, UR4, R42 ;  /* 0x0000000403297c10 */ /* 0x010fe2000f91e02a */
[----:B0-----:R-:W-:Y:S01]  /*0110*/  IMAD R0, R0, R45, RZ ;  /* 0x0000002d00007224 */ /* 0x001fe200078e02ff */
[----:B------:R-:W-:-:S03]  /*0120*/  SHF.R.S32.HI R2, RZ, 0x1f, R3 ;  /* 0x0000001fff027819 */ /* 0x000fc60000011403 */
[C---:B------:R-:W-:Y:S01]  /*0130*/  IMAD R5, R45.reuse, 0x4, R0 ;  /* 0x000000042d057824 */ /* 0x040fe200078e0200 */
[----:B------:R-:W-:Y:S02]  /*0140*/  IADD3.X R43, R2, UR5, R43, P0, P1 ;  /* 0x00000005022b7c10 */ /* 0x000fe400087e242b */
[CC--:B------:R-:W-:Y:S01]  /*0150*/  IADD3 R2, P0, R0.reuse, R41.reuse, RZ ;  /* 0x0000002900027210 */ /* 0x0c0fe20007f1e0ff */
[----:B------:R-:W-:Y:S01]  /*0160*/  IMAD R7, R45, 0x4, R5 ;  /* 0x000000042d077824 */ /* 0x000fe200078e0205 */
[----:B------:R-:W-:Y:S02]  /*0170*/  IADD3 R4, P1, R5, R41, RZ ;  /* 0x0000002905047210 */ /* 0x000fe40007f3e0ff */
[----:B------:R-:W-:Y:S01]  /*0180*/  LEA.HI.X.SX32 R3, R0, R43, 0x1, P0 ;  /* 0x0000002b00037211 */ /* 0x000fe200000f0eff */
[----:B------:R-:W-:Y:S01]  /*0190*/  IMAD R0, R45, 0x4, R7 ;  /* 0x000000042d007824 */ /* 0x000fe200078e0207 */
[----:B------:R-:W-:Y:S02]  /*01a0*/  IADD3 R6, P0, R7, R41, RZ ;  /* 0x0000002907067210 */ /* 0x000fe40007f1e0ff */
[-C--:B------:R-:W-:Y:S01]  /*01b0*/  LEA.HI.X.SX32 R5, R5, R43.reuse, 0x1, P1 ;  /* 0x0000002b05057211 */ /* 0x080fe200008f0eff */
[----:B------:R0:W2:Y:S01]  /*01c0*/  LDG.E.U8 R15, desc[UR12][R2.64] ;  /* 0x0000000c020f7981 */ /* 0x0000a2000c1e1100 */
[----:B------:R-:W-:Y:S01]  /*01d0*/  LEA.HI.X.SX32 R7, R7, R43, 0x1, P0 ;  /* 0x0000002b07077211 */ /* 0x000fe200000f0eff */
[C---:B------:R-:W-:Y:S01]  /*01e0*/  IMAD R11, R45.reuse, 0x4, R0 ;  /* 0x000000042d0b7824 */ /* 0x040fe200078e0200 */
[C---:B------:R-:W-:Y:S01]  /*01f0*/  IADD3 R8, P0, R0.reuse, R41, RZ ;  /* 0x0000002900087210 */ /* 0x040fe20007f1e0ff */
[----:B------:R1:W2:Y:S03]  /*0200*/  LDG.E.U8 R16, desc[UR12][R4.64] ;  /* 0x0000000c04107981 */ /* 0x0002a6000c1e1100 */
[----:B------:R-:W-:Y:S01]  /*0210*/  LEA.HI.X.SX32 R9, R0, R43, 0x1, P0 ;  /* 0x0000002b00097211 */ /* 0x000fe200000f0eff */
[----:B------:R-:W-:Y:S01]  /*0220*/  IMAD R0, R45, 0x4, R11 ;  /* 0x000000042d007824 */ /* 0x000fe200078e020b */
[----:B------:R-:W-:Y:S01]  /*0230*/  IADD3 R10, P0, R11, R41, RZ ;  /* 0x000000290b0a7210 */ /* 0x000fe20007f1e0ff */
[----:B------:R-:W3:Y:S02]  /*0240*/  LDG.E.U8 R17, desc[UR12][R6.64] ;  /* 0x0000000c06117981 */ /* 0x000ee4000c1e1100 */
[----:B------:R-:W-:Y:S01]  /*0250*/  IMAD R13, R45, 0x4, R0 ;  /* 0x000000042d0d7824 */ /* 0x000fe200078e0200 */
[----:B------:R-:W-:Y:S01]  /*0260*/  LEA.HI.X.SX32 R11, R11, R43, 0x1, P0 ;  /* 0x0000002b0b0b7211 */ /* 0x000fe200000f0eff */
[----:B------:R4:W3:Y:S01]  /*0270*/  LDG.E.U8 R18, desc[UR12][R8.64] ;  /* 0x0000000c08127981 */ /* 0x0008e2000c1e1100 */
[CC--:B0-----:R-:W-:Y:S01]  /*0280*/  IADD3 R2, P0, R0.reuse, R41.reuse, RZ ;  /* 0x0000002900027210 */ /* 0x0c1fe20007f1e0ff */
[----:B------:R-:W-:Y:S01]  /*0290*/  IMAD R14, R45, 0x4, R13 ;  /* 0x000000042d0e7824 */ /* 0x000fe200078e020d */
[----:B------:R-:W-:Y:S01]  /*02a0*/  IADD3 R12, P1, R13, R41, RZ ;  /* 0x000000290d0c7210 */ /* 0x000fe20007f3e0ff */
[----:B------:R0:W5:Y:S01]  /*02b0*/  LDG.E.U8 R19, desc[UR12][R10.64] ;  /* 0x0000000c0a137981 */ /* 0x000162000c1e1100 */
[----:B------:R-:W-:Y:S01]  /*02c0*/  LEA.HI.X.SX32 R3, R0, R43, 0x1, P0 ;  /* 0x0000002b00037211 */ /* 0x000fe200000f0eff */
[----:B------:R-:W-:Y:S01]  /*02d0*/  IMAD R0, R45, 0x4, R14 ;  /* 0x000000042d007824 */ /* 0x000fe200078e020e */
[----:B-1----:R-:W-:-:S02]  /*02e0*/  IADD3 R4, P0, R14, R41, RZ ;  /* 0x000000290e047210 */ /* 0x002fc40007f1e0ff */
[-C--:B------:R-:W-:Y:S01]  /*02f0*/  LEA.HI.X.SX32 R13, R13, R43.reuse, 0x1, P1 ;  /* 0x0000002b0d0d7211 */ /* 0x080fe200008f0eff */
[----:B------:R1:W5:Y:S01]  /*0300*/  LDG.E.U8 R20, desc[UR12][R2.64] ;  /* 0x0000000c02147981 */ /* 0x000362000c1e1100 */
[----:B------:R-:W-:Y:S01]  /*0310*/  LEA.HI.X.SX32 R5, R14, R43, 0x1, P0 ;  /* 0x0000002b0e057211 */ /* 0x000fe200000f0eff */
[C---:B----4-:R-:W-:Y:S01]  /*0320*/  IMAD R9, R45.reuse, 0x4, R0 ;  /* 0x000000042d097824 */ /* 0x050fe200078e0200 */
[C---:B------:R-:W-:Y:S01]  /*0330*/  IADD3 R6, P0, R0.reuse, R41, RZ ;  /* 0x0000002900067210 */ /* 0x040fe20007f1e0ff */
[----:B------:R4:W5:Y:S03]  /*0340*/  LDG.E.U8 R21, desc[UR12][R12.64] ;  /* 0x0000000c0c157981 */ /* 0x000966000c1e1100 */
[----:B------:R-:W-:Y:S01]  /*0350*/  LEA.HI.X.SX32 R7, R0, R43, 0x1, P0 ;  /* 0x0000002b00077211 */ /* 0x000fe200000f0eff */
[----:B------:R-:W-:Y:S01]  /*0360*/  IMAD R0, R45, 0x4, R9 ;  /* 0x000000042d007824 */ /* 0x000fe200078e0209 */
[-C--:B------:R-:W-:Y:S01]  /*0370*/  IADD3 R8, P0, R9, R41.reuse, RZ ;  /* 0x0000002909087210 */ /* 0x080fe20007f1e0ff */
[----:B------:R4:W5:Y:S02]  /*0380*/  LDG.E.U8 R22, desc[UR12][R4.64] ;  /* 0x0000000c04167981 */ /* 0x000964000c1e1100 */
[----:B------:R-:W-:Y:S01]  /*0390*/  IMAD R14, R45, 0x4, R0 ;  /* 0x000000042d0e7824 */ /* 0x000fe200078e0200 */
[----:B0-----:R-:W-:Y:S01]  /*03a0*/  IADD3 R10, P1, R0, R41, RZ ;  /* 0x00000029000a7210 */ /* 0x001fe20007f3e0ff */
[----:B------:R0:W5:Y:S01]  /*03b0*/  LDG.E.U8 R23, desc[UR12][R6.64] ;  /* 0x0000000c06177981 */ /* 0x000162000c1e1100 */
[----:B------:R-:W-:-:S02]  /*03c0*/  LEA.HI.X.SX32 R9, R9, R43, 0x1, P0 ;  /* 0x0000002b09097211 */ /* 0x000fc400000f0eff */
[----:B------:R-:W-:Y:S01]  /*03d0*/  LEA.HI.X.SX32 R11, R0, R43, 0x1, P1 ;  /* 0x0000002b000b7211 */ /* 0x000fe200008f0eff */
[C---:B------:R-:W-:Y:S01]  /*03e0*/  IMAD R0, R45.reuse, 0x4, R14 ;  /* 0x000000042d007824 */ /* 0x040fe200078e020e */
[C---:B-1----:R-:W-:Y:S01]  /*03f0*/  IADD3 R2, P0, R14.reuse, R41, RZ ;  /* 0x000000290e027210 */ /* 0x042fe20007f1e0ff */
[----:B------:R1:W5:Y:S03]  /*0400*/  LDG.E.U8 R24, desc[UR12][R8.64] ;  /* 0x0000000c08187981 */ /* 0x000366000c1e1100 */
[----:B------:R-:W-:Y:S01]  /*0410*/  LEA.HI.X.SX32 R3, R14, R43, 0x1, P0 ;  /* 0x0000002b0e037211 */ /* 0x000fe200000f0eff */
[C---:B----4-:R-:W-:Y:S01]  /*0420*/  IMAD R13, R45.reuse, 0x4, R0 ;  /* 0x000000042d0d7824 */ /* 0x050fe200078e0200 */
[C---:B------:R-:W-:Y:S01]  /*0430*/  IADD3 R4, P0, R0.reuse, R41, RZ ;  /* 0x0000002900047210 */ /* 0x040fe20007f1e0ff */
[----:B------:R4:W5:Y:S03]  /*0440*/  LDG.E.U8 R25, desc[UR12][R10.64] ;  /* 0x0000000c0a197981 */ /* 0x000966000c1e1100 */
[----:B------:R-:W-:Y:S01]  /*0450*/  LEA.HI.X.SX32 R5, R0, R43, 0x1, P0 ;  /* 0x0000002b00057211 */ /* 0x000fe200000f0eff */
[----:B------:R-:W-:Y:S01]  /*0460*/  IMAD R0, R45, 0x4, R13 ;  /* 0x000000042d007824 */ /* 0x000fe200078e020d */
[-C--:B0-----:R-:W-:Y:S01]  /*0470*/  IADD3 R6, P0, R13, R41.reuse, RZ ;  /* 0x000000290d067210 */ /* 0x081fe20007f1e0ff */
[----:B------:R0:W5:Y:S02]  /*0480*/  LDG.E.U8 R26, desc[UR12][R2.64] ;  /* 0x0000000c021a7981 */ /* 0x000164000c1e1100 */
[----:B------:R-:W-:Y:S01]  /*0490*/  IMAD R14, R45, 0x4, R0 ;  /* 0x000000042d0e7824 */ /* 0x000fe200078e0200 */
[----:B------:R-:W-:Y:S01]  /*04a0*/  IADD3 R12, P1, R0, R41, RZ ;  /* 0x00000029000c7210 */ /* 0x000fe20007f3e0ff */
        /* <DEDUP_REMOVED lines=8> */
[C---:B0-----:R-:W-:Y:S01]  /*0530*/  IADD3 R2, P0, R0.reuse, R41, RZ ;  /* 0x0000002900027210 */ /* 0x041fe20007f1e0ff */
[----:B------:R0:W4:Y:S03]  /*0540*/  LDG.E.U8 R29, desc[UR12][R12.64] ;  /* 0x0000000c0c1d7981 */ /* 0x000126000c1e1100 */
[----:B------:R-:W-:Y:S01]  /*0550*/  LEA.HI.X.SX32 R3, R0, R43, 0x1, P0 ;  /* 0x0000002b00037211 */ /* 0x000fe200000f0eff */
[----:B------:R-:W-:Y:S01]  /*0560*/  IMAD R0, R45, 0x4, R11 ;  /* 0x000000042d007824 */ /* 0x000fe200078e020b */
[-C--:B------:R-:W-:Y:S01]  /*0570*/  IADD3 R4, P0, R11, R41.reuse, RZ ;  /* 0x000000290b047210 */ /* 0x080fe20007f1e0ff */
[----:B------:R0:W4:Y:S02]  /*0580*/  LDG.E.U8 R30, desc[UR12][R8.64] ;  /* 0x0000000c081e7981 */ /* 0x000124000c1e1100 */
[----:B------:R-:W-:Y:S01]  /*0590*/  IMAD R14, R45, 0x4, R0 ;  /* 0x000000042d0e7824 */ /* 0x000fe200078e0200 */
[----:B------:R-:W-:Y:S01]  /*05a0*/  IADD3 R10, P1, R0, R41, RZ ;  /* 0x00000029000a7210 */ /* 0x000fe20007f3e0ff */
[----:B------:R0:W4:Y:S01]  /*05b0*/  LDG.E.U8 R31, desc[UR12][R2.64] ;  /* 0x0000000c021f7981 */ /* 0x000122000c1e1100 */
[----:B------:R-:W-:-:S02]  /*05c0*/  LEA.HI.X.SX32 R5, R11, R43, 0x1, P0 ;  /* 0x0000002b0b057211 */ /* 0x000fc400000f0eff */
[----:B------:R-:W-:Y:S01]  /*05d0*/  LEA.HI.X.SX32 R11, R0, R43, 0x1, P1 ;  /* 0x0000002b000b7211 */ /* 0x000fe200008f0eff */
[C---:B------:R-:W-:Y:S01]  /*05e0*/  IMAD R0, R45.reuse, 0x4, R14 ;  /* 0x000000042d007824 */ /* 0x040fe200078e020e */
[C---:B-1----:R-:W-:Y:S01]  /*05f0*/  IADD3 R6, P0, R14.reuse, R41, RZ ;  /* 0x000000290e067210 */ /* 0x042fe20007f1e0ff */
[----:B------:R1:W4:Y:S03]  /*0600*/  LDG.E.U8 R32, desc[UR12][R4.64] ;  /* 0x0000000c04207981 */ /* 0x000326000c1e1100 */
[----:B------:R-:W-:Y:S01]  /*0610*/  LEA.HI.X.SX32 R7, R14, R43, 0x1, P0 ;  /* 0x0000002b0e077211 */ /* 0x000fe200000f0eff */
[C---:B0-----:R-:W-:Y:S01]  /*0620*/  IMAD R13, R45.reuse, 0x4, R0 ;  /* 0x000000042d0d7824 */ /* 0x041fe200078e0200 */
[C---:B------:R-:W-:Y:S01]  /*0630*/  IADD3 R8, P0, R0.reuse, R41, RZ ;  /* 0x0000002900087210 */ /* 0x040fe20007f1e0ff */
        /* <DEDUP_REMOVED lines=28> */
[----:B------:R1:W4:Y:S02]  /*0800*/  LDG.E.U8 R42, desc[UR12][R8.64] ;  /* 0x0000000c082a7981 */ /* 0x000324000c1e1100 */
[C---:B0-----:R-:W-:Y:S01]  /*0810*/  IMAD R13, R45.reuse, 0x4, R0 ;  /* 0x000000042d0d7824 */ /* 0x041fe200078e0200 */
[----:B------:R-:W-:Y:S01]  /*0820*/  LEA.HI.X.SX32 R3, R14, R43, 0x1, P0 ;  /* 0x0000002b0e037211 */ /* 0x000fe200000f0eff */
[----:B------:R-:W4:Y:S01]  /*0830*/  LDG.E.U8 R10, desc[UR12][R10.64] ;  /* 0x0000000c0a0a7981 */ /* 0x000f22000c1e1100 */
[----:B------:R-:W-:Y:S01]  /*0840*/  IADD3 R4, P0, R0, R41, RZ ;  /* 0x0000002900047210 */ /* 0x000fe20007f1e0ff */
[----:B------:R-:W-:-:S03]  /*0850*/  IMAD R14, R45, 0x4, R13 ;  /* 0x000000042d0e7824 */ /* 0x000fc600078e020d */
[----:B------:R-:W-:Y:S01]  /*0860*/  LEA.HI.X.SX32 R5, R0, R43, 0x1, P0 ;  /* 0x0000002b00057211 */ /* 0x000fe200000f0eff */
[----:B------:R-:W-:Y:S01]  /*0870*/  IMAD R0, R45, 0x4, R14 ;  /* 0x000000042d007824 */ /* 0x000fe200078e020e */
[CC--:B------:R-:W-:Y:S01]  /*0880*/  IADD3 R6, P0, R13.reuse, R41.reuse, RZ ;  /* 0x000000290d067210 */ /* 0x0c0fe20007f1e0ff */
[----:B------:R0:W4:Y:S01]  /*0890*/  LDG.E.U8 R3, desc[UR12][R2.64] ;  /* 0x0000000c02037981 */ /* 0x000122000c1e1100 */
[----:B------:R-:W-:Y:S02]  /*08a0*/  IADD3 R12, P1, R14, R41, RZ ;  /* 0x000000290e0c7210 */ /* 0x000fe40007f3e0ff */
[----:B------:R-:W-:Y:S01]  /*08b0*/  LEA.HI.X.SX32 R7, R13, R43, 0x1, P0 ;  /* 0x0000002b0d077211 */ /* 0x000fe200000f0eff */
[----:B------:R0:W4:Y:S01]  /*08c0*/  LDG.E.U8 R4, desc[UR12][R4.64] ;  /* 0x0000000c04047981 */ /* 0x000122000c1e1100 */
[----:B-1----:R-:W-:Y:S02]  /*08d0*/  IADD3 R8, P0, R0, R41, RZ ;  /* 0x0000002900087210 */ /* 0x002fe40007f1e0ff */
[----:B------:R-:W-:-:S02]  /*08e0*/  LEA.HI.X.SX32 R13, R14, R43, 0x1, P1 ;  /* 0x0000002b0e0d7211 */ /* 0x000fc400008f0eff */
[----:B------:R-:W-:Y:S01]  /*08f0*/  LEA.HI.X.SX32 R9, R0, R43, 0x1, P0 ;  /* 0x0000002b00097211 */ /* 0x000fe200000f0eff */
[----:B------:R1:W4:Y:S04]  /*0900*/  LDG.E.U8 R7, desc[UR12][R6.64] ;  /* 0x0000000c06077981 */ /* 0x000328000c1e1100 */
[----:B------:R-:W4:Y:S04]  /*0910*/  LDG.E.U8 R12, desc[UR12][R12.64] ;  /* 0x0000000c0c0c7981 */ /* 0x000f28000c1e1100 */
[----:B------:R1:W4:Y:S01]  /*0920*/  LDG.E.U8 R9, desc[UR12][R8.64] ;  /* 0x0000000c08097981 */ /* 0x000322000c1e1100 */
[----:B------:R-:W1:Y:S01]  /*0930*/  S2UR UR5, SR_CgaCtaId ;  /* 0x00000000000579c3 */ /* 0x000e620000008800 */
[----:B0-----:R-:W-:-:S04]  /*0940*/  SHF.R.S32.HI R2, RZ, 0x6, R34 ;  /* 0x00000006ff027819 */ /* 0x001fc80000011422 */
[----:B------:R-:W-:-:S04]  /*0950*/  SGXT R2, R2, 0x1 ;  /* 0x000000010202781a */ /* 0x000fc80000000200 */
[----:B------:R-:W-:Y:S02]  /*0960*/  LOP3.LUT R5, R2, 0x90, RZ, 0xc0, !PT ;  /* 0x0000009002057812 */ /* 0x000fe400078ec0ff */
[----:B------:R-:W0:Y:S01]  /*0970*/  LDC R2, c[0x0][0x280] ;  /* 0x0000a000ff027b82 */ /* 0x000e220000000800 */
[----:B------:R-:W-:Y:S01]  /*0980*/  IMAD.SHL.U32 R0, R34, 0x2, RZ ;  /* 0x0000000222007824 */ /* 0x000fe200078e00ff */
[----:B------:R-:W-:-:S04]  /*0990*/  UMOV UR4, 0x400 ;  /* 0x0000040000047882 */ /* 0x000fc80000000000 */
[----:B------:R-:W-:Y:S01]  /*09a0*/  LOP3.LUT R0, R5, 0x7e, R0, 0x78, !PT ;  /* 0x0000007e05007812 */ /* 0x000fe200078e7800 */
[----:B-1----:R-:W-:-:S03]  /*09b0*/  ULEA UR4, UR5, UR4, 0x18 ;  /* 0x0000000405047291 */ /* 0x002fc6000f8ec03f */
[----:B------:R-:W-:Y:S02]  /*09c0*/  LOP3.LUT R5, R0, 0x20, RZ, 0x3c, !PT ;  /* 0x0000002000057812 */ /* 0x000fe400078e3cff */
[----:B0-----:R-:W-:Y:S01]  /*09d0*/  ISETP.GE.AND P0, PT, R2, 0x1, PT ;  /* 0x000000010200780c */ /* 0x001fe20003f06270 */
[----:B------:R-:W-:Y:S01]  /*09e0*/  IMAD.MOV.U32 R2, RZ, RZ, -0x800000 ;  /* 0xff800000ff027424 */ /* 0x000fe200078e00ff */
[----:B------:R-:W-:Y:S02]  /*09f0*/  CS2R R64, SRZ ;  /* 0x0000000000407805 */ /* 0x000fe4000001ff00 */
[----:B------:R-:W-:Y:S02]  /*0a00*/  CS2R R66, SRZ ;  /* 0x0000000000427805 */ /* 0x000fe4000001ff00 */
[----:B------:R-:W-:Y:S02]  /*0a10*/  CS2R R56, SRZ ;  /* 0x0000000000387805 */ /* 0x000fe4000001ff00 */
[----:B------:R-:W-:-:S02]  /*0a20*/  CS2R R58, SRZ ;  /* 0x00000000003a7805 */ /* 0x000fc4000001ff00 */
[----:B------:R-:W-:Y:S02]  /*0a30*/  CS2R R52, SRZ ;  /* 0x0000000000347805 */ /* 0x000fe4000001ff00 */
[----:B------:R-:W-:Y:S02]  /*0a40*/  CS2R R54, SRZ ;  /* 0x0000000000367805 */ /* 0x000fe4000001ff00 */
[----:B------:R-:W-:Y:S02]  /*0a50*/  CS2R R44, SRZ ;  /* 0x00000000002c7805 */ /* 0x000fe4000001ff00 */
[----:B------:R-:W-:Y:S02]  /*0a60*/  CS2R R46, SRZ ;  /* 0x00000000002e7805 */ /* 0x000fe4000001ff00 */
[----:B------:R-:W-:Y:S02]  /*0a70*/  CS2R R60, SRZ ;  /* 0x00000000003c7805 */ /* 0x000fe4000001ff00 */
[----:B------:R-:W-:-:S02]  /*0a80*/  CS2R R62, SRZ ;  /* 0x00000000003e7805 */ /* 0x000fc4000001ff00 */
[----:B------:R-:W-:Y:S02]  /*0a90*/  CS2R R48, SRZ ;  /* 0x0000000000307805 */ /* 0x000fe4000001ff00 */
[----:B------:R-:W-:Y:S01]  /*0aa0*/  CS2R R50, SRZ ;  /* 0x0000000000327805 */ /* 0x000fe2000001ff00 */
[----:B--2---:R-:W-:Y:S02]  /*0ab0*/  IMAD R15, R16, 0x100, R15 ;  /* 0x00000100100f7824 */ /* 0x004fe400078e020f */
[----:B---3--:R-:W-:-:S03]  /*0ac0*/  IMAD R17, R18, 0x100, R17 ;  /* 0x0000010012117824 */ /* 0x008fc600078e0211 */
[----:B------:R-:W-:Y:S02]  /*0ad0*/  F2FP.F16.E4M3.UNPACK_B R15, R15 ;  /* 0x0000000fff0f723e */ /* 0x000fe400020006ff */
[----:B------:R-:W-:Y:S01]  /*0ae0*/  F2FP.F16.E4M3.UNPACK_B R17, R17 ;  /* 0x00000011ff11723e */ /* 0x000fe200020006ff */
[----:B-----5:R-:W-:Y:S01]  /*0af0*/  IMAD R19, R20, 0x100, R19 ;  /* 0x0000010014137824 */ /* 0x020fe200078e0213 */
[----:B------:R-:W-:-:S04]  /*0b00*/  PRMT R6, R15, 0x7632, R6 ;  /* 0x000076320f067816 */ /* 0x000fc80000000006 */
[----:B------:R-:W-:Y:S01]  /*0b10*/  F2FP.F16.E4M3.UNPACK_B R19, R19 ;  /* 0x00000013ff13723e */ /* 0x000fe200020006ff */
[----:B------:R-:W-:-:S03]  /*0b20*/  IMAD R21, R22, 0x100, R21 ;  /* 0x0000010016157824 */ /* 0x000fc600078e0215 */
[----:B------:R-:W-:Y:S01]  /*0b30*/  PRMT R8, R19, 0x7632, R8 ;  /* 0x0000763213087816 */ /* 0x000fe20000000008 */
[----:B------:R-:W-:Y:S01]  /*0b40*/  IMAD R23, R24, 0x100, R23 ;  /* 0x0000010018177824 */ /* 0x000fe200078e0217 */
[----:B------:R-:W-:-:S04]  /*0b50*/  F2FP.F16.E4M3.UNPACK_B R21, R21 ;  /* 0x00000015ff15723e */ /* 0x000fc800020006ff */
[----:B------:R-:W-:Y:S01]  /*0b60*/  F2FP.F16.E4M3.UNPACK_B R23, R23 ;  /* 0x00000017ff17723e */ /* 0x000fe200020006ff */
[----:B------:R-:W-:-:S05]  /*0b70*/  IMAD R25, R26, 0x100, R25 ;  /* 0x000001001a197824 */ /* 0x000fca00078e0219 */
[----:B------:R-:W-:Y:S01]  /*0b80*/  F2FP.F16.E4M3.UNPACK_B R25, R25 ;  /* 0x00000019ff19723e */ /* 0x000fe200020006ff */
[----:B------:R-:W-:-:S03]  /*0b90*/  IMAD R27, R28, 0x100, R27 ;  /* 0x000001001c1b7824 */ /* 0x000fc600078e021b */
[----:B------:R-:W-:Y:S02]  /*0ba0*/  PRMT R11, R25, 0x7632, R11 ;  /* 0x00007632190b7816 */ /* 0x000fe4000000000b */
[----:B------:R-:W-:Y:S01]  /*0bb0*/  F2FP.F16.E4M3.UNPACK_B R27, R27 ;  /* 0x0000001bff1b723e */ /* 0x000fe200020006ff */
[----:B----4-:R-:W-:-:S05]  /*0bc0*/  IMAD R29, R30, 0x100, R29 ;  /* 0x000001001e1d7824 */ /* 0x010fca00078e021d */
[----:B------:R-:W-:Y:S01]  /*0bd0*/  F2FP.F16.E4M3.UNPACK_B R29, R29 ;  /* 0x0000001dff1d723e */ /* 0x000fe200020006ff */
[----:B------:R-:W-:-:S05]  /*0be0*/  IMAD R31, R32, 0x100, R31 ;  /* 0x00000100201f7824 */ /* 0x000fca00078e021f */
        /* <DEDUP_REMOVED lines=9> */
[--C-:B------:R-:W-:Y:S01]  /*0c80*/  IMAD R3, R3, 0x100, R10.reuse ;  /* 0x0000010003037824 */ /* 0x100fe200078e020a */
[----:B------:R-:W-:-:S04]  /*0c90*/  PRMT R10, R23, 0x7632, R10 ;  /* 0x00007632170a7816 */ /* 0x000fc8000000000a */
[----:B------:R-:W-:Y:S01]  /*0ca0*/  F2FP.F16.E4M3.UNPACK_B R3, R3 ;  /* 0x00000003ff03723e */ /* 0x000fe200020006ff */
[----:B------:R-:W-:Y:S01]  /*0cb0*/  IMAD R4, R7, 0x100, R4 ;  /* 0x0000010007047824 */ /* 0x000fe200078e0204 */
[----:B------:R-:W-:Y:S01]  /*0cc0*/  PRMT R7, R17, 0x7632, R7 ;  /* 0x0000763211077816 */ /* 0x000fe20000000007 */
[----:B------:R-:W-:-:S03]  /*0cd0*/  IMAD R9, R9, 0x100, R12 ;  /* 0x0000010009097824 */ /* 0x000fc600078e020c */
[----:B------:R-:W-:Y:S02]  /*0ce0*/  F2FP.F16.E4M3.UNPACK_B R4, R4 ;  /* 0x00000004ff04723e */ /* 0x000fe400020006ff */
[----:B------:R-:W-:Y:S01]  /*0cf0*/  F2FP.F16.E4M3.UNPACK_B R9, R9 ;  /* 0x00000009ff09723e */ /* 0x000fe200020006ff */
[----:B------:R0:W-:Y:S04]  /*0d00*/  STS.U16 [R0+UR4+0x5a00], R3 ;  /* 0x005a000300007988 */ /* 0x0001e80008000404 */
[----:B------:R1:W-:Y:S04]  /*0d10*/  STS.U16 [R0+UR4+0x5c00], R4 ;  /* 0x005c000400007988 */ /* 0x0003e80008000404 */
[----:B------:R2:W-:Y:S01]  /*0d20*/  STS.U16 [R0+UR4+0x5e00], R9 ;  /* 0x005e000900007988 */ /* 0x0005e20008000404 */
[----:B0-----:R-:W-:-:S03]  /*0d30*/  PRMT R3, R21, 0x7632, R3 ;  /* 0x0000763215037816 */ /* 0x001fc60000000003 */
[----:B------:R-:W-:Y:S01]  /*0d40*/  STS.U16 [R0+UR4+0x4000], R15 ;  /* 0x0040000f00007988 */ /* 0x000fe20008000404 */
[----:B-1----:R-:W-:-:S03]  /*0d50*/  PRMT R4, R29, 0x7632, R4 ;  /* 0x000076321d047816 */ /* 0x002fc60000000004 */
[----:B------:R-:W-:Y:S01]  /*0d60*/  STS.U16 [R0+UR4+0x4200], R17 ;  /* 0x0042001100007988 */ /* 0x000fe20008000404 */
[----:B--2---:R-:W-:-:S03]  /*0d70*/  PRMT R9, R35, 0x7632, R9 ;  /* 0x0000763223097816 */ /* 0x004fc60000000009 */
[----:B------:R-:W-:Y:S04]  /*0d80*/  STS.U16 [R0+UR4+0x4400], R19 ;  /* 0x0044001300007988 */ /* 0x000fe80008000404 */
        /* <DEDUP_REMOVED lines=9> */
[----:B------:R0:W-:Y:S01]  /*0e20*/  STS.U16 [R0+UR4+0x5800], R39 ;  /* 0x0058002700007988 */ /* 0x0001e20008000404 */
[----:B------:R-:W-:-:S03]  /*0e30*/  PRMT R12, R4, 0x7632, R12 ;  /* 0x00007632040c7816 */ /* 0x000fc6000000000c */
[----:B------:R1:W-:Y:S01]  /*0e40*/  STS.U16 [R5+UR4+0x4300], R7 ;  /* 0x0043000705007988 */ /* 0x0003e20008000404 */
[----:B------:R-:W-:-:S03]  /*0e50*/  PRMT R13, R9, 0x7632, R13 ;  /* 0x00007632090d7816 */ /* 0x000fc6000000000d */
[----:B------:R2:W-:Y:S01]  /*0e60*/  STS.U16 [R5+UR4+0x4100], R6 ;  /* 0x0041000605007988 */ /* 0x0005e20008000404 */
[----:B0-----:R-:W-:-:S03]  /*0e70*/  PRMT R0, R27, 0x7632, R0 ;  /* 0x000076321b007816 */ /* 0x001fc60000000000 */
[----:B------:R0:W-:Y:S01]  /*0e80*/  STS.U16 [R5+UR4+0x4500], R8 ;  /* 0x0045000805007988 */ /* 0x0001e20008000404 */
[----:B-1----:R-:W-:-:S03]  /*0e90*/  PRMT R7, R33, 0x7632, R7 ;  /* 0x0000763221077816 */ /* 0x002fc60000000007 */
[----:B------:R1:W-:Y:S01]  /*0ea0*/  STS.U16 [R5+UR4+0x4900], R10 ;  /* 0x0049000a05007988 */ /* 0x0003e20008000404 */
[----:B--2---:R-:W-:-:S03]  /*0eb0*/  PRMT R6, R31, 0x7632, R6 ;  /* 0x000076321f067816 */ /* 0x004fc60000000006 */
[----:B------:R2:W-:Y:S01]  /*0ec0*/  STS.U16 [R5+UR4+0x4b00], R11 ;  /* 0x004b000b05007988 */ /* 0x0005e20008000404 */
[----:B0-----:R-:W-:-:S03]  /*0ed0*/  PRMT R8, R37, 0x7632, R8 ;  /* 0x0000763225087816 */ /* 0x001fc60000000008 */
[----:B------:R0:W-:Y:S01]  /*0ee0*/  STS.U16 [R5+UR4+0x4700], R3 ;  /* 0x0047000305007988 */ /* 0x0001e20008000404 */
[----:B-1----:R-:W-:Y:S02]  /*0ef0*/  PRMT R10, R39, 0x7632, R10 ;  /* 0x00007632270a7816 */ /* 0x002fe4000000000a */
[----:B--2---:R-:W-:Y:S01]  /*0f00*/  PRMT R11, R3, 0x7632, R11 ;  /* 0x00007632030b7816 */ /* 0x004fe2000000000b */
[----:B------:R1:W-:Y:S01]  /*0f10*/  STS.U16 [R5+UR4+0x5300], R7 ;  /* 0x0053000705007988 */ /* 0x0003e20008000404 */
[----:B0-----:R-:W-:-:S03]  /*0f20*/  IMAD.MOV.U32 R3, RZ, RZ, 0x3f800000 ;  /* 0x3f800000ff037424 */ /* 0x001fc600078e00ff */
[----:B------:R0:W-:Y:S04]  /*0f30*/  STS.U16 [R5+UR4+0x5100], R6 ;  /* 0x0051000605007988 */ /* 0x0001e80008000404 */
[----:B------:R-:W-:Y:S01]  /*0f40*/  STS.U16 [R5+UR4+0x4d00], R0 ;  /* 0x004d000005007988 */ /* 0x000fe20008000404 */
[----:B-1----:R-:W-:-:S03]  /*0f50*/  IMAD.MOV.U32 R7, RZ, RZ, 0x3f800000 ;  /* 0x3f800000ff077424 */ /* 0x002fc600078e00ff */
[----:B------:R-:W-:Y:S01]  /*0f60*/  STS.U16 [R5+UR4+0x4f00], R4 ;  /* 0x004f000405007988 */ /* 0x000fe20008000404 */
[----:B0-----:R-:W-:-:S03]  /*0f70*/  IMAD.MOV.U32 R6, RZ, RZ, 0x3f800000 ;  /* 0x3f800000ff067424 */ /* 0x001fc600078e00ff */
[----:B------:R-:W-:Y:S04]  /*0f80*/  STS.U16 [R5+UR4+0x5500], R9 ;  /* 0x0055000905007988 */ /* 0x000fe80008000404 */
[----:B------:R-:W-:Y:S04]  /*0f90*/  STS.U16 [R5+UR4+0x5700], R8 ;  /* 0x0057000805007988 */ /* 0x000fe80008000404 */
[----:B------:R-:W-:Y:S04]  /*0fa0*/  STS.U16 [R5+UR4+0x5900], R10 ;  /* 0x0059000a05007988 */ /* 0x000fe80008000404 */
[----:B------:R-:W-:Y:S04]  /*0fb0*/  STS.U16 [R5+UR4+0x5b00], R11 ;  /* 0x005b000b05007988 */ /* 0x000fe80008000404 */
[----:B------:R-:W-:Y:S04]  /*0fc0*/  STS.U16 [R5+UR4+0x5d00], R12 ;  /* 0x005d000c05007988 */ /* 0x000fe80008000404 */
[----:B------:R0:W-:Y:S04]  /*0fd0*/  STS.U16 [R5+UR4+0x5f00], R13 ;  /* 0x005f000d05007988 */ /* 0x0001e80008000404 */
[----:B------:R1:W-:Y:S01]  /*0fe0*/  STL [R1+0x44], R3 ;  /* 0x0000440301007387 */ /* 0x0003e20000100800 */
[----:B0-----:R-:W-:-:S03]  /*0ff0*/  IMAD.MOV.U32 R5, RZ, RZ, 0x3f800000 ;  /* 0x3f800000ff057424 */ /* 0x001fc600078e00ff */
[----:B------:R-:W-:Y:S01]  /*1000*/  STL [R1+0x40], R7 ;  /* 0x0000400701007387 */ /* 0x000fe20000100800 */
[----:B------:R-:W-:Y:S01]  /*1010*/  IMAD.MOV.U32 R0, RZ, RZ, -0x800000 ;  /* 0xff800000ff007424 */ /* 0x000fe200078e00ff */
[----:B------:R-:W-:Y:S02]  /*1020*/  CS2R R36, SRZ ;  /* 0x0000000000247805 */ /* 0x000fe4000001ff00 */
[----:B------:R-:W-:Y:S01]  /*1030*/  STL [R1+0x3c], R6 ;  /* 0x00003c0601007387 */ /* 0x000fe20000100800 */
[----:B-1----:R-:W-:Y:S01]  /*1040*/  IMAD.MOV.U32 R3, RZ, RZ, -0x800000 ;  /* 0xff800000ff037424 */ /* 0x002fe200078e00ff */
[----:B------:R-:W-:Y:S01]  /*1050*/  CS2R R38, SRZ ;  /* 0x0000000000267805 */ /* 0x000fe2000001ff00 */
[----:B------:R-:W-:Y:S01]  /*1060*/  IMAD.MOV.U32 R4, RZ, RZ, -0x800000 ;  /* 0xff800000ff047424 */ /* 0x000fe200078e00ff */
[----:B------:R0:W-:Y:S01]  /*1070*/  STL [R1+0x38], R5 ;  /* 0x0000380501007387 */ /* 0x0001e20000100800 */
[----:B------:R-:W-:Y:S02]  /*1080*/  CS2R R40, SRZ ;  /* 0x0000000000287805 */ /* 0x000fe4000001ff00 */
[----:B------:R-:W-:-:S02]  /*1090*/  CS2R R42, SRZ ;  /* 0x00000000002a7805 */ /* 0x000fc4000001ff00 */
[----:B0-----:R-:W-:Y:S01]  /*10a0*/  LOP3.LUT R5, R34, 0x7f, RZ, 0xc0, !PT ;  /* 0x0000007f22057812 */ /* 0x001fe200078ec0ff */
[----:B------:R-:W-:Y:S06]  /*10b0*/  @!P0 BRA `(.L_x_0) ;  /* 0x0000010400008947 */ /* 0x000fec0003800000 */
[----:B------:R-:W0:Y:S01]  /*10c0*/  LDC.64 R82, c[0x0][0x250] ;  /* 0x00009400ff527b82 */ /* 0x000e220000000a00 */
[----:B------:R-:W-:Y:S01]  /*10d0*/  ULDC UR6, c[0x0][0x258] ;  /* 0x0000960000067ab9 */ /* 0x000fe20000000800 */
[----:B------:R-:W-:Y:S01]  /*10e0*/  ULDC.64 UR4, c[0x0][0x260] ;  /* 0x0000980000047ab9 */ /* 0x000fe20000000a00 */
[C---:B------:R-:W-:Y:S01]  /*10f0*/  IMAD R3, R5.reuse, UR6, RZ ;  /* 0x0000000605037c24 */ /* 0x040fe2000f8e02ff */
[----:B------:R-:W-:Y:S01]  /*1100*/  UIMAD UR4, UR7, UR4, URZ ;  /* 0x00000004070472a4 */ /* 0x000fe2000f8e023f */
[----:B------:R-:W-:Y:S01]  /*1110*/  IMAD R7, R5, UR5, RZ ;  /* 0x0000000505077c24 */ /* 0x000fe2000f8e02ff */
[----:B------:R-:W-:Y:S01]  /*1120*/  ULDC.64 UR8, c[0x0][0x218] ;  /* 0x0000860000087ab9 */ /* 0x000fe20000000a00 */
[----:B------:R-:W-:Y:S01]  /*1130*/  IMAD.MOV.U32 R103, RZ, RZ, 0x3f800000 ;  /* 0x3f800000ff677424 */ /* 0x000fe200078e00ff */
[----:B------:R-:W1:Y:S01]  /*1140*/  LDC.64 R10, c[0x0][0x220] ;  /* 0x00008800ff0a7b82 */ /* 0x000e620000000a00 */
[----:B------:R-:W-:Y:S01]  /*1150*/  USHF.R.S32.HI UR5, URZ, 0x1f, UR4 ;  /* 0x0000001f3f057899 */ /* 0x000fe20008011404 */
[----:B------:R-:W-:Y:S01]  /*1160*/  SHF.R.S32.HI R9, RZ, 0x1f, R3 ;  /* 0x0000001fff097819 */ /* 0x000fe20000011403 */
[----:B------:R-:W-:Y:S01]  /*1170*/  IMAD.MOV.U32 R101, RZ, RZ, -0x800000 ;  /* 0xff800000ff657424 */ /* 0x000fe200078e00ff */
[----:B------:R-:W-:Y:S01]  /*1180*/  SHF.R.S32.HI R8, RZ, 0x1f, R7 ;  /* 0x0000001fff087819 */ /* 0x000fe20000011407 */
[----:B------:R2:W-:Y:S01]  /*1190*/  STL [R1+0x44], R103 ;  /* 0x0000446701007387 */ /* 0x0005e20000100800 */
[----:B------:R-:W-:Y:S01]  /*11a0*/  LOP3.LUT P0, RZ, R34, 0x3, RZ, 0xc0, !PT ;  /* 0x0000000322ff7812 */ /* 0x000fe2000780c0ff */
[----:B------:R-:W-:Y:S01]  /*11b0*/  UMOV UR6, URZ ;  /* 0x0000003f00067c82 */ /* 0x000fe20008000000 */
[----:B------:R-:W3:Y:S01]  /*11c0*/  LDC R127, c[0x0][0x268] ;  /* 0x00009a00ff7f7b82 */ /* 0x000ee20000000800 */
[----:B------:R-:W-:Y:S01]  /*11d0*/  ULDC UR16, c[0x0][0x268] ;  /* 0x00009a0000107ab9 */ /* 0x000fe20000000800 */
[----:B------:R-:W-:Y:S01]  /*11e0*/  ULDC UR11, c[0x0][0x238] ;  /* 0x00008e00000b7ab9 */ /* 0x000fe20000000800 */
[----:B------:R-:W-:Y:S01]  /*11f0*/  ULDC UR14, c[0x0][0x264] ;  /* 0x00009900000e7ab9 */ /* 0x000fe20000000800 */
[----:B------:R-:W-:Y:S01]  /*1200*/  ULDC UR15, c[0x0][0x254] ;  /* 0x00009500000f7ab9 */ /* 0x000fe20000000800 */
[----:B--2---:R-:W-:-:S03]  /*1210*/  IMAD.MOV.U32 R103, RZ, RZ, -0x800000 ;  /* 0xff800000ff677424 */ /* 0x004fc600078e00ff */
[----:B------:R-:W2:Y:S01]  /*1220*/  LDC R129, c[0x0][0x268] ;  /* 0x00009a00ff817b82 */ /* 0x000ea20000000800 */
[----:B0-----:R-:W-:Y:S02]  /*1230*/  IMAD R82, R82, UR7, RZ ;  /* 0x0000000752527c24 */ /* 0x001fe4000f8e02ff */
[C---:B------:R-:W-:Y:S02]  /*1240*/  IMAD.SHL.U32 R156, R83.reuse, 0x2, RZ ;  /* 0x00000002539c7824 */ /* 0x040fe400078e00ff */
[----:B------:R-:W-:Y:S01]  /*1250*/  IMAD R155, R83, 0x3, RZ ;  /* 0x00000003539b7824 */ /* 0x000fe200078e02ff */
[--C-:B------:R-:W-:Y:S01]  /*1260*/  IADD3 R5, P1, P2, R3, UR8, R82.reuse ;  /* 0x0000000803057c10 */ /* 0x100fe2000fa3e052 */
[C---:B------:R-:W-:Y:S01]  /*1270*/  IMAD.SHL.U32 R154, R83.reuse, 0x4, RZ ;  /* 0x00000004539a7824 */ /* 0x040fe200078e00ff */
[----:B------:R-:W-:Y:S01]  /*1280*/  SHF.R.S32.HI R82, RZ, 0x1f, R82 ;  /* 0x0000001fff527819 */ /* 0x000fe20000011452 */
[----:B------:R-:W-:Y:S01]  /*1290*/  IMAD R153, R83, 0x5, RZ ;  /* 0x0000000553997824 */ /* 0x000fe200078e02ff */
[----:B-1----:R-:W-:Y:S01]  /*12a0*/  IADD3 R6, P3, P4, R7, UR4, R10 ;  /* 0x0000000407067c10 */ /* 0x002fe2000fc7e00a */
[----:B------:R-:W-:Y:S01]  /*12b0*/  IMAD R152, R83, 0x6, RZ ;  /* 0x0000000653987824 */ /* 0x000fe200078e02ff */
[----:B------:R-:W-:Y:S01]  /*12c0*/  IADD3.X R7, R9, UR9, R82, P1, P2 ;  /* 0x0000000909077c10 */ /* 0x000fe20008fe4452 */
[C---:B------:R-:W-:Y:S01]  /*12d0*/  IMAD R151, R83.reuse, 0x7, RZ ;  /* 0x0000000753977824 */ /* 0x040fe200078e02ff */
[----:B------:R-:W-:Y:S01]  /*12e0*/  IADD3.X R8, R8, UR5, R11, P3, P4 ;  /* 0x0000000508087c10 */ /* 0x000fe20009fe840b */
[C---:B------:R-:W-:Y:S01]  /*12f0*/  IMAD.SHL.U32 R150, R83.reuse, 0x8, RZ ;  /* 0x0000000853967824 */ /* 0x040fe200078e00ff */
[-C--:B------:R-:W-:Y:S01]  /*1300*/  IADD3 RZ, P2, R156, R5.reuse, RZ ;  /* 0x000000059cff7210 */ /* 0x080fe20007f5e0ff */
[----:B------:R-:W-:Y:S01]  /*1310*/  IMAD R149, R83, 0x9, RZ ;  /* 0x0000000953957824 */ /* 0x000fe200078e02ff */
[-C--:B------:R-:W-:Y:S01]  /*1320*/  IADD3 RZ, P4, R155, R5.reuse, RZ ;  /* 0x000000059bff7210 */ /* 0x080fe20007f9e0ff */
[C---:B------:R-:W-:Y:S01]  /*1330*/  IMAD R147, R83.reuse, 0xa, RZ ;  /* 0x0000000a53937824 */ /* 0x040fe200078e02ff */
[----:B------:R-:W-:Y:S01]  /*1340*/  IADD3 RZ, P6, R154, R5, RZ ;  /* 0x000000059aff7210 */ /* 0x000fe20007fde0ff */
[C---:B------:R-:W-:Y:S01]  /*1350*/  IMAD R145, R83.reuse, 0xb, RZ ;  /* 0x0000000b53917824 */ /* 0x040fe200078e02ff */
[----:B------:R-:W-:Y:S01]  /*1360*/  LEA.HI.X.SX32 R156, R156, R7, 0x1, P2 ;  /* 0x000000079c9c7211 */ /* 0x000fe200010f0eff */
[----:B------:R-:W-:Y:S01]  /*1370*/  IMAD R143, R83, 0xc, RZ ;  /* 0x0000000c538f7824 */ /* 0x000fe200078e02ff */
[-C--:B------:R-:W-:Y:S01]  /*1380*/  IADD3 RZ, P5, R153, R5.reuse, RZ ;  /* 0x0000000599ff7210 */ /* 0x080fe20007fbe0ff */
[C---:B------:R-:W-:Y:S01]  /*1390*/  IMAD R142, R83.reuse, 0xd, RZ ;  /* 0x0000000d538e7824 */ /* 0x040fe200078e02ff */
[-C--:B------:R-:W-:Y:S01]  /*13a0*/  IADD3 RZ, P1, R152, R5.reuse, RZ ;  /* 0x0000000598ff7210 */ /* 0x080fe20007f3e0ff */
[----:B------:R-:W-:Y:S01]  /*13b0*/  IMAD R140, R83, 0xe, RZ ;  /* 0x0000000e538c7824 */ /* 0x000fe200078e02ff */
[----:B------:R-:W-:Y:S01]  /*13c0*/  IADD3 RZ, P3, R151, R5, RZ ;  /* 0x0000000597ff7210 */ /* 0x000fe20007f7e0ff */
[----:B------:R-:W-:Y:S01]  /*13d0*/  IMAD R136, R83, 0xf, RZ ;  /* 0x0000000f53887824 */ /* 0x000fe200078e02ff */
[----:B------:R-:W-:Y:S01]  /*13e0*/  LEA.HI.X.SX32 R155, R155, R7, 0x1, P4 ;  /* 0x000000079b9b7211 */ /* 0x000fe200020f0eff */
[C---:B------:R-:W-:Y:S01]  /*13f0*/  IMAD.SHL.U32 R134, R83.reuse, 0x10, RZ ;  /* 0x0000001053867824 */ /* 0x040fe200078e00ff */
[----:B------:R-:W-:Y:S01]  /*1400*/  IADD3 RZ, P2, R150, R5, RZ ;  /* 0x0000000596ff7210 */ /* 0x000fe20007f5e0ff */
[C---:B------:R-:W-:Y:S01]  /*1410*/  IMAD R132, R83.reuse, 0x11, RZ ;  /* 0x0000001153847824 */ /* 0x040fe200078e02ff */
[----:B------:R-:W-:Y:S01]  /*1420*/  LEA.HI.X.SX32 R154, R154, R7, 0x1, P6 ;  /* 0x000000079a9a7211 */ /* 0x000fe200030f0eff */
[----:B------:R-:W-:Y:S01]  /*1430*/  IMAD R130, R83, 0x12, RZ ;  /* 0x0000001253827824 */ /* 0x000fe200078e02ff */
[----:B------:R-:W-:Y:S01]  /*1440*/  IADD3 RZ, P4, R149, R5, RZ ;  /* 0x0000000595ff7210 */ /* 0x000fe20007f9e0ff */
[----:B------:R-:W-:Y:S01]  /*1450*/  IMAD R128, R83, 0x13, RZ ;  /* 0x0000001353807824 */ /* 0x000fe200078e02ff */
[-C--:B------:R-:W-:Y:S01]  /*1460*/  LEA.HI.X.SX32 R153, R153, R7.reuse, 0x1, P5 ;  /* 0x0000000799997211 */ /* 0x080fe200028f0eff */
[C---:B------:R-:W-:Y:S01]  /*1470*/  IMAD R126, R83.reuse, 0x14, RZ ;  /* 0x00000014537e7824 */ /* 0x040fe200078e02ff */
[-C--:B------:R-:W-:Y:S01]  /*1480*/  LEA.HI.X.SX32 R152, R152, R7.reuse, 0x1, P1 ;  /* 0x0000000798987211 */ /* 0x080fe200008f0eff */
[----:B------:R-:W-:Y:S01]  /*1490*/  IMAD R124, R83, 0x15, RZ ;  /* 0x00000015537c7824 */ /* 0x000fe200078e02ff */
[-C--:B------:R-:W-:Y:S01]  /*14a0*/  LEA.HI.X.SX32 R151, R151, R7.reuse, 0x1, P3 ;  /* 0x0000000797977211 */ /* 0x080fe200018f0eff */
[C---:B------:R-:W-:Y:S01]  /*14b0*/  IMAD R122, R83.reuse, 0x16, RZ ;  /* 0x00000016537a7824 */ /* 0x040fe200078e02ff */
[-C--:B------:R-:W-:Y:S01]  /*14c0*/  LEA.HI.X.SX32 R150, R150, R7.reuse, 0x1, P2 ;  /* 0x0000000796967211 */ /* 0x080fe200010f0eff */
[----:B------:R-:W-:Y:S01]  /*14d0*/  IMAD R120, R83, 0x17, RZ ;  /* 0x0000001753787824 */ /* 0x000fe200078e02ff */
[----:B------:R-:W-:Y:S01]  /*14e0*/  LEA.HI.X.SX32 R149, R149, R7, 0x1, P4 ;  /* 0x0000000795957211 */ /* 0x000fe200020f0eff */
[----:B------:R-:W-:Y:S01]  /*14f0*/  IMAD R118, R83, 0x18, RZ ;  /* 0x0000001853767824 */ /* 0x000fe200078e02ff */
[-C--:B------:R-:W-:Y:S01]  /*1500*/  IADD3 RZ, P6, R147, R5.reuse, RZ ;  /* 0x0000000593ff7210 */ /* 0x080fe20007fde0ff */
[----:B------:R-:W-:Y:S01]  /*1510*/  IMAD R116, R83, 0x19, RZ ;  /* 0x0000001953747824 */ /* 0x000fe200078e02ff */
[-C--:B------:R-:W-:Y:S01]  /*1520*/  IADD3 RZ, P5, R145, R5.reuse, RZ ;  /* 0x0000000591ff7210 */ /* 0x080fe20007fbe0ff */
[----:B------:R-:W-:Y:S01]  /*1530*/  IMAD R114, R83, 0x1a, RZ ;  /* 0x0000001a53727824 */ /* 0x000fe200078e02ff */
[-C--:B------:R-:W-:Y:S01]  /*1540*/  IADD3 RZ, P1, R143, R5.reuse, RZ ;  /* 0x000000058fff7210 */ /* 0x080fe20007f3e0ff */
[C---:B------:R-:W-:Y:S01]  /*1550*/  IMAD R112, R83.reuse, 0x1b, RZ ;  /* 0x0000001b53707824 */ /* 0x040fe200078e02ff */
[C---:B------:R-:W-:Y:S01]  /*1560*/  IADD3 RZ, P3, R142.reuse, R5, RZ ;  /* 0x000000058eff7210 */ /* 0x040fe20007f7e0ff */
[----:B------:R-:W-:Y:S01]  /*1570*/  IMAD R110, R83, 0x1c, RZ ;  /* 0x0000001c536e7824 */ /* 0x000fe200078e02ff */
[-C--:B------:R-:W-:Y:S01]  /*1580*/  LEA.HI.X.SX32 R143, R143, R7.reuse, 0x1, P1 ;  /* 0x000000078f8f7211 */ /* 0x080fe200008f0eff */
[C---:B------:R-:W-:Y:S01]  /*1590*/  IMAD R108, R83.reuse, 0x1d, RZ ;  /* 0x0000001d536c7824 */ /* 0x040fe200078e02ff */
[----:B------:R-:W-:Y:S01]  /*15a0*/  LEA.HI.X.SX32 R142, R142, R7, 0x1, P3 ;  /* 0x000000078e8e7211 */ /* 0x000fe200018f0eff */
[C---:B------:R-:W-:Y:S01]  /*15b0*/  IMAD R106, R83.reuse, 0x1e, RZ ;  /* 0x0000001e536a7824 */ /* 0x040fe200078e02ff */
[----:B------:R-:W-:Y:S01]  /*15c0*/  IADD3 RZ, P2, R140, R5, RZ ;  /* 0x000000058cff7210 */ /* 0x000fe20007f5e0ff */
[C---:B------:R-:W-:Y:S01]  /*15d0*/  IMAD R104, R83.reuse, 0x1f, RZ ;  /* 0x0000001f53687824 */ /* 0x040fe200078e02ff */
[----:B------:R-:W-:Y:S01]  /*15e0*/  ULDC UR8, c[0x0][0x268] ;  /* 0x00009a0000087ab9 */ /* 0x000fe20000000800 */
[C---:B------:R-:W-:Y:S01]  /*15f0*/  IMAD.SHL.U32 R102, R83.reuse, 0x20, RZ ;  /* 0x0000002053667824 */ /* 0x040fe200078e00ff */
[----:B------:R-:W-:Y:S01]  /*1600*/  IADD3 RZ, P1, R6, UR8, RZ ;  /* 0x0000000806ff7c10 */ /* 0x000fe2000ff3e0ff */
[C---:B------:R-:W-:Y:S01]  /*1610*/  IMAD R100, R83.reuse, 0x21, RZ ;  /* 0x0000002153647824 */ /* 0x040fe200078e02ff */
[----:B------:R-:W0:Y:S01]  /*1620*/  LDC R131, c[0x0][0x268] ;  /* 0x00009a00ff837b82 */ /* 0x000e220000000800 */
[C---:B------:R-:W-:Y:S01]  /*1630*/  IMAD R99, R83.reuse, 0x22, RZ ;  /* 0x0000002253637824 */ /* 0x040fe200078e02ff */
[----:B------:R-:W-:Y:S01]  /*1640*/  UMOV UR4, URZ ;  /* 0x0000003f00047c82 */ /* 0x000fe20008000000 */
[C---:B------:R-:W-:Y:S01]  /*1650*/  IMAD R98, R83.reuse, 0x23, RZ ;  /* 0x0000002353627824 */ /* 0x040fe200078e02ff */
[----:B------:R-:W-:Y:S01]  /*1660*/  UMOV UR5, URZ ;  /* 0x0000003f00057c82 */ /* 0x000fe20008000000 */
[----:B------:R-:W-:-:S02]  /*1670*/  IMAD R97, R83, 0x24, RZ ;  /* 0x0000002453617824 */ /* 0x000fc400078e02ff */
[C---:B------:R-:W-:Y:S01]  /*1680*/  IMAD R96, R83.reuse, 0x25, RZ ;  /* 0x0000002553607824 */ /* 0x040fe200078e02ff */
[----:B------:R-:W1:Y:S01]  /*1690*/  LDC R133, c[0x0][0x268] ;  /* 0x00009a00ff857b82 */ /* 0x000e620000000800 */
[C---:B------:R-:W-:Y:S02]  /*16a0*/  IMAD R95, R83.reuse, 0x26, RZ ;  /* 0x00000026535f7824 */ /* 0x040fe400078e02ff */
[C---:B------:R-:W-:Y:S02]  /*16b0*/  IMAD R94, R83.reuse, 0x27, RZ ;  /* 0x00000027535e7824 */ /* 0x040fe400078e02ff */
[C---:B------:R-:W-:Y:S02]  /*16c0*/  IMAD R93, R83.reuse, 0x28, RZ ;  /* 0x00000028535d7824 */ /* 0x040fe400078e02ff */
[C---:B------:R-:W-:Y:S01]  /*16d0*/  IMAD R92, R83.reuse, 0x29, RZ ;  /* 0x00000029535c7824 */ /* 0x040fe200078e02ff */
[----:B------:R-:W4:Y:S01]  /*16e0*/  LDC R135, c[0x0][0x268] ;  /* 0x00009a00ff877b82 */ /* 0x000f220000000800 */
[----:B------:R-:W-:-:S02]  /*16f0*/  IMAD R91, R83, 0x2a, RZ ;  /* 0x0000002a535b7824 */ /* 0x000fc400078e02ff */
[C---:B------:R-:W-:Y:S02]  /*1700*/  IMAD R90, R83.reuse, 0x2b, RZ ;  /* 0x0000002b535a7824 */ /* 0x040fe400078e02ff */
[C---:B------:R-:W-:Y:S02]  /*1710*/  IMAD R89, R83.reuse, 0x2c, RZ ;  /* 0x0000002c53597824 */ /* 0x040fe400078e02ff */
[C---:B------:R-:W-:Y:S01]  /*1720*/  IMAD R88, R83.reuse, 0x2d, RZ ;  /* 0x0000002d53587824 */ /* 0x040fe200078e02ff */
[----:B------:R-:W5:Y:S01]  /*1730*/  LDC R137, c[0x0][0x268] ;  /* 0x00009a00ff897b82 */ /* 0x000f620000000800 */
[C---:B------:R-:W-:Y:S02]  /*1740*/  IMAD R87, R83.reuse, 0x2e, RZ ;  /* 0x0000002e53577824 */ /* 0x040fe400078e02ff */
[C---:B------:R-:W-:Y:S02]  /*1750*/  IMAD R86, R83.reuse, 0x2f, RZ ;  /* 0x0000002f53567824 */ /* 0x040fe400078e02ff */
[----:B------:R-:W-:-:S02]  /*1760*/  IMAD R85, R83, 0x30, RZ ;  /* 0x0000003053557824 */ /* 0x000fc400078e02ff */
[C---:B------:R-:W-:Y:S01]  /*1770*/  IMAD R84, R83.reuse, 0x31, RZ ;  /* 0x0000003153547824 */ /* 0x040fe200078e02ff */
[----:B------:R-:W5:Y:S01]  /*1780*/  LDC R138, c[0x0][0x268] ;  /* 0x00009a00ff8a7b82 */ /* 0x000f620000000800 */
[C---:B------:R-:W-:Y:S02]  /*1790*/  IMAD R82, R83.reuse, 0x32, RZ ;  /* 0x0000003253527824 */ /* 0x040fe400078e02ff */
[C---:B------:R-:W-:Y:S02]  /*17a0*/  IMAD R81, R83.reuse, 0x33, RZ ;  /* 0x0000003353517824 */ /* 0x040fe400078e02ff */
[C---:B------:R-:W-:Y:S02]  /*17b0*/  IMAD R80, R83.reuse, 0x34, RZ ;  /* 0x0000003453507824 */ /* 0x040fe400078e02ff */
[C---:B------:R-:W-:Y:S01]  /*17c0*/  IMAD R79, R83.reuse, 0x35, RZ ;  /* 0x00000035534f7824 */ /* 0x040fe200078e02ff */
[----:B------:R-:W5:Y:S01]  /*17d0*/  LDC R139, c[0x0][0x268] ;  /* 0x00009a00ff8b7b82 */ /* 0x000f620000000800 */
        /* <DEDUP_REMOVED lines=12> */
[C---:B------:R-:W-:Y:S02]  /*18a0*/  IMAD.SHL.U32 R68, R83.reuse, 0x40, RZ ;  /* 0x0000004053447824 */ /* 0x040fe400078e00ff */
        /* <DEDUP_REMOVED lines=55> */
[C---:B------:R-:W-:Y:S02]  /*1c20*/  IMAD R23, R83.reuse, 0x6d, RZ ;  /* 0x0000006d53177824 */ /* 0x040fe400078e02ff */
[C---:B------:R-:W-:Y:S02]  /*1c30*/  IMAD R22, R83.reuse, 0x6e, RZ ;  /* 0x0000006e53167824 */ /* 0x040fe400078e02ff */
[C---:B------:R-:W-:Y:S02]  /*1c40*/  IMAD R21, R83.reuse, 0x6f, RZ ;  /* 0x0000006f53157824 */ /* 0x040fe400078e02ff */
        /* <DEDUP_REMOVED lines=15> */
[----:B------:R-:W-:Y:S02]  /*1d40*/  IMAD R2, R83, 0x7e, RZ ;  /* 0x0000007e53027824 */ /* 0x000fe400078e02ff */
[----:B------:R-:W-:Y:S02]  /*1d50*/  IMAD.MOV.U32 R83, RZ, RZ, -0x800000 ;  /* 0xff800000ff537424 */ /* 0x000fe400078e00ff */
[C---:B---3--:R-:W-:Y:S02]  /*1d60*/  IMAD R105, R127.reuse, 0x5, RZ ;  /* 0x000000057f697824 */ /* 0x048fe400078e02ff */
[C---:B------:R-:W-:Y:S01]  /*1d70*/  IMAD R107, R127.reuse, 0x6, RZ ;  /* 0x000000067f6b7824 */ /* 0x040fe200078e02ff */
[----:B------:R-:W-:Y:S01]  /*1d80*/  STL [R1+0x28], R83 ;  /* 0x0000285301007387 */ /* 0x000fe20000100800 */
[C---:B------:R-:W-:Y:S02]  /*1d90*/  IMAD R109, R127.reuse, 0x7, RZ ;  /* 0x000000077f6d7824 */ /* 0x040fe400078e02ff */
[C---:B------:R-:W-:Y:S01]  /*1da0*/  IMAD.SHL.U32 R111, R127.reuse, 0x8, RZ ;  /* 0x000000087f6f7824 */ /* 0x040fe200078e00ff */
[----:B------:R3:W-:Y:S01]  /*1db0*/  STL [R1+0x2c], R101 ;  /* 0x00002c6501007387 */ /* 0x0007e20000100800 */
[----:B------:R-:W-:-:S02]  /*1dc0*/  IMAD R113, R127, 0x9, RZ ;  /* 0x000000097f717824 */ /* 0x000fc400078e02ff */
[C---:B------:R-:W-:Y:S01]  /*1dd0*/  IMAD R115, R127.reuse, 0xa, RZ ;  /* 0x0000000a7f737824 */ /* 0x040fe200078e02ff */
[----:B------:R2:W-:Y:S01]  /*1de0*/  STL [R1+0x30], R103 ;  /* 0x0000306701007387 */ /* 0x0005e20000100800 */
[C---:B------:R-:W-:Y:S02]  /*1df0*/  IMAD R117, R127.reuse, 0xb, RZ ;  /* 0x0000000b7f757824 */ /* 0x040fe400078e02ff */
[C---:B------:R-:W-:Y:S01]  /*1e00*/  IMAD R119, R127.reuse, 0xc, RZ ;  /* 0x0000000c7f777824 */ /* 0x040fe200078e02ff */
[----:B------:R0:W-:Y:S01]  /*1e10*/  STL [R1+0x34], R83 ;  /* 0x0000345301007387 */ /* 0x0001e20000100800 */
[C---:B------:R-:W-:Y:S02]  /*1e20*/  IMAD R121, R127.reuse, 0xd, RZ ;  /* 0x0000000d7f797824 */ /* 0x040fe400078e02ff */
[----:B---3--:R-:W-:Y:S02]  /*1e30*/  IMAD.MOV.U32 R101, RZ, RZ, 0x3f800000 ;  /* 0x3f800000ff657424 */ /* 0x008fe400078e00ff */
[----:B------:R-:W-:-:S02]  /*1e40*/  IMAD R123, R127, 0xe, RZ ;  /* 0x0000000e7f7b7824 */ /* 0x000fc400078e02ff */
[----:B--2---:R-:W-:Y:S01]  /*1e50*/  IMAD.MOV.U32 R103, RZ, RZ, 0x3f800000 ;  /* 0x3f800000ff677424 */ /* 0x004fe200078e00ff */
[----:B------:R2:W-:Y:S01]  /*1e60*/  STL [R1+0x40], R101 ;  /* 0x0000406501007387 */ /* 0x0005e20000100800 */
[C---:B------:R-:W-:Y:S02]  /*1e70*/  IMAD R125, R127.reuse, 0xf, RZ ;  /* 0x0000000f7f7d7824 */ /* 0x040fe400078e02ff */
[----:B0-----:R-:W-:Y:S01]  /*1e80*/  IMAD.SHL.U32 R83, R127, 0x2, RZ ;  /* 0x000000027f537824 */ /* 0x001fe200078e00ff */
[----:B------:R0:W-:Y:S01]  /*1e90*/  STL [R1+0x3c], R103 ;  /* 0x00003c6701007387 */ /* 0x0001e20000100800 */
[----:B------:R-:W-:Y:S02]  /*1ea0*/  IMAD R129, R129, 0x11, RZ ;  /* 0x0000001181817824 */ /* 0x000fe400078e02ff */
[----:B------:R-:W-:Y:S01]  /*1eb0*/  IMAD R131, R131, 0x12, RZ ;  /* 0x0000001283837824 */ /* 0x000fe200078e02ff */
[----:B------:R3:W-:Y:S01]  /*1ec0*/  STL [R1+0x48], R156 ;  /* 0x0000489c01007387 */ /* 0x0007e20000100800 */
[----:B-1----:R-:W-:-:S02]  /*1ed0*/  IMAD R133, R133, 0x13, RZ ;  /* 0x0000001385857824 */ /* 0x002fc400078e02ff */
[----:B--2---:R-:W-:Y:S01]  /*1ee0*/  IMAD R101, R127, 0x3, RZ ;  /* 0x000000037f657824 */ /* 0x004fe200078e02ff */
[----:B------:R-:W-:Y:S01]  /*1ef0*/  STL [R1+0x4c], R155 ;  /* 0x00004c9b01007387 */ /* 0x000fe20000100800 */
[----:B----4-:R-:W-:Y:S02]  /*1f00*/  IMAD R135, R135, 0x14, RZ ;  /* 0x0000001487877824 */ /* 0x010fe400078e02ff */
[C---:B0-----:R-:W-:Y:S01]  /*1f10*/  IMAD.SHL.U32 R103, R127.reuse, 0x4, RZ ;  /* 0x000000047f677824 */ /* 0x041fe200078e00ff */
[----:B------:R0:W-:Y:S01]  /*1f20*/  STL [R1+0x50], R154 ;  /* 0x0000509a01007387 */ /* 0x0001e20000100800 */
[----:B------:R-:W-:Y:S01]  /*1f30*/  IMAD.SHL.U32 R127, R127, 0x10, RZ ;  /* 0x000000107f7f7824 */ /* 0x000fe200078e00ff */
[----:B---3--:R-:W1:Y:S01]  /*1f40*/  LDC R156, c[0x0][0x268] ;  /* 0x00009a00ff9c7b82 */ /* 0x008e620000000800 */
[----:B-----5:R-:W-:Y:S01]  /*1f50*/  IMAD R137, R137, 0x15, RZ ;  /* 0x0000001589897824 */ /* 0x020fe200078e02ff */
[----:B------:R2:W-:Y:S01]  /*1f60*/  STL [R1+0x54], R153 ;  /* 0x0000549901007387 */ /* 0x0005e20000100800 */
[----:B------:R-:W-:-:S02]  /*1f70*/  IMAD R138, R138, 0x16, RZ ;  /* 0x000000168a8a7824 */ /* 0x000fc400078e02ff */
[----:B------:R-:W-:Y:S01]  /*1f80*/  IMAD R139, R139, 0x17, RZ ;  /* 0x000000178b8b7824 */ /* 0x000fe200078e02ff */
[----:B------:R-:W-:Y:S01]  /*1f90*/  STL [R1+0x58], R152 ;  /* 0x0000589801007387 */ /* 0x000fe20000100800 */
[----:B------:R-:W-:Y:S01]  /*1fa0*/  IMAD R141, R141, 0x18, RZ ;  /* 0x000000188d8d7824 */ /* 0x000fe200078e02ff */
[----:B0-----:R-:W0:Y:S01]  /*1fb0*/  LDC R154, c[0x0][0x268] ;  /* 0x00009a00ff9a7b82 */ /* 0x001e220000000800 */
[----:B------:R-:W-:Y:S01]  /*1fc0*/  IMAD R144, R144, 0x19, RZ ;  /* 0x0000001990907824 */ /* 0x000fe200078e02ff */
[----:B------:R3:W-:Y:S01]  /*1fd0*/  STL [R1+0x5c], R151 ;  /* 0x00005c9701007387 */ /* 0x0007e20000100800 */
[----:B------:R-:W-:Y:S02]  /*1fe0*/  IMAD R146, R146, 0x1a, RZ ;  /* 0x0000001a92927824 */ /* 0x000fe400078e02ff */
[----:B------:R-:W-:Y:S01]  /*1ff0*/  IMAD R148, R148, 0x1b, RZ ;  /* 0x0000001b94947824 */ /* 0x000fe200078e02ff */
[----:B------:R4:W-:Y:S01]  /*2000*/  STL [R1+0x60], R150 ;  /* 0x0000609601007387 */ /* 0x0009e20000100800 */
[----:B------:R-:W-:Y:S01]  /*2010*/  IMAD R157, R157, 0x1c, RZ ;  /* 0x0000001c9d9d7824 */ /* 0x000fe200078e02ff */
[----:B--2---:R-:W2:Y:S01]  /*2020*/  LDC R153, c[0x0][0x268] ;  /* 0x00009a00ff997b82 */ /* 0x004ea20000000800 */
[----:B------:R-:W-:Y:S01]  /*2030*/  IMAD R158, R158, 0x1d, RZ ;  /* 0x0000001d9e9e7824 */ /* 0x000fe200078e02ff */
[----:B------:R5:W-:Y:S01]  /*2040*/  STL [R1+0x64], R149 ;  /* 0x0000649501007387 */ /* 0x000be20000100800 */
[----:B------:R-:W-:Y:S01]  /*2050*/  IMAD R159, R159, 0x1e, RZ ;  /* 0x0000001e9f9f7824 */ /* 0x000fe200078e02ff */
[----:B---3--:R-:W-:Y:S01]  /*2060*/  IADD3 R151, P4, R136, R5, RZ ;  /* 0x0000000588977210 */ /* 0x008fe20007f9e0ff */
[----:B------:R-:W-:-:S02]  /*2070*/  IMAD R160, R160, 0x1f, RZ ;  /* 0x0000001fa0a07824 */ /* 0x000fc400078e02ff */
[----:B------:R-:W-:Y:S01]  /*2080*/  IMAD.SHL.U32 R161, R161, 0x20, RZ ;  /* 0x00000020a1a17824 */ /* 0x000fe200078e00ff */
[-C--:B----4-:R-:W-:Y:S01]  /*2090*/  LEA.HI.X.SX32 R150, R147, R7.reuse, 0x1, P6 ;  /* 0x0000000793967211 */ /* 0x090fe200030f0eff */
[----:B------:R-:W-:Y:S01]  /*20a0*/  STL [R1+0x80], R151 ;  /* 0x0000809701007387 */ /* 0x000fe20000100800 */
[----:B------:R-:W-:Y:S01]  /*20b0*/  LEA.HI.X.SX32 R147, R145, R7, 0x1, P5 ;  /* 0x0000000791937211 */ /* 0x000fe200028f0eff */
[----:B------:R-:W-:Y:S01]  /*20c0*/  IMAD R162, R162, 0x21, RZ ;  /* 0x00000021a2a27824 */ /* 0x000fe200078e02ff */
[-C--:B-----5:R-:W-:Y:S01]  /*20d0*/  IADD3 R149, P6, R134, R5.reuse, RZ ;  /* 0x0000000586957210 */ /* 0x0a0fe20007fde0ff */
[----:B------:R0:W-:Y:S01]  /*20e0*/  STL [R1+0x68], R150 ;  /* 0x0000689601007387 */ /* 0x0001e20000100800 */
[----:B------:R-:W-:Y:S01]  /*20f0*/  IADD3 R145, P5, R132, R5, RZ ;  /* 0x0000000584917210 */ /* 0x000fe20007fbe0ff */
[----:B------:R-:W3:Y:S01]  /*2100*/  LDC R155, c[0x0][0x268] ;  /* 0x00009a00ff9b7b82 */ /* 0x000ee20000000800 */
[-C--:B------:R-:W-:Y:S01]  /*2110*/  LEA.HI.X.SX32 R136, R136, R7.reuse, 0x1, P4 ;  /* 0x0000000788887211 */ /* 0x080fe200020f0eff */
[----:B------:R2:W-:Y:S01]  /*2120*/  STL [R1+0x88], R149 ;  /* 0x0000889501007387 */ /* 0x0005e20000100800 */
[-C--:B------:R-:W-:Y:S01]  /*2130*/  LEA.HI.X.SX32 R134, R134, R7.reuse, 0x1, P6 ;  /* 0x0000000786867211 */ /* 0x080fe200030f0eff */
[----:B------:R-:W-:Y:S01]  /*2140*/  IMAD R163, R163, 0x22, RZ ;  /* 0x00000022a3a37824 */ /* 0x000fe200078e02ff */
[----:B------:R-:W-:Y:S01]  /*2150*/  LEA.HI.X.SX32 R132, R132, R7, 0x1, P5 ;  /* 0x0000000784847211 */ /* 0x000fe200028f0eff */
[----:B------:R-:W-:Y:S01]  /*2160*/  STL [R1+0x6c], R147 ;  /* 0x00006c9301007387 */ /* 0x000fe20000100800 */
[----:B------:R-:W-:-:S02]  /*2170*/  IMAD R164, R164, 0x23, RZ ;  /* 0x00000023a4a47824 */ /* 0x000fc400078e02ff */
[----:B0-----:R-:W-:Y:S01]  /*2180*/  IMAD R150, R154, 0x27, RZ ;  /* 0x000000279a967824 */ /* 0x001fe200078e02ff */
[----:B------:R0:W-:Y:S01]  /*2190*/  STL [R1+0x90], R145 ;  /* 0x0000909101007387 */ /* 0x0001e20000100800 */
[----:B------:R-:W4:Y:S01]  /*21a0*/  LDC R154, c[0x0][0x268] ;  /* 0x00009a00ff9a7b82 */ /* 0x000f220000000800 */
[----:B------:R-:W-:Y:S02]  /*21b0*/  IMAD R165, R165, 0x24, RZ ;  /* 0x00000024a5a57824 */ /* 0x000fe400078e02ff */
[----:B------:R-:W-:Y:S01]  /*21c0*/  STL [R1+0x70], R143 ;  /* 0x0000708f01007387 */ /* 0x000fe20000100800 */
[----:B--2---:R-:W-:-:S03]  /*21d0*/  IMAD R149, R153, 0x28, RZ ;  /* 0x0000002899957824 */ /* 0x004fc600078e02ff */
[----:B------:R2:W-:Y:S01]  /*21e0*/  STL [R1+0x74], R142 ;  /* 0x0000748e01007387 */ /* 0x0005e20000100800 */
[----:B------:R-:W5:Y:S01]  /*21f0*/  LDC R153, c[0x0][0x268] ;  /* 0x00009a00ff997b82 */ /* 0x000f620000000800 */
[----:B0-----:R-:W-:-:S04]  /*2200*/  IADD3 R145, P3, R130, R5, RZ ;  /* 0x0000000582917210 */ /* 0x001fc80007f7e0ff */
[-C--:B------:R-:W-:Y:S01]  /*2210*/  LEA.HI.X.SX32 R130, R130, R7.reuse, 0x1, P3 ;  /* 0x0000000782827211 */ /* 0x080fe200018f0eff */
[----:B------:R-:W-:Y:S01]  /*2220*/  STL [R1+0x98], R145 ;  /* 0x0000989101007387 */ /* 0x000fe20000100800 */
[----:B---3--:R-:W-:Y:S01]  /*2230*/  IMAD R155, R155, 0x26, RZ ;  /* 0x000000269b9b7824 */ /* 0x008fe200078e02ff */
[----:B--2---:R-:W-:Y:S02]  /*2240*/  LEA.HI.X.SX32 R142, R140, R7, 0x1, P2 ;  /* 0x000000078c8e7211 */ /* 0x004fe400010f0eff */
[-C--:B------:R-:W-:Y:S02]  /*2250*/  IADD3 R143, P2, R128, R5.reuse, RZ ;  /* 0x00000005808f7210 */ /* 0x080fe40007f5e0ff */
[----:B-1----:R-:W-:Y:S01]  /*2260*/  LEA.HI.X.SX32 R140, R156, R8, 0x1, P1 ;  /* 0x000000089c8c7211 */ /* 0x002fe200008f0eff */
[----:B------:R0:W-:Y:S01]  /*2270*/  STL [R1+0x78], R142 ;  /* 0x0000788e01007387 */ /* 0x0001e20000100800 */
[-C--:B------:R-:W-:Y:S01]  /*2280*/  IADD3 R140, P4, R124, R5.reuse, RZ ;  /* 0x000000057c8c7210 */ /* 0x080fe20007f9e0ff */
[----:B------:R-:W1:Y:S01]  /*2290*/  LDC R156, c[0x0][0x268] ;  /* 0x00009a00ff9c7b82 */ /* 0x000e620000000800 */
[----:B----4-:R-:W-:Y:S01]  /*22a0*/  IMAD R152, R154, 0x29, RZ ;  /* 0x000000299a987824 */ /* 0x010fe200078e02ff */
[----:B------:R-:W-:Y:S01]  /*22b0*/  STL [R1+0xa0], R143 ;  /* 0x0000a08f01007387 */ /* 0x000fe20000100800 */
[----:B0-----:R-:W-:-:S05]  /*22c0*/  IADD3 R142, P1, R126, R5, RZ ;  /* 0x000000057e8e7210 */ /* 0x001fca0007f3e0ff */
[----:B------:R-:W0:Y:S01]  /*22d0*/  LDC R154, c[0x0][0x268] ;  /* 0x00009a00ff9a7b82 */ /* 0x000e220000000800 */
[----:B-----5:R-:W-:Y:S01]  /*22e0*/  IMAD R151, R153, 0x2a, RZ ;  /* 0x0000002a99977824 */ /* 0x020fe200078e02ff */
[----:B------:R-:W-:Y:S01]  /*22f0*/  LEA.HI.X.SX32 R126, R126, R7, 0x1, P1 ;  /* 0x000000077e7e7211 */ /* 0x000fe200008f0eff */
[----:B------:R-:W-:Y:S04]  /*2300*/  STL [R1+0xa8], R142 ;  /* 0x0000a88e01007387 */ /* 0x000fe80000100800 */
[----:B------:R2:W-:Y:S01]  /*2310*/  STL [R1+0x7c], R136 ;  /* 0x00007c8801007387 */ /* 0x0005e20000100800 */
[----:B------:R-:W3:Y:S03]  /*2320*/  LDC R153, c[0x0][0x268] ;  /* 0x00009a00ff997b82 */ /* 0x000ee60000000800 */
[----:B------:R-:W-:Y:S01]  /*2330*/  STL [R1+0xb0], R140 ;  /* 0x0000b08c01007387 */ /* 0x000fe20000100800 */
[----:B-1----:R-:W-:-:S03]  /*2340*/  IMAD R156, R156, 0x25, RZ ;  /* 0x000000259c9c7824 */ /* 0x002fc600078e02ff */
[----:B------:R1:W-:Y:S01]  /*2350*/  STL [R1+0x84], R134 ;  /* 0x0000848601007387 */ /* 0x0003e20000100800 */
[----:B--2---:R-:W-:-:S05]  /*2360*/  IADD3 R136, P6, R122, R5, RZ ;  /* 0x000000057a887210 */ /* 0x004fca0007fde0ff */
[----:B------:R-:W-:Y:S01]  /*2370*/  STL [R1+0xb8], R136 ;  /* 0x0000b88801007387 */ /* 0x000fe20000100800 */
[----:B0-----:R-:W-:Y:S01]  /*2380*/  IMAD R154, R154, 0x2b, RZ ;  /* 0x0000002b9a9a7824 */ /* 0x001fe200078e02ff */
[C---:B-1----:R-:W-:Y:S02]  /*2390*/  IADD3 R134, P5, R120.reuse, R5, RZ ;  /* 0x0000000578867210 */ /* 0x042fe40007fbe0ff */
[----:B------:R0:W-:Y:S02]  /*23a0*/  STL [R1+0x8c], R132 ;  /* 0x00008c8401007387 */ /* 0x0001e40000100800 */
[----:B------:R-:W-:Y:S02]  /*23b0*/  LEA.HI.X.SX32 R120, R120, R7, 0x1, P5 ;  /* 0x0000000778787211 */ /* 0x000fe400028f0eff */
[----:B------:R-:W-:Y:S01]  /*23c0*/  STL [R1+0xc0], R134 ;  /* 0x0000c08601007387 */ /* 0x000fe20000100800 */
[----:B---3--:R-:W-:Y:S01]  /*23d0*/  IMAD R153, R153, 0x2c, RZ ;  /* 0x0000002c99997824 */ /* 0x008fe200078e02ff */
[----:B0-----:R-:W-:-:S05]  /*23e0*/  IADD3 R132, P3, R118, R5, RZ ;  /* 0x0000000576847210 */ /* 0x001fca0007f7e0ff */
[----:B------:R-:W-:Y:S04]  /*23f0*/  STL [R1+0xc8], R132 ;  /* 0x0000c88401007387 */ /* 0x000fe80000100800 */
[----:B------:R0:W-:Y:S02]  /*2400*/  STL [R1+0x94], R130 ;  /* 0x0000948201007387 */ /* 0x0001e40000100800 */
[----:B0-----:R-:W-:Y:S02]  /*2410*/  LEA.HI.X.SX32 R130, R128, R7, 0x1, P2 ;  /* 0x0000000780827211 */ /* 0x001fe400010f0eff */
[----:B------:R-:W-:-:S03]  /*2420*/  IADD3 R128, P2, R116, R5, RZ ;  /* 0x0000000574807210 */ /* 0x000fc60007f5e0ff */
[----:B------:R0:W-:Y:S04]  /*2430*/  STL [R1+0x9c], R130 ;  /* 0x00009c8201007387 */ /* 0x0001e80000100800 */
[----:B------:R1:W-:Y:S04]  /*2440*/  STL [R1+0xd0], R128 ;  /* 0x0000d08001007387 */ /* 0x0003e80000100800 */
[----:B------:R2:W-:Y:S01]  /*2450*/  STL [R1+0xa4], R126 ;  /* 0x0000a47e01007387 */ /* 0x0005e20000100800 */
[----:B0-----:R-:W-:Y:S02]  /*2460*/  IADD3 R130, P1, R114, R5, RZ ;  /* 0x0000000572827210 */ /* 0x001fe40007f3e0ff */
[----:B-1----:R-:W-:-:S03]  /*2470*/  LEA.HI.X.SX32 R128, R124, R7, 0x1, P4 ;  /* 0x000000077c807211 */ /* 0x002fc600020f0eff */
[----:B------:R-:W-:Y:S01]  /*2480*/  STL [R1+0xd8], R130 ;  /* 0x0000d88201007387 */ /* 0x000fe20000100800 */
[----:B------:R-:W-:Y:S02]  /*2490*/  LEA.HI.X.SX32 R124, R122, R7, 0x1, P6 ;  /* 0x000000077a7c7211 */ /* 0x000fe400030f0eff */
[-C--:B--2---:R-:W-:Y:S01]  /*24a0*/  IADD3 R126, P4, R112, R5.reuse, RZ ;  /* 0x00000005707e7210 */ /* 0x084fe20007f9e0ff */
[----:B------:R-:W-:Y:S01]  /*24b0*/  STL [R1+0xac], R128 ;  /* 0x0000ac8001007387 */ /* 0x000fe20000100800 */
[----:B------:R-:W-:Y:S02]  /*24c0*/  IADD3 R122, P6, R110, R5, RZ ;  /* 0x000000056e7a7210 */ /* 0x000fe40007fde0ff */
[----:B------:R-:W-:Y:S01]  /*24d0*/  LEA.HI.X.SX32 R114, R114, R7, 0x1, P1 ;  /* 0x0000000772727211 */ /* 0x000fe200008f0eff */
[----:B------:R-:W-:Y:S04]  /*24e0*/  STL [R1+0xe0], R126 ;  /* 0x0000e07e01007387 */ /* 0x000fe80000100800 */
[----:B------:R0:W-:Y:S04]  /*24f0*/  STL [R1+0xb4], R124 ;  /* 0x0000b47c01007387 */ /* 0x0001e80000100800 */
[----:B------:R1:W-:Y:S04]  /*2500*/  STL [R1+0xe8], R122 ;  /* 0x0000e87a01007387 */ /* 0x0003e80000100800 */
[----:B------:R2:W-:Y:S01]  /*2510*/  STL [R1+0xbc], R120 ;  /* 0x0000bc7801007387 */ /* 0x0005e20000100800 */
[----:B0-----:R-:W-:-:S02]  /*2520*/  IADD3 R124, P5, R108, R5, RZ ;  /* 0x000000056c7c7210 */ /* 0x001fc40007fbe0ff */
        /* <DEDUP_REMOVED lines=181> */
[----:B------:R0:W-:Y:S01]  /*3080*/  STL [R1+0x778], R66 ;  /* 0x0007784201007387 */ /* 0x0001e20000100800 */
[----:B------:R-:W-:Y:S02]  /*3090*/  LEA.HI.X.SX32 R63, R62, R7, 0x1, P6 ;  /* 0x000000073e3f7211 */ /* 0x000fe400030f0eff */
[-C--:B--2---:R-:W-:Y:S01]  /*30a0*/  IADD3 R64, P4, R57, R5.reuse, RZ ;  /* 0x0000000539407210 */ /* 0x084fe20007f9e0ff */
[----:B------:R-:W-:Y:S01]  /*30b0*/  STL [R1+0x1c4], R65 ;  /* 0x0001c44101007387 */ /* 0x000fe20000100800 */
[----:B------:R-:W-:Y:S02]  /*30c0*/  IADD3 R62, P6, R56, R5, RZ ;  /* 0x00000005383e7210 */ /* 0x000fe40007fde0ff */
[----:B------:R-:W-:Y:S01]  /*30d0*/  LEA.HI.X.SX32 R58, R58, R7, 0x1, P1 ;  /* 0x000000073a3a7211 */ /* 0x000fe200008f0eff */
[----:B------:R1:W-:Y:S01]  /*30e0*/  STL [R1+0x774], R64 ;  /* 0x0007744001007387 */ /* 0x0003e20000100800 */
[----:B0-----:R-:W-:-:S03]  /*30f0*/  CS2R R66, SRZ ;  /* 0x0000000000427805 */ /* 0x001fc6000001ff00 */
[----:B------:R0:W-:Y:S04]  /*3100*/  STL [R1+0x1c8], R63 ;  /* 0x0001c83f01007387 */ /* 0x0001e80000100800 */
[----:B------:R2:W-:Y:S01]  /*3110*/  STL [R1+0x770], R62 ;  /* 0x0007703e01007387 */ /* 0x0005e20000100800 */
[----:B-1----:R-:W-:-:S03]  /*3120*/  CS2R R64, SRZ ;  /* 0x0000000000407805 */ /* 0x002fc6000001ff00 */
[----:B------:R1:W-:Y:S01]  /*3130*/  STL [R1+0x1cc], R61 ;  /* 0x0001cc3d01007387 */ /* 0x0003e20000100800 */
[----:B0-----:R-:W-:Y:S02]  /*3140*/  IADD3 R63, P5, R55, R5, RZ ;  /* 0x00000005373f7210 */ /* 0x001fe40007fbe0ff */
[----:B--2---:R-:W-:-:S03]  /*3150*/  LEA.HI.X.SX32 R62, R60, R7, 0x1, P3 ;  /* 0x000000073c3e7211 */ /* 0x004fc600018f0eff */
[----:B------:R-:W-:Y:S01]  /*3160*/  STL [R1+0x76c], R63 ;  /* 0x00076c3f01007387 */ /* 0x000fe20000100800 */
[----:B------:R-:W-:Y:S02]  /*3170*/  LEA.HI.X.SX32 R60, R59, R7, 0x1, P2 ;  /* 0x000000073b3c7211 */ /* 0x000fe400010f0eff */
[-C--:B-1----:R-:W-:Y:S01]  /*3180*/  IADD3 R61, P3, R54, R5.reuse, RZ ;  /* 0x00000005363d7210 */ /* 0x082fe20007f7e0ff */
[----:B------:R0:W-:Y:S01]  /*3190*/  STL [R1+0x1d0], R62 ;  /* 0x0001d03e01007387 */ /* 0x0001e20000100800 */
[----:B------:R-:W-:Y:S02]  /*31a0*/  IADD3 R59, P2, R53, R5, RZ ;  /* 0x00000005353b7210 */ /* 0x000fe40007f5e0ff */
[----:B------:R-:W-:Y:S01]  /*31b0*/  LEA.HI.X.SX32 R55, R55, R7, 0x1, P5 ;  /* 0x0000000737377211 */ /* 0x000fe200028f0eff */
[----:B------:R-:W-:Y:S04]  /*31c0*/  STL [R1+0x768], R61 ;  /* 0x0007683d01007387 */ /* 0x000fe80000100800 */
[----:B------:R1:W-:Y:S01]  /*31d0*/  STL [R1+0x1d4], R60 ;  /* 0x0001d43c01007387 */ /* 0x0003e20000100800 */
[----:B0-----:R-:W-:-:S03]  /*31e0*/  CS2R R62, SRZ ;  /* 0x00000000003e7805 */ /* 0x001fc6000001ff00 */
[----:B------:R0:W-:Y:S04]  /*31f0*/  STL [R1+0x764], R59 ;  /* 0x0007643b01007387 */ /* 0x0001e80000100800 */
[----:B------:R2:W-:Y:S01]  /*3200*/  STL [R1+0x1d8], R58 ;  /* 0x0001d83a01007387 */ /* 0x0005e20000100800 */
[----:B-1----:R-:W-:Y:S02]  /*3210*/  IADD3 R60, P1, R52, R5, RZ ;  /* 0x00000005343c7210 */ /* 0x002fe40007f3e0ff */
[----:B0-----:R-:W-:-:S03]  /*3220*/  LEA.HI.X.SX32 R59, R57, R7, 0x1, P4 ;  /* 0x00000007393b7211 */ /* 0x001fc600020f0eff */
        /* <DEDUP_REMOVED lines=114> */
[----:B------:R-:W-:Y:S01]  /*3950*/  STL [R1+0x6fc], R34 ;  /* 0x0006fc2201007387 */ /* 0x000fe20000100800 */
[----:B0-----:R-:W-:-:S03]  /*3960*/  CS2R R36, SRZ ;  /* 0x0000000000247805 */ /* 0x001fc6000001ff00 */
        /* <DEDUP_REMOVED lines=93> */
[----:B------:R-:W-:-:S03]  /*3f40*/  IADD3 R4, P6, R103, R6, RZ ;  /* 0x0000000667047210 */ /* 0x000fc60007fde0ff */
        /* <DEDUP_REMOVED lines=11> */
[----:B------:R0:W-:Y:S04]  /*4000*/  STL [R1+0x690], R3 ;  /* 0x0006900301007387 */ /* 0x0001e80000100800 */
[----:B------:R1:W-:Y:S04]  /*4010*/  STL [R1+0x2ac], R2 ;  /* 0x0002ac0201007387 */ /* 0x0003e80000100800 */
[----:B------:R2:W-:Y:S01]  /*4020*/  STL [R1+0x2c8], R0 ;  /* 0x0002c80001007387 */ /* 0x0005e20000100800 */
[----:B0-----:R-:W-:Y:S02]  /*4030*/  LEA.HI.X.SX32 R3, R83, R8, 0x1, P1 ;  /* 0x0000000853037211 */ /* 0x001fe400008f0eff */
[----:B-1----:R-:W-:-:S03]  /*4040*/  IADD3 R2, P1, R111, R6, RZ ;  /* 0x000000066f027210 */ /* 0x002fc60007f3e0ff */
[----:B------:R0:W-:Y:S01]  /*4050*/  STL [R1+0x2b0], R3 ;  /* 0x0002b00301007387 */ /* 0x0001e20000100800 */
[----:B--2---:R-:W-:-:S03]  /*4060*/  LEA.HI.X.SX32 R0, R101, R8, 0x1, P4 ;  /* 0x0000000865007211 */ /* 0x004fc600020f0eff */
[----:B------:R1:W-:Y:S04]  /*4070*/  STL [R1+0x2d0], R2 ;  /* 0x0002d00201007387 */ /* 0x0003e80000100800 */
[----:B------:R2:W-:Y:S01]  /*4080*/  STL [R1+0x2b4], R0 ;  /* 0x0002b40001007387 */ /* 0x0005e20000100800 */
[----:B0-----:R-:W-:Y:S02]  /*4090*/  IADD3 R3, P4, R113, R6, RZ ;  /* 0x0000000671037210 */ /* 0x001fe40007f9e0ff */
[----:B-1----:R-:W-:-:S03]  /*40a0*/  LEA.HI.X.SX32 R2, R103, R8, 0x1, P6 ;  /* 0x0000000867027211 */ /* 0x002fc600030f0eff */
[----:B------:R0:W-:Y:S01]  /*40b0*/  STL [R1+0x2d8], R3 ;  /* 0x0002d80301007387 */ /* 0x0001e20000100800 */
[----:B--2---:R-:W-:-:S03]  /*40c0*/  IADD3 R0, P6, R115, R6, RZ ;  /* 0x0000000673007210 */ /* 0x004fc60007fde0ff */
        /* <DEDUP_REMOVED lines=100> */
[----:B------:R-:W-:Y:S01]  /*4710*/  STL [R1+0x378], R3 ;  /* 0x0003780301007387 */ /* 0x000fe20000100800 */
[----:B--2---:R-:W-:-:S03]  /*4720*/  LEA.HI.X.SX32 R0, R159, R8, 0x1, P3 ;  /* 0x000000089f007211 */ /* 0x004fc600018f0eff */
[----:B------:R0:W-:Y:S04]  /*4730*/  STL [R1+0x3ac], R2 ;  /* 0x0003ac0201007387 */ /* 0x0001e80000100800 */
[----:B------:R1:W-:Y:S01]  /*4740*/  STL [R1+0x380], R0 ;  /* 0x0003800001007387 */ /* 0x0003e20000100800 */
[----:B0-----:R-:W-:Y:S02]  /*4750*/  IADD3 R2, P3, R165, R6, RZ ;  /* 0x00000006a5027210 */ /* 0x001fe40007f7e0ff */
[----:B-1----:R-:W-:-:S03]  /*4760*/  LEA.HI.X.SX32 R0, R160, R8, 0x1, P2 ;  /* 0x00000008a0007211 */ /* 0x002fc600010f0eff */
        /* <DEDUP_REMOVED lines=24> */
[----:B------:R0:W-:Y:S01]  /*48f0*/  STL [R1+0x3e4], R2 ;  /* 0x0003e40201007387 */ /* 0x0001e20000100800 */
[----:B------:R-:W1:Y:S03]  /*4900*/  LDC R156, c[0x0][0x268] ;  /* 0x00009a00ff9c7b82 */ /* 0x000e660000000800 */
[----:B------:R2:W-:Y:S01]  /*4910*/  STL [R1+0x3b8], R0 ;  /* 0x0003b80001007387 */ /* 0x0005e20000100800 */
[----:B0-----:R-:W-:Y:S02]  /*4920*/  IADD3 R2, P2, R154, R6, RZ ;  /* 0x000000069a027210 */ /* 0x001fe40007f5e0ff */
[----:B--2---:R-:W-:-:S03]  /*4930*/  LEA.HI.X.SX32 R0, R155, R8, 0x1, P1 ;  /* 0x000000089b007211 */ /* 0x004fc600008f0eff */
[----:B------:R0:W-:Y:S01]  /*4940*/  STL [R1+0x3ec], R2 ;  /* 0x0003ec0201007387 */ /* 0x0001e20000100800 */
[----:B------:R-:W2:Y:S03]  /*4950*/  LDC R155, c[0x0][0x268] ;  /* 0x00009a00ff9b7b82 */ /* 0x000ea60000000800 */
[----:B------:R3:W-:Y:S01]  /*4960*/  STL [R1+0x3c0], R0 ;  /* 0x0003c00001007387 */ /* 0x0007e20000100800 */
[----:B0-----:R-:W-:Y:S01]  /*4970*/  IADD3 R2, P1, R153, R6, RZ ;  /* 0x0000000699027210 */ /* 0x001fe20007f3e0ff */
[----:B-1----:R-:W-:Y:S01]  /*4980*/  IMAD R156, R156, 0x2d, RZ ;  /* 0x0000002d9c9c7824 */ /* 0x002fe200078e02ff */
[----:B---3--:R-:W-:-:S03]  /*4990*/  LEA.HI.X.SX32 R0, R150, R8, 0x1, P4 ;  /* 0x0000000896007211 */ /* 0x008fc600020f0eff */
[----:B------:R0:W-:Y:S01]  /*49a0*/  STL [R1+0x3f4], R2 ;  /* 0x0003f40201007387 */ /* 0x0001e20000100800 */
[----:B------:R-:W1:Y:S03]  /*49b0*/  LDC R150, c[0x0][0x268] ;  /* 0x00009a00ff967b82 */ /* 0x000e660000000800 */
[----:B------:R3:W-:Y:S01]  /*49c0*/  STL [R1+0x3c8], R0 ;  /* 0x0003c80001007387 */ /* 0x0007e20000100800 */
[----:B0-----:R-:W-:Y:S01]  /*49d0*/  IADD3 R2, P4, R156, R6, RZ ;  /* 0x000000069c027210 */ /* 0x001fe20007f9e0ff */
[----:B--2---:R-:W-:Y:S01]  /*49e0*/  IMAD R155, R155, 0x2e, RZ ;  /* 0x0000002e9b9b7824 */ /* 0x004fe200078e02ff */
[----:B---3--:R-:W-:-:S03]  /*49f0*/  LEA.HI.X.SX32 R0, R149, R8, 0x1, P6 ;  /* 0x0000000895007211 */ /* 0x008fc600030f0eff */
        /* <DEDUP_REMOVED lines=106> */
[----:B--2---:R-:W-:Y:S01]  /*50a0*/  IMAD.SHL.U32 R149, R149, 0x40, RZ ;  /* 0x0000004095957824 */ /* 0x004fe200078e00ff */
        /* <DEDUP_REMOVED lines=325> */
[----:B------:R0:W-:Y:S04]  /*6500*/  STL [R1+0x63c], R2 ;  /* 0x00063c0201007387 */ /* 0x0001e80000100800 */
[----:B------:R2:W-:Y:S01]  /*6510*/  STL [R1+0x610], R0 ;  /* 0x0006100001007387 */ /* 0x0005e20000100800 */
[----:B-1----:R-:W-:Y:S01]  /*6520*/  IMAD R147, R150, 0x77, RZ ;  /* 0x0000007796937824 */ /* 0x002fe200078e02ff */
[----:B0-----:R-:W-:Y:S01]  /*6530*/  IADD3 R2, P6, R155, R6, RZ ;  /* 0x000000069b027210 */ /* 0x001fe20007fde0ff */
[----:B------:R-:W0:Y:S01]  /*6540*/  LDC R150, c[0x0][0x268] ;  /* 0x00009a00ff967b82 */ /* 0x000e220000000800 */
[----:B--2---:R-:W-:-:S03]  /*6550*/  LEA.HI.X.SX32 R0, R152, R8, 0x1, P5 ;  /* 0x0000000898007211 */ /* 0x004fc600028f0eff */
[----:B------:R1:W-:Y:S04]  /*6560*/  STL [R1+0x644], R2 ;  /* 0x0006440201007387 */ /* 0x0003e80000100800 */
[----:B------:R-:W2:Y:S01]  /*6570*/  LDC R152, c[0x0][0x268] ;  /* 0x00009a00ff987b82 */ /* 0x000ea20000000800 */
[----:B------:R3:W-:Y:S01]  /*6580*/  STL [R1+0x618], R0 ;  /* 0x0006180001007387 */ /* 0x0007e20000100800 */
[----:B-1----:R-:W-:Y:S02]  /*6590*/  IADD3 R2, P5, R147, R6, RZ ;  /* 0x0000000693027210 */ /* 0x002fe40007fbe0ff */
[----:B---3--:R-:W-:-:S03]  /*65a0*/  LEA.HI.X.SX32 R0, R151, R8, 0x1, P3 ;  /* 0x0000000897007211 */ /* 0x008fc600018f0eff */
[----:B------:R1:W-:Y:S01]  /*65b0*/  STL [R1+0x64c], R2 ;  /* 0x00064c0201007387 */ /* 0x0003e20000100800 */
[----:B0-----:R-:W-:-:S03]  /*65c0*/  IMAD R149, R150, 0x78, RZ ;  /* 0x0000007896957824 */ /* 0x001fc600078e02ff */
[----:B------:R0:W-:Y:S02]  /*65d0*/  STL [R1+0x620], R0 ;  /* 0x0006200001007387 */ /* 0x0001e40000100800 */
[----:B-1----:R-:W-:Y:S01]  /*65e0*/  IADD3 R2, P3, R149, R6, RZ ;  /* 0x0000000695027210 */ /* 0x002fe20007f7e0ff */
[----:B--2---:R-:W-:Y:S02]  /*65f0*/  IMAD R150, R152, 0x79, RZ ;  /* 0x0000007998967824 */ /* 0x004fe400078e02ff */
[----:B------:R-:W1:Y:S01]  /*6600*/  LDC R152, c[0x0][0x268] ;  /* 0x00009a00ff987b82 */ /* 0x000e620000000800 */
[----:B0-----:R-:W-:Y:S01]  /*6610*/  LEA.HI.X.SX32 R0, R154, R8, 0x1, P2 ;  /* 0x000000089a007211 */ /* 0x001fe200010f0eff */
[----:B------:R0:W-:Y:S04]  /*6620*/  STL [R1+0x654], R2 ;  /* 0x0006540201007387 */ /* 0x0001e80000100800 */
[----:B------:R2:W-:Y:S02]  /*6630*/  STL [R1+0x628], R0 ;  /* 0x0006280001007387 */ /* 0x0005e40000100800 */
[----:B------:R-:W3:Y:S01]  /*6640*/  LDC R154, c[0x0][0x268] ;  /* 0x00009a00ff9a7b82 */ /* 0x000ee20000000800 */
[----:B0-----:R-:W-:-:S02]  /*6650*/  IADD3 R2, P2, R150, R6, RZ ;  /* 0x0000000696027210 */ /* 0x001fc40007f5e0ff */
[----:B--2---:R-:W-:-:S03]  /*6660*/  LEA.HI.X.SX32 R0, R153, R8, 0x1, P1 ;  /* 0x0000000899007211 */ /* 0x004fc600008f0eff */
[----:B------:R0:W-:Y:S01]  /*6670*/  STL [R1+0x65c], R2 ;  /* 0x00065c0201007387 */ /* 0x0001e20000100800 */
[----:B------:R-:W-:-:S03]  /*6680*/  LEA.HI.X.SX32 R3, R150, R8, 0x1, P2 ;  /* 0x0000000896037211 */ /* 0x000fc600010f0eff */
[----:B------:R2:W-:Y:S01]  /*6690*/  STL [R1+0x630], R0 ;  /* 0x0006300001007387 */ /* 0x0005e20000100800 */
[----:B-1----:R-:W-:-:S05]  /*66a0*/  IMAD R151, R152, 0x7a, RZ ;  /* 0x0000007a98977824 */ /* 0x002fca00078e02ff */
[----:B0-----:R-:W-:Y:S02]  /*66b0*/  IADD3 R2, P1, R151, R6, RZ ;  /* 0x0000000697027210 */ /* 0x001fe40007f3e0ff */
[----:B--2---:R-:W-:Y:S01]  /*66c0*/  LEA.HI.X.SX32 R0, R156, R8, 0x1, P4 ;  /* 0x000000089c007211 */ /* 0x004fe200020f0eff */
[----:B---3--:R-:W-:Y:S01]  /*66d0*/  IMAD R152, R154, 0x7b, RZ ;  /* 0x0000007b9a987824 */ /* 0x008fe200078e02ff */
[----:B------:R-:W0:Y:S01]  /*66e0*/  LDC R156, c[0x0][0x268] ;  /* 0x00009a00ff9c7b82 */ /* 0x000e220000000800 */
[----:B------:R1:W-:Y:S04]  /*66f0*/  STL [R1+0x664], R2 ;  /* 0x0006640201007387 */ /* 0x0003e80000100800 */
[----:B------:R2:W-:Y:S03]  /*6700*/  STL [R1+0x638], R0 ;  /* 0x0006380001007387 */ /* 0x0005e60000100800 */
[----:B------:R-:W3:Y:S01]  /*6710*/  LDC R154, c[0x0][0x268] ;  /* 0x00009a00ff9a7b82 */ /* 0x000ee20000000800 */
[----:B-1----:R-:W-:-:S02]  /*6720*/  IADD3 R2, P4, R152, R6, RZ ;  /* 0x0000000698027210 */ /* 0x002fc40007f9e0ff */
[----:B--2---:R-:W-:-:S03]  /*6730*/  LEA.HI.X.SX32 R0, R155, R8, 0x1, P6 ;  /* 0x000000089b007211 */ /* 0x004fc600030f0eff */
[----:B------:R1:W-:Y:S02]  /*6740*/  STL [R1+0x66c], R2 ;  /* 0x00066c0201007387 */ /* 0x0003e40000100800 */
[----:B------:R-:W2:Y:S02]  /*6750*/  LDC R155, c[0x0][0x268] ;  /* 0x00009a00ff9b7b82 */ /* 0x000ea40000000800 */
[----:B------:R4:W-:Y:S01]  /*6760*/  STL [R1+0x640], R0 ;  /* 0x0006400001007387 */ /* 0x0009e20000100800 */
[----:B-1----:R-:W-:Y:S01]  /*6770*/  LEA.HI.X.SX32 R2, R147, R8, 0x1, P5 ;  /* 0x0000000893027211 */ /* 0x002fe200028f0eff */
[----:B---3--:R-:W-:Y:S02]  /*6780*/  IMAD R153, R154, 0x7c, RZ ;  /* 0x0000007c9a997824 */ /* 0x008fe400078e02ff */
[----:B0-----:R-:W-:Y:S02]  /*6790*/  IMAD R154, R156, 0x7d, RZ ;  /* 0x0000007d9c9a7824 */ /* 0x001fe400078e02ff */
[----:B------:R-:W0:Y:S01]  /*67a0*/  LDC R156, c[0x0][0x268] ;  /* 0x00009a00ff9c7b82 */ /* 0x000e220000000800 */
[----:B----4-:R-:W-:Y:S01]  /*67b0*/  IADD3 R0, P6, R153, R6, RZ ;  /* 0x0000000699007210 */ /* 0x010fe20007fde0ff */
[----:B--2---:R-:W-:-:S04]  /*67c0*/  IMAD R155, R155, 0x7e, RZ ;  /* 0x0000007e9b9b7824 */ /* 0x004fc800078e02ff */
[----:B------:R1:W-:Y:S04]  /*67d0*/  STL [R1+0x674], R0 ;  /* 0x0006740001007387 */ /* 0x0003e80000100800 */
[----:B------:R2:W-:Y:S01]  /*67e0*/  STL [R1+0x648], R2 ;  /* 0x0006480201007387 */ /* 0x0005e20000100800 */
[----:B-1----:R-:W-:Y:S02]  /*67f0*/  IADD3 R0, P5, R154, R6, RZ ;  /* 0x000000069a007210 */ /* 0x002fe40007fbe0ff */
[----:B--2---:R-:W-:-:S03]  /*6800*/  LEA.HI.X.SX32 R2, R149, R8, 0x1, P3 ;  /* 0x0000000895027211 */ /* 0x004fc600018f0eff */
[----:B------:R1:W-:Y:S01]  /*6810*/  STL [R1+0x67c], R0 ;  /* 0x00067c0001007387 */ /* 0x0003e20000100800 */
[----:B0-----:R-:W-:-:S03]  /*6820*/  IMAD R156, R156, 0x7f, RZ ;  /* 0x0000007f9c9c7824 */ /* 0x001fc600078e02ff */
[----:B------:R0:W-:Y:S01]  /*6830*/  STL [R1+0x650], R2 ;  /* 0x0006500201007387 */ /* 0x0001e20000100800 */
[-C--:B-1----:R-:W-:Y:S02]  /*6840*/  IADD3 R0, P3, R155, R6.reuse, RZ ;  /* 0x000000069b007210 */ /* 0x082fe40007f7e0ff */
[----:B0-----:R-:W-:-:S03]  /*6850*/  IADD3 R2, P2, R156, R6, RZ ;  /* 0x000000069c027210 */ /* 0x001fc60007f5e0ff */
[----:B------:R0:W-:Y:S04]  /*6860*/  STL [R1+0x684], R0 ;  /* 0x0006840001007387 */ /* 0x0001e80000100800 */
[----:B------:R1:W-:Y:S04]  /*6870*/  STL [R1+0x658], R3 ;  /* 0x0006580301007387 */ /* 0x0003e80000100800 */
[----:B------:R2:W-:Y:S01]  /*6880*/  STL [R1+0x68c], R2 ;  /* 0x00068c0201007387 */ /* 0x0005e20000100800 */
[-C--:B0-----:R-:W-:Y:S02]  /*6890*/  LEA.HI.X.SX32 R0, R151, R8.reuse, 0x1, P1 ;  /* 0x0000000897007211 */ /* 0x081fe400008f0eff */
[----:B-1----:R-:W-:-:S03]  /*68a0*/  LEA.HI.X.SX32 R3, R152, R8, 0x1, P4 ;  /* 0x0000000898037211 */ /* 0x002fc600020f0eff */
[----:B------:R0:W-:Y:S01]  /*68b0*/  STL [R1+0x660], R0 ;  /* 0x0006600001007387 */ /* 0x0001e20000100800 */
[----:B--2---:R-:W-:-:S03]  /*68c0*/  LEA.HI.X.SX32 R2, R153, R8, 0x1, P6 ;  /* 0x0000000899027211 */ /* 0x004fc600030f0eff */
        /* <DEDUP_REMOVED lines=8> */
[----:B0-----:R-:W-:-:S05]  /*6950*/  IMAD.MOV.U32 R0, RZ, RZ, 0x3f800000 ;  /* 0x3f800000ff007424 */ /* 0x001fca00078e00ff */
[----:B------:R1:W-:Y:S02]  /*6960*/  STL [R1+0x38], R0 ;  /* 0x0000380001007387 */ /* 0x0003e40000100800 */
.L_x_1:
[----:B-1----:R-:W2:Y:S04]  /*6970*/  LDL R3, [R1+0x80] ;  /* 0x0000800001037983 */ /* 0x002ea80000100800 */
[----:B------:R-:W3:Y:S04]  /*6980*/  LDL R2, [R1+0x88] ;  /* 0x0000880001027983 */ /* 0x000ee80000100800 */
[----:B------:R-:W4:Y:S04]  /*6990*/  LDL R4, [R1+0x7c] ;  /* 0x00007c0001047983 */ /* 0x000f280000100800 */
        /* <DEDUP_REMOVED lines=9> */
[----:B------:R-:W4:Y:S01]  /*6a30*/  LDL R27, [R1+0xa4] ;  /* 0x0000a400011b7983 */ /* 0x000f220000100800 */
[----:B------:R-:W-:-:S02]  /*6a40*/  USHF.R.S32.HI UR8, URZ, 0x1f, UR4 ;  /* 0x0000001f3f087899 */ /* 0x000fc40008011404 */
[C---:B-----5:R-:W-:Y:S01]  /*6a50*/  IADD3 RZ, P1, R5.reuse, UR4, RZ ;  /* 0x0000000405ff7c10 */ /* 0x060fe2000ff3e0ff */
[----:B------:R-:W-:Y:S01]  /*6a60*/  USHF.R.S32.HI UR10, URZ, 0x1f, UR4 ;  /* 0x0000001f3f0a7899 */ /* 0x000fe20008011404 */
[----:B------:R-:W-:Y:S01]  /*6a70*/  STL [R1+0x890], R36 ;  /* 0x0008902401007387 */ /* 0x000fe20000100800 */
[----:B------:R-:W-:Y:S01]  /*6a80*/  VIADD R12, R5, UR4 ;  /* 0x00000004050c7c36 */ /* 0x000fe20008000000 */
[----:B------:R-:W-:Y:S02]  /*6a90*/  USHF.R.S32.HI UR9, URZ, 0x1f, UR4 ;  /* 0x0000001f3f097899 */ /* 0x000fe40008011404 */
[----:B------:R-:W-:Y:S01]  /*6aa0*/  STL [R1+0x88c], R37 ;  /* 0x00088c2501007387 */ /* 0x000fe20000100800 */
[----:B------:R-:W-:-:S03]  /*6ab0*/  ULDC UR17, c[0x0][0x268] ;  /* 0x00009a0000117ab9 */ /* 0x000fc60000000800 */
[----:B------:R-:W-:Y:S04]  /*6ac0*/  STL [R1+0x888], R38 ;  /* 0x0008882601007387 */ /* 0x000fe80000100800 */
        /* <DEDUP_REMOVED lines=11> */
[----:B------:R0:W-:Y:S04]  /*6b80*/  STL [R1+0x858], R42 ;  /* 0x0008582a01007387 */ /* 0x0001e80000100800 */
[----:B------:R1:W-:Y:S04]  /*6b90*/  STL [R1+0x854], R43 ;  /* 0x0008542b01007387 */ /* 0x0003e80000100800 */
[----:B------:R-:W-:Y:S04]  /*6ba0*/  STL [R1+0x850], R52 ;  /* 0x0008503401007387 */ /* 0x000fe80000100800 */
[----:B------:R-:W-:Y:S04]  /*6bb0*/  STL [R1+0x84c], R53 ;  /* 0x00084c3501007387 */ /* 0x000fe80000100800 */
[----:B------:R-:W-:Y:S04]  /*6bc0*/  STL [R1+0x848], R44 ;  /* 0x0008482c01007387 */ /* 0x000fe80000100800 */
[----:B------:R1:W-:Y:S04]  /*6bd0*/  STL [R1+0x844], R45 ;  /* 0x0008442d01007387 */ /* 0x0003e80000100800 */
[----:B------:R-:W-:Y:S04]  /*6be0*/  STL [R1+0x840], R54 ;  /* 0x0008403601007387 */ /* 0x000fe80000100800 */
[----:B------:R-:W-:Y:S04]  /*6bf0*/  STL [R1+0x83c], R55 ;  /* 0x00083c3701007387 */ /* 0x000fe80000100800 */
[----:B------:R1:W-:Y:S04]  /*6c00*/  STL [R1+0x838], R46 ;  /* 0x0008382e01007387 */ /* 0x0003e80000100800 */
[----:B------:R-:W-:Y:S04]  /*6c10*/  STL [R1+0x834], R47 ;  /* 0x0008342f01007387 */ /* 0x000fe80000100800 */
[----:B------:R-:W-:Y:S04]  /*6c20*/  STL [R1+0x830], R60 ;  /* 0x0008303c01007387 */ /* 0x000fe80000100800 */
[----:B------:R-:W-:Y:S04]  /*6c30*/  STL [R1+0x82c], R61 ;  /* 0x00082c3d01007387 */ /* 0x000fe80000100800 */
[----:B------:R1:W-:Y:S04]  /*6c40*/  STL [R1+0x828], R48 ;  /* 0x0008283001007387 */ /* 0x0003e80000100800 */
[----:B------:R-:W-:Y:S04]  /*6c50*/  STL [R1+0x824], R49 ;  /* 0x0008243101007387 */ /* 0x000fe80000100800 */
[----:B------:R-:W-:Y:S04]  /*6c60*/  STL [R1+0x820], R62 ;  /* 0x0008203e01007387 */ /* 0x000fe80000100800 */
[----:B------:R-:W-:Y:S01]  /*6c70*/  STL [R1+0x81c], R63 ;  /* 0x00081c3f01007387 */ /* 0x000fe20000100800 */
[----:B------:R-:W-:-:S03]  /*6c80*/  IADD3.X R13, R7, UR8, RZ, P1, !PT ;  /* 0x00000008070d7c10 */ /* 0x000fc60008ffe4ff */
[----:B------:R1:W-:Y:S04]  /*6c90*/  STL [R1+0x818], R50 ;  /* 0x0008183201007387 */ /* 0x0003e80000100800 */
[----:B------:R1:W-:Y:S04]  /*6ca0*/  STL [R1+0x814], R51 ;  /* 0x0008143301007387 */ /* 0x0003e80000100800 */
        /* <DEDUP_REMOVED lines=8> */
[----:B0-----:R-:W4:Y:S04]  /*6d30*/  LDL R42, [R1+0x7cc] ;  /* 0x0007cc00012a7983 */ /* 0x001f280000100800 */
[----:B------:R-:W4:Y:S04]  /*6d40*/  LDL R36, [R1+0x7c4] ;  /* 0x0007c40001247983 */ /* 0x000f280000100800 */
[----:B-1----:R-:W4:Y:S04]  /*6d50*/  LDL R43, [R1+0x19c] ;  /* 0x00019c00012b7983 */ /* 0x002f280000100800 */
        /* <DEDUP_REMOVED lines=11> */
[----:B--2---:R-:W-:-:S02]  /*6e10*/  IADD3 R10, P2, R3, UR4, RZ ;  /* 0x00000004030a7c10 */ /* 0x004fc4000ff5e0ff */
[----:B---3--:R-:W-:Y:S02]  /*6e20*/  IADD3 R2, P1, R2, UR4, RZ ;  /* 0x0000000402027c10 */ /* 0x008fe4000ff3e0ff */
[----:B----4-:R-:W-:Y:S02]  /*6e30*/  IADD3.X R11, R4, UR10, RZ, P2, !PT ;  /* 0x0000000a040b7c10 */ /* 0x010fe400097fe4ff */
[----:B------:R0:W2:Y:S01]  /*6e40*/  LDG.E.U8 R4, desc[UR12][R12.64] ;  /* 0x0000000c0c047981 */ /* 0x0000a2000c1e1100 */
[----:B------:R-:W-:-:S03]  /*6e50*/  IADD3.X R3, R9, UR10, RZ, P1, !PT ;  /* 0x0000000a09037c10 */ /* 0x000fc60008ffe4ff */
[----:B------:R-:W3:Y:S01]  /*6e60*/  LDL R9, [R1+0xc8] ;  /* 0x0000c80001097983 */ /* 0x000ee20000100800 */
[----:B------:R-:W-:-:S03]  /*6e70*/  IADD3 R22, P2, R15, UR4, RZ ;  /* 0x000000040f167c10 */ /* 0x000fc6000ff5e0ff */
[----:B------:R1:W4:Y:S01]  /*6e80*/  LDG.E.U8 R41, desc[UR12][R10.64] ;  /* 0x0000000c0a297981 */ /* 0x000322000c1e1100 */
[----:B------:R-:W-:-:S03]  /*6e90*/  IADD3.X R23, R0, UR10, RZ, P2, !PT ;  /* 0x0000000a00177c10 */ /* 0x000fc600097fe4ff */
[----:B------:R-:W2:Y:S01]  /*6ea0*/  LDL R0, [R1+0xd0] ;  /* 0x0000d00001007983 */ /* 0x000ea20000100800 */
[----:B------:R-:W-:-:S03]  /*6eb0*/  IADD3 R14, P1, R14, UR4, RZ ;  /* 0x000000040e0e7c10 */ /* 0x000fc6000ff3e0ff */
[----:B------:R-:W4:Y:S01]  /*6ec0*/  LDG.E.U8 R22, desc[UR12][R22.64] ;  /* 0x0000000c16167981 */ /* 0x000f22000c1e1100 */
[----:B0-----:R-:W-:-:S03]  /*6ed0*/  IADD3 R12, P2, R17, UR4, RZ ;  /* 0x00000004110c7c10 */ /* 0x001fc6000ff5e0ff */
[----:B------:R-:W4:Y:S01]  /*6ee0*/  LDL R17, [R1+0xc4] ;  /* 0x0000c40001117983 */ /* 0x000f220000100800 */
[----:B------:R-:W-:-:S03]  /*6ef0*/  IADD3.X R15, R16, UR10, RZ, P1, !PT ;  /* 0x0000000a100f7c10 */ /* 0x000fc60008ffe4ff */
[----:B------:R-:W4:Y:S01]  /*6f00*/  LDL R16, [R1+0xd8] ;  /* 0x0000d80001107983 */ /* 0x000f220000100800 */
[----:B-1----:R-:W-:-:S03]  /*6f10*/  IADD3 R10, P1, R20, UR4, RZ ;  /* 0x00000004140a7c10 */ /* 0x002fc6000ff3e0ff */
[----:B------:R-:W4:Y:S01]  /*6f20*/  LDL R20, [R1+0xcc] ;  /* 0x0000cc0001147983 */ /* 0x000f220000100800 */
[----:B------:R-:W-:-:S03]  /*6f30*/  IADD3.X R13, R24, UR10, RZ, P2, !PT ;  /* 0x0000000a180d7c10 */ /* 0x000fc600097fe4ff */
[----:B------:R-:W4:Y:S01]  /*6f40*/  LDL R24, [R1+0xe0] ;  /* 0x0000e00001187983 */ /* 0x000f220000100800 */
[----:B------:R-:W-:-:S03]  /*6f50*/  IADD3 R136, P2, R28, UR4, RZ ;  /* 0x000000041c887c10 */ /* 0x000fc6000ff5e0ff */
[----:B------:R-:W4:Y:S01]  /*6f60*/  LDG.E.U8 R3, desc[UR12][R2.64] ;  /* 0x0000000c02037981 */ /* 0x000f22000c1e1100 */
[----:B------:R-:W-:-:S03]  /*6f70*/  IADD3.X R11, R27, UR10, RZ, P1, !PT ;  /* 0x0000000a1b0b7c10 */ /* 0x000fc60008ffe4ff */
[----:B------:R-:W4:Y:S04]  /*6f80*/  LDL R23, [R1+0xd4] ;  /* 0x0000d40001177983 */ /* 0x000f280000100800 */
[----:B------:R0:W4:Y:S04]  /*6f90*/  LDG.E.U8 R81, desc[UR12][R12.64] ;  /* 0x0000000c0c517981 */ /* 0x000128000c1e1100 */
[----:B------:R-:W4:Y:S04]  /*6fa0*/  LDL R2, [R1+0xe8] ;  /* 0x0000e80001027983 */ /* 0x000f280000100800 */
[----:B------:R1:W4:Y:S04]  /*6fb0*/  LDG.E.U8 R95, desc[UR12][R14.64] ;  /* 0x0000000c0e5f7981 */ /* 0x000328000c1e1100 */
[----:B------:R3:W4:Y:S04]  /*6fc0*/  LDG.E.U8 R35, desc[UR12][R10.64] ;  /* 0x0000000c0a237981 */ /* 0x000728000c1e1100 */
[----:B------:R-:W4:Y:S04]  /*6fd0*/  LDL R28, [R1+0x100] ;  /* 0x00010000011c7983 */ /* 0x000f280000100800 */
[----:B------:R-:W4:Y:S01]  /*6fe0*/  LDL R27, [R1+0x108] ;  /* 0x00010800011b7983 */ /* 0x000f220000100800 */
[----:B0-----:R-:W-:-:S03]  /*6ff0*/  IADD3 R12, P1, R21, UR4, RZ ;  /* 0x00000004150c7c10 */ /* 0x001fc6000ff3e0ff */
[----:B------:R-:W4:Y:S01]  /*7000*/  LDL R21, [R1+0xdc] ;  /* 0x0000dc0001157983 */ /* 0x000f220000100800 */
[----:B------:R-:W-:-:S03]  /*7010*/  IADD3.X R137, R19, UR10, RZ, P2, !PT ;  /* 0x0000000a13897c10 */ /* 0x000fc600097fe4ff */
[----:B------:R-:W4:Y:S01]  /*7020*/  LDL R19, [R1+0xf0] ;  /* 0x0000f00001137983 */ /* 0x000f220000100800 */
[----:B------:R-:W-:-:S03]  /*7030*/  IADD3.X R13, R18, UR10, RZ, P1, !PT ;  /* 0x0000000a120d7c10 */ /* 0x000fc60008ffe4ff */
[----:B------:R-:W4:Y:S01]  /*7040*/  LDL R18, [R1+0xf8] ;  /* 0x0000f80001127983 */ /* 0x000f220000100800 */
[----:B-1----:R-:W-:-:S03]  /*7050*/  IADD3 R14, P2, R26, UR4, RZ ;  /* 0x000000041a0e7c10 */ /* 0x002fc6000ff5e0ff */
[----:B------:R2:W4:Y:S01]  /*7060*/  LDG.E.U8 R159, desc[UR12][R12.64] ;  /* 0x0000000c0c9f7981 */ /* 0x000522000c1e1100 */
[----:B------:R-:W-:-:S03]  /*7070*/  IADD3.X R15, R25, UR10, RZ, P2, !PT ;  /* 0x0000000a190f7c10 */ /* 0x000fc600097fe4ff */
[----:B------:R-:W4:Y:S04]  /*7080*/  LDL R26, [R1+0xfc] ;  /* 0x0000fc00011a7983 */ /* 0x000f280000100800 */
[----:B------:R0:W4:Y:S04]  /*7090*/  LDG.E.U8 R40, desc[UR12][R14.64] ;  /* 0x0000000c0e287981 */ /* 0x000128000c1e1100 */
[----:B------:R-:W4:Y:S01]  /*70a0*/  LDG.E.U8 R136, desc[UR12][R136.64] ;  /* 0x0000000c88887981 */ /* 0x000f22000c1e1100 */
[----:B---3--:R-:W-:-:S03]  /*70b0*/  IADD3 R10, P1, R9, UR4, RZ ;  /* 0x00000004090a7c10 */ /* 0x008fc6000ff3e0ff */
[----:B------:R-:W3:Y:S01]  /*70c0*/  LDL R9, [R1+0xec] ;  /* 0x0000ec0001097983 */ /* 0x000ee20000100800 */
[----:B--2---:R-:W-:-:S03]  /*70d0*/  IADD3 R12, P2, R0, UR4, RZ ;  /* 0x00000004000c7c10 */ /* 0x004fc6000ff5e0ff */
[----:B------:R-:W2:Y:S01]  /*70e0*/  LDL R0, [R1+0xf4] ;  /* 0x0000f40001007983 */ /* 0x000ea20000100800 */
[----:B----4-:R-:W-:-:S03]  /*70f0*/  IADD3.X R13, R20, UR10, RZ, P2, !PT ;  /* 0x0000000a140d7c10 */ /* 0x010fc600097fe4ff */
[----:B------:R-:W4:Y:S01]  /*7100*/  LDL R20, [R1+0x110] ;  /* 0x0001100001147983 */ /* 0x000f220000100800 */
[----:B0-----:R-:W-:-:S03]  /*7110*/  IADD3 R14, P2, R24, UR4, RZ ;  /* 0x00000004180e7c10 */ /* 0x001fc6000ff5e0ff */
[----:B------:R-:W4:Y:S01]  /*7120*/  LDL R24, [R1+0x104] ;  /* 0x0001040001187983 */ /* 0x000f220000100800 */
[----:B------:R-:W-:Y:S02]  /*7130*/  IADD3.X R11, R17, UR10, RZ, P1, !PT ;  /* 0x0000000a110b7c10 */ /* 0x000fe40008ffe4ff */
[----:B------:R-:W-:Y:S01]  /*7140*/  IADD3 R16, P1, R16, UR4, RZ ;  /* 0x0000000410107c10 */ /* 0x000fe2000ff3e0ff */
[----:B------:R0:W4:Y:S03]  /*7150*/  LDG.E.U8 R25, desc[UR12][R12.64] ;  /* 0x0000000c0c197981 */ /* 0x000126000c1e1100 */
[----:B------:R-:W-:Y:S01]  /*7160*/  IADD3.X R17, R23, UR10, RZ, P1, !PT ;  /* 0x0000000a17117c10 */ /* 0x000fe20008ffe4ff */
[----:B------:R-:W4:Y:S04]  /*7170*/  LDG.E.U8 R10, desc[UR12][R10.64] ;  /* 0x0000000c0a0a7981 */ /* 0x000f28000c1e1100 */
[----:B------:R-:W4:Y:S01]  /*7180*/  LDL R23, [R1+0x118] ;  /* 0x0001180001177983 */ /* 0x000f220000100800 */
[----:B0-----:R-:W-:-:S03]  /*7190*/  IADD3 R12, P1, R2, UR4, RZ ;  /* 0x00000004020c7c10 */ /* 0x001fc6000ff3e0ff */
[----:B------:R-:W4:Y:S01]  /*71a0*/  LDL R2, [R1+0x10c] ;  /* 0x00010c0001027983 */ /* 0x000f220000100800 */
[----:B------:R-:W-:-:S03]  /*71b0*/  IADD3.X R13, R29, UR10, RZ, P1, !PT ;  /* 0x0000000a1d0d7c10 */ /* 0x000fc60008ffe4ff */
[----:B------:R0:W4:Y:S04]  /*71c0*/  LDG.E.U8 R94, desc[UR12][R16.64] ;  /* 0x0000000c105e7981 */ /* 0x000128000c1e1100 */
[----:B------:R-:W4:Y:S04]  /*71d0*/  LDL R11, [R1+0x128] ;  /* 0x00012800010b7983 */ /* 0x000f280000100800 */
[----:B------:R-:W4:Y:S04]  /*71e0*/  LDG.E.U8 R34, desc[UR12][R12.64] ;  /* 0x0000000c0c227981 */ /* 0x000f28000c1e1100 */
[----:B------:R-:W4:Y:S01]  /*71f0*/  LDL R29, [R1+0x140] ;  /* 0x00014000011d7983 */ /* 0x000f220000100800 */
[----:B------:R-:W-:-:S03]  /*7200*/  IADD3.X R15, R21, UR10, RZ, P2, !PT ;  /* 0x0000000a150f7c10 */ /* 0x000fc600097fe4ff */
[----:B------:R-:W4:Y:S01]  /*7210*/  LDL R21, [R1+0x120] ;  /* 0x0001200001157983 */ /* 0x000f220000100800 */
[----:B------:R-:W-:-:S03]  /*7220*/  IADD3 R134, P2, R19, UR4, RZ ;  /* 0x0000000413867c10 */ /* 0x000fc6000ff5e0ff */
[----:B------:R-:W4:Y:S01]  /*7230*/  LDL R19, [R1+0x114] ;  /* 0x0001140001137983 */ /* 0x000f220000100800 */
[----:B0-----:R-:W-:-:S03]  /*7240*/  IADD3 R16, P1, R18, UR4, RZ ;  /* 0x0000000412107c10 */ /* 0x001fc6000ff3e0ff */
[----:B------:R-:W4:Y:S04]  /*7250*/  LDL R18, [R1+0x11c] ;  /* 0x00011c0001127983 */ /* 0x000f280000100800 */
[----:B------:R0:W4:Y:S01]  /*7260*/  LDG.E.U8 R80, desc[UR12][R14.64] ;  /* 0x0000000c0e507981 */ /* 0x000122000c1e1100 */
[----:B---3--:R-:W-:-:S03]  /*7270*/  IADD3.X R135, R9, UR10, RZ, P2, !PT ;  /* 0x0000000a09877c10 */ /* 0x008fc600097fe4ff */
[----:B------:R-:W3:Y:S01]  /*7280*/  LDL R9, [R1+0x130] ;  /* 0x0001300001097983 */ /* 0x000ee20000100800 */
[----:B0-----:R-:W-:-:S03]  /*7290*/  IADD3 R14, P2, R28, UR4, RZ ;  /* 0x000000041c0e7c10 */ /* 0x001fc6000ff5e0ff */
[----:B------:R-:W3:Y:S01]  /*72a0*/  LDL R28, [R1+0x124] ;  /* 0x00012400011c7983 */ /* 0x000ee20000100800 */
[----:B--2---:R-:W-:-:S03]  /*72b0*/  IADD3.X R17, R0, UR10, RZ, P1, !PT ;  /* 0x0000000a00117c10 */ /* 0x004fc60008ffe4ff */
[----:B------:R-:W2:Y:S01]  /*72c0*/  LDL R0, [R1+0x138] ;  /* 0x0001380001007983 */ /* 0x000ea20000100800 */
[----:B------:R-:W-:Y:S02]  /*72d0*/  IADD3 R12, P1, R27, UR4, RZ ;  /* 0x000000041b0c7c10 */ /* 0x000fe4000ff3e0ff */
[----:B------:R-:W-:Y:S01]  /*72e0*/  IADD3.X R15, R26, UR10, RZ, P2, !PT ;  /* 0x0000000a1a0f7c10 */ /* 0x000fe200097fe4ff */
[----:B------:R-:W2:Y:S04]  /*72f0*/  LDL R27, [R1+0x12c] ;  /* 0x00012c00011b7983 */ /* 0x000ea80000100800 */
[----:B------:R-:W2:Y:S04]  /*7300*/  LDL R26, [R1+0x148] ;  /* 0x00014800011a7983 */ /* 0x000ea80000100800 */
[----:B------:R0:W2:Y:S01]  /*7310*/  LDG.E.U8 R157, desc[UR12][R16.64] ;  /* 0x0000000c109d7981 */ /* 0x0000a2000c1e1100 */
[----:B----4-:R-:W-:-:S03]  /*7320*/  IADD3 R68, P2, R20, UR4, RZ ;  /* 0x0000000414447c10 */ /* 0x010fc6000ff5e0ff */
[----:B------:R-:W4:Y:S01]  /*7330*/  LDL R20, [R1+0x134] ;  /* 0x0001340001147983 */ /* 0x000f220000100800 */
[----:B------:R-:W-:-:S03]  /*7340*/  IADD3.X R13, R24, UR10, RZ, P1, !PT ;  /* 0x0000000a180d7c10 */ /* 0x000fc60008ffe4ff */
[----:B------:R-:W4:Y:S04]  /*7350*/  LDL R24, [R1+0x13c] ;  /* 0x00013c0001187983 */ /* 0x000f280000100800 */
[----:B------:R-:W4:Y:S04]  /*7360*/  LDG.E.U8 R39, desc[UR12][R14.64] ;  /* 0x0000000c0e277981 */ /* 0x000f28000c1e1100 */
[----:B------:R-:W4:Y:S01]  /*7370*/  LDG.E.U8 R134, desc[UR12][R134.64] ;  /* 0x0000000c86867981 */ /* 0x000f22000c1e1100 */
[----:B0-----:R-:W-:-:S03]  /*7380*/  IADD3 R16, P1, R23, UR4, RZ ;  /* 0x0000000417107c10 */ /* 0x001fc6000ff3e0ff */
[----:B------:R-:W4:Y:S01]  /*7390*/  LDL R23, [R1+0x150] ;  /* 0x0001500001177983 */ /* 0x000f220000100800 */
[----:B------:R-:W-:-:S03]  /*73a0*/  IADD3.X R69, R2, UR10, RZ, P2, !PT ;  /* 0x0000000a02457c10 */ /* 0x000fc600097fe4ff */
[----:B------:R0:W4:Y:S04]  /*73b0*/  LDG.E.U8 R2, desc[UR12][R12.64] ;  /* 0x0000000c0c027981 */ /* 0x000128000c1e1100 */
[----:B------:R-:W4:Y:S01]  /*73c0*/  LDG.E.U8 R68, desc[UR12][R68.64] ;  /* 0x0000000c44447981 */ /* 0x000f22000c1e1100 */
[----:B0-----:R-:W-:-:S03]  /*73d0*/  IADD3 R12, P2, R21, UR4, RZ ;  /* 0x00000004150c7c10 */ /* 0x001fc6000ff5e0ff */
[----:B------:R-:W4:Y:S01]  /*73e0*/  LDL R21, [R1+0x144] ;  /* 0x0001440001157983 */ /* 0x000f220000100800 */
[----:B------:R-:W-:-:S03]  /*73f0*/  IADD3.X R17, R19, UR10, RZ, P1, !PT ;  /* 0x0000000a13117c10 */ /* 0x000fc60008ffe4ff */
[----:B------:R-:W4:Y:S01]  /*7400*/  LDL R19, [R1+0x7f4] ;  /* 0x0007f40001137983 */ /* 0x000f220000100800 */
[----:B------:R-:W-:Y:S02]  /*7410*/  IADD3 R14, P1, R11, UR4, RZ ;  /* 0x000000040b0e7c10 */ /* 0x000fe4000ff3e0ff */
[----:B------:R-:W-:Y:S01]  /*7420*/  IADD3.X R13, R18, UR10, RZ, P2, !PT ;  /* 0x0000000a120d7c10 */ /* 0x000fe200097fe4ff */
[----:B------:R-:W4:Y:S04]  /*7430*/  LDL R11, [R1+0x14c] ;  /* 0x00014c00010b7983 */ /* 0x000f280000100800 */
[----:B------:R-:W4:Y:S04]  /*7440*/  LDL R18, [R1+0x7f0] ;  /* 0x0007f00001127983 */ /* 0x000f280000100800 */
[----:B------:R2:W4:Y:S04]  /*7450*/  LDG.E.U8 R79, desc[UR12][R12.64] ;  /* 0x0000000c0c4f7981 */ /* 0x000528000c1e1100 */
[----:B------:R0:W4:Y:S01]  /*7460*/  LDG.E.U8 R93, desc[UR12][R16.64] ;  /* 0x0000000c105d7981 */ /* 0x000122000c1e1100 */
[----:B---3--:R-:W-:-:S03]  /*7470*/  IADD3 R130, P2, R9, UR4, RZ ;  /* 0x0000000409827c10 */ /* 0x008fc6000ff5e0ff */
[----:B------:R-:W3:Y:S01]  /*7480*/  LDL R9, [R1+0x154] ;  /* 0x0001540001097983 */ /* 0x000ee20000100800 */
[----:B------:R-:W-:-:S03]  /*7490*/  IADD3.X R15, R28, UR10, RZ, P1, !PT ;  /* 0x0000000a1c0f7c10 */ /* 0x000fc60008ffe4ff */
[----:B------:R-:W3:Y:S01]  /*74a0*/  LDL R28, [R1+0x7ec] ;  /* 0x0007ec00011c7983 */ /* 0x000ee20000100800 */
[----:B--2---:R-:W-:-:S03]  /*74b0*/  IADD3 R12, P1, R0, UR4, RZ ;  /* 0x00000004000c7c10 */ /* 0x004fc6000ff3e0ff */
[----:B------:R-:W2:Y:S01]  /*74c0*/  LDL R0, [R1+0x158] ;  /* 0x0001580001007983 */ /* 0x000ea20000100800 */
[----:B------:R-:W-:-:S03]  /*74d0*/  IADD3.X R131, R27, UR10, RZ, P2, !PT ;  /* 0x0000000a1b837c10 */ /* 0x000fc600097fe4ff */
[----:B------:R-:W2:Y:S01]  /*74e0*/  LDL R27, [R1+0x7e8] ;  /* 0x0007e800011b7983 */ /* 0x000ea20000100800 */
[----:B0-----:R-:W-:-:S03]  /*74f0*/  IADD3 R16, P2, R29, UR4, RZ ;  /* 0x000000041d107c10 */ /* 0x001fc6000ff5e0ff */
[----:B------:R0:W2:Y:S04]  /*7500*/  LDG.E.U8 R33, desc[UR12][R14.64] ;  /* 0x0000000c0e217981 */ /* 0x0000a8000c1e1100 */
[----:B------:R-:W2:Y:S01]  /*7510*/  LDL R29, [R1+0x7dc] ;  /* 0x0007dc00011d7983 */ /* 0x000ea20000100800 */
[----:B----4-:R-:W-:-:S03]  /*7520*/  IADD3.X R13, R20, UR10, RZ, P1, !PT ;  /* 0x0000000a140d7c10 */ /* 0x010fc60008ffe4ff */
[----:B------:R-:W4:Y:S01]  /*7530*/  LDL R20, [R1+0x7e4] ;  /* 0x0007e40001147983 */ /* 0x000f220000100800 */
[----:B0-----:R-:W-:-:S03]  /*7540*/  IADD3 R14, P1, R26, UR4, RZ ;  /* 0x000000041a0e7c10 */ /* 0x001fc6000ff3e0ff */
[----:B------:R-:W4:Y:S01]  /*7550*/  LDL R26, [R1+0x160] ;  /* 0x00016000011a7983 */ /* 0x000f220000100800 */
[----:B------:R-:W-:-:S03]  /*7560*/  IADD3.X R17, R24, UR10, RZ, P2, !PT ;  /* 0x0000000a18117c10 */ /* 0x000fc600097fe4ff */
[----:B------:R-:W4:Y:S04]  /*7570*/  LDL R24, [R1+0x7e0] ;  /* 0x0007e00001187983 */ /* 0x000f280000100800 */
[----:B------:R0:W4:Y:S04]  /*7580*/  LDG.E.U8 R155, desc[UR12][R12.64] ;  /* 0x0000000c0c9b7981 */ /* 0x000128000c1e1100 */
[----:B------:R1:W4:Y:S04]  /*7590*/  LDG.E.U8 R38, desc[UR12][R16.64] ;  /* 0x0000000c10267981 */ /* 0x000328000c1e1100 */
[----:B------:R-:W4:Y:S01]  /*75a0*/  LDG.E.U8 R130, desc[UR12][R130.64] ;  /* 0x0000000c82827981 */ /* 0x000f22000c1e1100 */
[----:B0-----:R-:W-:-:S03]  /*75b0*/  IADD3 R12, P2, R23, UR4, RZ ;  /* 0x00000004170c7c10 */ /* 0x001fc6000ff5e0ff */
[----:B------:R-:W4:Y:S01]  /*75c0*/  LDL R23, [R1+0x168] ;  /* 0x0001680001177983 */ /* 0x000f220000100800 */
[----:B------:R-:W-:Y:S02]  /*75d0*/  IADD3.X R15, R21, UR10, RZ, P1, !PT ;  /* 0x0000000a150f7c10 */ /* 0x000fe40008ffe4ff */
[----:B-1----:R-:W-:Y:S02]  /*75e0*/  IADD3 R16, P1, R19, UR4, RZ ;  /* 0x0000000413107c10 */ /* 0x002fe4000ff3e0ff */
[----:B------:R-:W4:Y:S01]  /*75f0*/  LDL R19, [R1+0x7d8] ;  /* 0x0007d80001137983 */ /* 0x000f220000100800 */
[----:B------:R-:W-:-:S03]  /*7600*/  IADD3.X R13, R11, UR10, RZ, P2, !PT ;  /* 0x0000000a0b0d7c10 */ /* 0x000fc600097fe4ff */
[----:B------:R0:W4:Y:S04]  /*7610*/  LDG.E.U8 R11, desc[UR12][R14.64] ;  /* 0x0000000c0e0b7981 */ /* 0x000128000c1e1100 */
[----:B------:R1:W4:Y:S01]  /*7620*/  LDG.E.U8 R21, desc[UR12][R12.64] ;  /* 0x0000000c0c157981 */ /* 0x000322000c1e1100 */
[----:B0-----:R-:W-:-:S03]  /*7630*/  IADD3 R14, P2, R18, UR4, RZ ;  /* 0x00000004120e7c10 */ /* 0x001fc6000ff5e0ff */
[----:B------:R-:W4:Y:S01]  /*7640*/  LDL R18, [R1+0x16c] ;  /* 0x00016c0001127983 */ /* 0x000f220000100800 */
[----:B---3--:R-:W-:-:S03]  /*7650*/  IADD3.X R17, R9, UR10, RZ, P1, !PT ;  /* 0x0000000a09117c10 */ /* 0x008fc60008ffe4ff */
[----:B------:R-:W3:Y:S01]  /*7660*/  LDL R9, [R1+0x7d4] ;  /* 0x0007d40001097983 */ /* 0x000ee20000100800 */
[----:B-1----:R-:W-:-:S03]  /*7670*/  IADD3 R12, P1, R28, UR4, RZ ;  /* 0x000000041c0c7c10 */ /* 0x002fc6000ff3e0ff */
[----:B------:R-:W3:Y:S01]  /*7680*/  LDL R28, [R1+0x170] ;  /* 0x00017000011c7983 */ /* 0x000ee20000100800 */
[----:B--2---:R-:W-:-:S03]  /*7690*/  IADD3.X R15, R0, UR10, RZ, P2, !PT ;  /* 0x0000000a000f7c10 */ /* 0x004fc600097fe4ff */
[----:B------:R-:W2:Y:S01]  /*76a0*/  LDL R0, [R1+0x7d0] ;  /* 0x0007d00001007983 */ /* 0x000ea20000100800 */
[----:B------:R-:W-:-:S03]  /*76b0*/  IADD3 R128, P2, R27, UR4, RZ ;  /* 0x000000041b807c10 */ /* 0x000fc6000ff5e0ff */
[----:B------:R-:W2:Y:S01]  /*76c0*/  LDL R27, [R1+0x174] ;  /* 0x00017400011b7983 */ /* 0x000ea20000100800 */
[----:B------:R-:W-:-:S03]  /*76d0*/  IADD3.X R13, R31, UR10, RZ, P1, !PT ;  /* 0x0000000a1f0d7c10 */ /* 0x000fc60008ffe4ff */
[----:B------:R0:W2:Y:S04]  /*76e0*/  LDG.E.U8 R92, desc[UR12][R16.64] ;  /* 0x0000000c105c7981 */ /* 0x0000a8000c1e1100 */
[----:B------:R1:W2:Y:S01]  /*76f0*/  LDG.E.U8 R78, desc[UR12][R14.64] ;  /* 0x0000000c0e4e7981 */ /* 0x0002a2000c1e1100 */
[----:B----4-:R-:W-:-:S03]  /*7700*/  IADD3 R152, P1, R20, UR4, RZ ;  /* 0x0000000414987c10 */ /* 0x010fc6000ff3e0ff */
[----:B------:R-:W4:Y:S01]  /*7710*/  LDL R20, [R1+0x178] ;  /* 0x0001780001147983 */ /* 0x000f220000100800 */
[----:B------:R-:W-:-:S03]  /*7720*/  IADD3.X R129, R26, UR10, RZ, P2, !PT ;  /* 0x0000000a1a817c10 */ /* 0x000fc600097fe4ff */
[----:B------:R-:W4:Y:S01]  /*7730*/  LDL R26, [R1+0x7c8] ;  /* 0x0007c800011a7983 */ /* 0x000f220000100800 */
[----:B0-----:R-:W-:-:S03]  /*7740*/  IADD3 R16, P2, R24, UR4, RZ ;  /* 0x0000000418107c10 */ /* 0x001fc6000ff5e0ff */
[----:B------:R-:W4:Y:S01]  /*7750*/  LDL R24, [R1+0x17c] ;  /* 0x00017c0001187983 */ /* 0x000f220000100800 */
[----:B------:R-:W-:Y:S02]  /*7760*/  IADD3.X R153, R30, UR10, RZ, P1, !PT ;  /* 0x0000000a1e997c10 */ /* 0x000fe40008ffe4ff */
[----:B-1----:R-:W-:Y:S01]  /*7770*/  IADD3 R14, P1, R29, UR4, RZ ;  /* 0x000000041d0e7c10 */ /* 0x002fe2000ff3e0ff */
[----:B------:R-:W4:Y:S04]  /*7780*/  LDL R31, [R1+0x180] ;  /* 0x00018000011f7983 */ /* 0x000f280000100800 */
[----:B------:R-:W4:Y:S04]  /*7790*/  LDL R30, [R1+0x18c] ;  /* 0x00018c00011e7983 */ /* 0x000f280000100800 */
[----:B------:R-:W4:Y:S01]  /*77a0*/  LDL R29, [R1+0x184] ;  /* 0x00018400011d7983 */ /* 0x000f220000100800 */
[----:B------:R-:W-:-:S03]  /*77b0*/  IADD3.X R17, R23, UR10, RZ, P2, !PT ;  /* 0x0000000a17117c10 */ /* 0x000fc600097fe4ff */
[----:B------:R0:W4:Y:S04]  /*77c0*/  LDG.E.U8 R32, desc[UR12][R12.64] ;  /* 0x0000000c0c207981 */ /* 0x000128000c1e1100 */
[----:B------:R-:W4:Y:S04]  /*77d0*/  LDL R23, [R1+0x7c0] ;  /* 0x0007c00001177983 */ /* 0x000f280000100800 */
[----:B------:R2:W4:Y:S04]  /*77e0*/  LDG.E.U8 R37, desc[UR12][R16.64] ;  /* 0x0000000c10257981 */ /* 0x000528000c1e1100 */
[----:B------:R-:W4:Y:S04]  /*77f0*/  LDG.E.U8 R128, desc[UR12][R128.64] ;  /* 0x0000000c80807981 */ /* 0x000f28000c1e1100 */
[----:B------:R-:W4:Y:S01]  /*7800*/  LDG.E.U8 R152, desc[UR12][R152.64] ;  /* 0x0000000c98987981 */ /* 0x000f22000c1e1100 */
[----:B0-----:R-:W-:-:S02]  /*7810*/  IADD3 R12, P2, R19, UR4, RZ ;  /* 0x00000004130c7c10 */ /* 0x001fc4000ff5e0ff */
[----:B------:R-:W-:-:S06]  /*7820*/  IADD3.X R15, R18, UR10, RZ, P1, !PT ;  /* 0x0000000a120f7c10 */ /* 0x000fcc0008ffe4ff */
[----:B------:R-:W4:Y:S04]  /*7830*/  LDG.E.U8 R15, desc[UR12][R14.64] ;  /* 0x0000000c0e0f7981 */ /* 0x000f28000c1e1100 */
[----:B------:R-:W4:Y:S01]  /*7840*/  LDL R14, [R1+0x194] ;  /* 0x00019400010e7983 */ /* 0x000f220000100800 */
[----:B---3--:R-:W-:-:S03]  /*7850*/  IADD3 R18, P1, R9, UR4, RZ ;  /* 0x0000000409127c10 */ /* 0x008fc6000ff3e0ff */
[----:B------:R-:W3:Y:S01]  /*7860*/  LDL R9, [R1+0x188] ;  /* 0x0001880001097983 */ /* 0x000ee20000100800 */
[----:B------:R-:W-:-:S03]  /*7870*/  IADD3.X R13, R28, UR10, RZ, P2, !PT ;  /* 0x0000000a1c0d7c10 */ /* 0x000fc600097fe4ff */
[----:B------:R-:W3:Y:S01]  /*7880*/  LDL R28, [R1+0x7bc] ;  /* 0x0007bc00011c7983 */ /* 0x000ee20000100800 */
[----:B--2---:R-:W-:-:S03]  /*7890*/  IADD3 R16, P2, R0, UR4, RZ ;  /* 0x0000000400107c10 */ /* 0x004fc6000ff5e0ff */
[----:B------:R-:W2:Y:S01]  /*78a0*/  LDL R0, [R1+0x190] ;  /* 0x0001900001007983 */ /* 0x000ea20000100800 */
[----:B------:R-:W-:-:S03]  /*78b0*/  IADD3.X R19, R27, UR10, RZ, P1, !PT ;  /* 0x0000000a1b137c10 */ /* 0x000fc60008ffe4ff */
[----:B------:R0:W2:Y:S04]  /*78c0*/  LDG.E.U8 R69, desc[UR12][R12.64] ;  /* 0x0000000c0c457981 */ /* 0x0000a8000c1e1100 */
[----:B------:R-:W2:Y:S04]  /*78d0*/  LDL R27, [R1+0x7b8] ;  /* 0x0007b800011b7983 */ /* 0x000ea80000100800 */
[----:B------:R1:W2:Y:S01]  /*78e0*/  LDG.E.U8 R91, desc[UR12][R18.64] ;  /* 0x0000000c125b7981 */ /* 0x0002a2000c1e1100 */
[----:B0-----:R-:W-:Y:S02]  /*78f0*/  IADD3 R12, P1, R42, UR4, RZ ;  /* 0x000000042a0c7c10 */ /* 0x001fe4000ff3e0ff */
[----:B----4-:R-:W-:Y:S01]  /*7900*/  IADD3.X R17, R20, UR10, RZ, P2, !PT ;  /* 0x0000000a14117c10 */ /* 0x010fe200097fe4ff */
[----:B------:R-:W4:Y:S01]  /*7910*/  LDL R42, [R1+0x7ac] ;  /* 0x0007ac00012a7983 */ /* 0x000f220000100800 */
[----:B------:R-:W-:-:S03]  /*7920*/  IADD3 R126, P2, R26, UR4, RZ ;  /* 0x000000041a7e7c10 */ /* 0x000fc6000ff5e0ff */
[----:B------:R-:W4:Y:S01]  /*7930*/  LDL R20, [R1+0x7b4] ;  /* 0x0007b40001147983 */ /* 0x000f220000100800 */
[----:B------:R-:W-:-:S03]  /*7940*/  IADD3.X R13, R24, UR10, RZ, P1, !PT ;  /* 0x0000000a180d7c10 */ /* 0x000fc60008ffe4ff */
[----:B------:R-:W4:Y:S04]  /*7950*/  LDL R26, [R1+0x198] ;  /* 0x00019800011a7983 */ /* 0x000f280000100800 */
[----:B------:R-:W4:Y:S01]  /*7960*/  LDL R24, [R1+0x7b0] ;  /* 0x0007b00001187983 */ /* 0x000f220000100800 */
[----:B------:R-:W-:-:S03]  /*7970*/  IADD3 R150, P1, R36, UR4, RZ ;  /* 0x0000000424967c10 */ /* 0x000fc6000ff3e0ff */
[----:B------:R-:W4:Y:S01]  /*7980*/  LDL R36, [R1+0x1a0] ;  /* 0x0001a00001247983 */ /* 0x000f220000100800 */
[----:B------:R-:W-:Y:S02]  /*7990*/  IADD3.X R127, R31, UR10, RZ, P2, !PT ;  /* 0x0000000a1f7f7c10 */ /* 0x000fe400097fe4ff */
[----:B-1----:R-:W-:Y:S01]  /*79a0*/  IADD3 R18, P2, R30, UR4, RZ ;  /* 0x000000041e127c10 */ /* 0x002fe2000ff5e0ff */
[----:B------:R0:W4:Y:S01]  /*79b0*/  LDG.E.U8 R77, desc[UR12][R16.64] ;  /* 0x0000000c104d7981 */ /* 0x000122000c1e1100 */
[----:B------:R-:W-:-:S03]  /*79c0*/  IADD3.X R151, R29, UR10, RZ, P1, !PT ;  /* 0x0000000a1d977c10 */ /* 0x000fc60008ffe4ff */
[----:B------:R-:W4:Y:S04]  /*79d0*/  LDL R30, [R1+0x7a8] ;  /* 0x0007a800011e7983 */ /* 0x000f280000100800 */
[----:B------:R-:W4:Y:S01]  /*79e0*/  LDL R29, [R1+0x1a8] ;  /* 0x0001a800011d7983 */ /* 0x000f220000100800 */
[----:B0-----:R-:W-:-:S03]  /*79f0*/  IADD3 R16, P1, R23, UR4, RZ ;  /* 0x0000000417107c10 */ /* 0x001fc6000ff3e0ff */
[----:B------:R-:W4:Y:S04]  /*7a00*/  LDL R23, [R1+0x1a4] ;  /* 0x0001a40001177983 */ /* 0x000f280000100800 */
[----:B------:R0:W4:Y:S04]  /*7a10*/  LDG.E.U8 R31, desc[UR12][R12.64] ;  /* 0x0000000c0c1f7981 */ /* 0x000128000c1e1100 */
[----:B------:R-:W4:Y:S04]  /*7a20*/  LDG.E.U8 R126, desc[UR12][R126.64] ;  /* 0x0000000c7e7e7981 */ /* 0x000f28000c1e1100 */
[----:B------:R-:W4:Y:S01]  /*7a30*/  LDG.E.U8 R150, desc[UR12][R150.64] ;  /* 0x0000000c96967981 */ /* 0x000f22000c1e1100 */
[----:B---3--:R-:W-:-:S03]  /*7a40*/  IADD3.X R19, R9, UR10, RZ, P2, !PT ;  /* 0x0000000a09137c10 */ /* 0x008fc600097fe4ff */
[----:B------:R-:W3:Y:S01]  /*7a50*/  LDL R9, [R1+0x7a4] ;  /* 0x0007a40001097983 */ /* 0x000ee20000100800 */
[----:B0-----:R-:W-:-:S03]  /*7a60*/  IADD3 R12, P2, R28, UR4, RZ ;  /* 0x000000041c0c7c10 */ /* 0x001fc6000ff5e0ff */
[----:B------:R0:W3:Y:S01]  /*7a70*/  LDG.E.U8 R165, desc[UR12][R18.64] ;  /* 0x0000000c12a57981 */ /* 0x0000e2000c1e1100 */
[----:B--2---:R-:W-:-:S03]  /*7a80*/  IADD3.X R17, R0, UR10, RZ, P1, !PT ;  /* 0x0000000a00117c10 */ /* 0x004fc60008ffe4ff */
[----:B------:R-:W2:Y:S01]  /*7a90*/  LDL R0, [R1+0x7a0] ;  /* 0x0007a00001007983 */ /* 0x000ea20000100800 */
[----:B------:R-:W-:-:S03]  /*7aa0*/  IADD3.X R13, R14, UR10, RZ, P2, !PT ;  /* 0x0000000a0e0d7c10 */ /* 0x000fc600097fe4ff */
[----:B------:R-:W2:Y:S01]  /*7ab0*/  LDL R28, [R1+0x1ac] ;  /* 0x0001ac00011c7983 */ /* 0x000ea20000100800 */
[----:B0-----:R-:W-:-:S03]  /*7ac0*/  IADD3 R18, P1, R27, UR4, RZ ;  /* 0x000000041b127c10 */ /* 0x001fc6000ff3e0ff */
[----:B------:R-:W2:Y:S04]  /*7ad0*/  LDL R27, [R1+0x79c] ;  /* 0x00079c00011b7983 */ /* 0x000ea80000100800 */
[----:B------:R4:W2:Y:S04]  /*7ae0*/  LDG.E.U8 R14, desc[UR12][R16.64] ;  /* 0x0000000c100e7981 */ /* 0x0008a8000c1e1100 */
[----:B------:R0:W2:Y:S01]  /*7af0*/  LDG.E.U8 R83, desc[UR12][R12.64] ;  /* 0x0000000c0c537981 */ /* 0x0000a2000c1e1100 */
[----:B----4-:R-:W-:-:S03]  /*7b00*/  IADD3 R16, P2, R20, UR4, RZ ;  /* 0x0000000414107c10 */ /* 0x010fc6000ff5e0ff */
[----:B------:R-:W4:Y:S01]  /*7b10*/  LDL R20, [R1+0x1b0] ;  /* 0x0001b00001147983 */ /* 0x000f220000100800 */
[----:B------:R-:W-:Y:S02]  /*7b20*/  IADD3.X R19, R26, UR10, RZ, P1, !PT ;  /* 0x0000000a1a137c10 */ /* 0x000fe40008ffe4ff */
[----:B0-----:R-:W-:Y:S01]  /*7b30*/  IADD3 R12, P1, R24, UR4, RZ ;  /* 0x00000004180c7c10 */ /* 0x001fe2000ff3e0ff */
[----:B------:R-:W4:Y:S01]  /*7b40*/  LDL R26, [R1+0x798] ;  /* 0x00079800011a7983 */ /* 0x000f220000100800 */
[----:B------:R-:W-:-:S03]  /*7b50*/  IADD3.X R17, R43, UR10, RZ, P2, !PT ;  /* 0x0000000a2b117c10 */ /* 0x000fc600097fe4ff */
[----:B------:R-:W4:Y:S01]  /*7b60*/  LDL R24, [R1+0x1b4] ;  /* 0x0001b40001187983 */ /* 0x000f220000100800 */
[----:B------:R-:W-:-:S03]  /*7b70*/  IADD3 R124, P2, R42, UR4, RZ ;  /* 0x000000042a7c7c10 */ /* 0x000fc6000ff5e0ff */
[----:B------:R-:W4:Y:S01]  /*7b80*/  LDL R42, [R1+0x1b8] ;  /* 0x0001b800012a7983 */ /* 0x000f220000100800 */
[----:B------:R-:W-:-:S03]  /*7b90*/  IADD3.X R13, R36, UR10, RZ, P1, !PT ;  /* 0x0000000a240d7c10 */ /* 0x000fc60008ffe4ff */
[----:B------:R-:W4:Y:S04]  /*7ba0*/  LDL R36, [R1+0x1bc] ;  /* 0x0001bc0001247983 */ /* 0x000f280000100800 */
[----:B------:R0:W4:Y:S01]  /*7bb0*/  LDG.E.U8 R90, desc[UR12][R18.64] ;  /* 0x0000000c125a7981 */ /* 0x000122000c1e1100 */
[----:B------:R-:W-:-:S03]  /*7bc0*/  IADD3.X R125, R23, UR10, RZ, P2, !PT ;  /* 0x0000000a177d7c10 */ /* 0x000fc600097fe4ff */
[----:B------:R-:W4:Y:S04]  /*7bd0*/  LDG.E.U8 R76, desc[UR12][R16.64] ;  /* 0x0000000c104c7981 */ /* 0x000f28000c1e1100 */
[----:B------:R-:W4:Y:S01]  /*7be0*/  LDL R23, [R1+0x78c] ;  /* 0x00078c0001177983 */ /* 0x000f220000100800 */
[----:B0-----:R-:W-:-:S03]  /*7bf0*/  IADD3 R18, P1, R30, UR4, RZ ;  /* 0x000000041e127c10 */ /* 0x001fc6000ff3e0ff */
[----:B------:R3:W4:Y:S01]  /*7c00*/  LDG.E.U8 R30, desc[UR12][R12.64] ;  /* 0x0000000c0c1e7981 */ /* 0x000722000c1e1100 */
[----:B------:R-:W-:-:S03]  /*7c10*/  IADD3.X R19, R29, UR10, RZ, P1, !PT ;  /* 0x0000000a1d137c10 */ /* 0x000fc60008ffe4ff */
[----:B------:R-:W4:Y:S04]  /*7c20*/  LDL R29, [R1+0x788] ;  /* 0x00078800011d7983 */ /* 0x000f280000100800 */
[----:B------:R0:W4:Y:S04]  /*7c30*/  LDG.E.U8 R145, desc[UR12][R18.64] ;  /* 0x0000000c12917981 */ /* 0x000128000c1e1100 */
[----:B------:R-:W4:Y:S04]  /*7c40*/  LDL R43, [R1+0x1cc] ;  /* 0x0001cc00012b7983 */ /* 0x000f280000100800 */
[----:B------:R-:W4:Y:S01]  /*7c50*/  LDG.E.U8 R124, desc[UR12][R124.64] ;  /* 0x0000000c7c7c7981 */ /* 0x000f22000c1e1100 */
[----:B---3--:R-:W-:-:S03]  /*7c60*/  IADD3 R12, P2, R9, UR4, RZ ;  /* 0x00000004090c7c10 */ /* 0x008fc6000ff5e0ff */
[----:B------:R-:W3:Y:S01]  /*7c70*/  LDL R9, [R1+0x1c0] ;  /* 0x0001c00001097983 */ /* 0x000ee20000100800 */
[----:B--2---:R-:W-:-:S03]  /*7c80*/  IADD3 R16, P1, R0, UR4, RZ ;  /* 0x0000000400107c10 */ /* 0x004fc6000ff3e0ff */
[----:B------:R-:W2:Y:S01]  /*7c90*/  LDL R0, [R1+0x1c4] ;  /* 0x0001c40001007983 */ /* 0x000ea20000100800 */
[----:B------:R-:W-:-:S03]  /*7ca0*/  IADD3.X R13, R28, UR10, RZ, P2, !PT ;  /* 0x0000000a1c0d7c10 */ /* 0x000fc600097fe4ff */
[----:B------:R-:W2:Y:S01]  /*7cb0*/  LDL R28, [R1+0x1c8] ;  /* 0x0001c800011c7983 */ /* 0x000ea20000100800 */
[----:B0-----:R-:W-:-:S03]  /*7cc0*/  IADD3 R18, P2, R27, UR4, RZ ;  /* 0x000000041b127c10 */ /* 0x001fc6000ff5e0ff */
[----:B------:R0:W2:Y:S01]  /*7cd0*/  LDG.E.U8 R164, desc[UR12][R12.64] ;  /* 0x0000000c0ca47981 */ /* 0x0000a2000c1e1100 */
[----:B----4-:R-:W-:-:S03]  /*7ce0*/  IADD3.X R17, R20, UR10, RZ, P1, !PT ;  /* 0x0000000a14117c10 */ /* 0x010fc60008ffe4ff */
[----:B------:R-:W4:Y:S01]  /*7cf0*/  LDL R20, [R1+0x780] ;  /* 0x0007800001147983 */ /* 0x000f220000100800 */
[----:B------:R-:W-:-:S03]  /*7d00*/  IADD3 R26, P1, R26, UR4, RZ ;  /* 0x000000041a1a7c10 */ /* 0x000fc6000ff3e0ff */
[----:B------:R-:W4:Y:S01]  /*7d10*/  LDG.E.U8 R16, desc[UR12][R16.64] ;  /* 0x0000000c10107981 */ /* 0x000f22000c1e1100 */
[----:B------:R-:W-:-:S03]  /*7d20*/  IADD3.X R19, R24, UR10, RZ, P2, !PT ;  /* 0x0000000a18137c10 */ /* 0x000fc600097fe4ff */
[----:B------:R-:W4:Y:S01]  /*7d30*/  LDL R24, [R1+0x77c] ;  /* 0x00077c0001187983 */ /* 0x000f220000100800 */
[----:B0-----:R-:W-:Y:S02]  /*7d40*/  IADD3 R12, P2, R45, UR4, RZ ;  /* 0x000000042d0c7c10 */ /* 0x001fe4000ff5e0ff */
[----:B------:R-:W-:Y:S01]  /*7d50*/  IADD3.X R27, R42, UR10, RZ, P1, !PT ;  /* 0x0000000a2a1b7c10 */ /* 0x000fe20008ffe4ff */
[----:B------:R-:W4:Y:S04]  /*7d60*/  LDL R45, [R1+0x1d0] ;  /* 0x0001d000012d7983 */ /* 0x000f280000100800 */
[----:B------:R-:W4:Y:S01]  /*7d70*/  LDL R42, [R1+0x778] ;  /* 0x00077800012a7983 */ /* 0x000f220000100800 */
[----:B------:R-:W-:-:S03]  /*7d80*/  IADD3.X R13, R36, UR10, RZ, P2, !PT ;  /* 0x0000000a240d7c10 */ /* 0x000fc600097fe4ff */
[----:B------:R-:W4:Y:S04]  /*7d90*/  LDL R17, [R1+0x1d4] ;  /* 0x0001d40001117983 */ /* 0x000f280000100800 */
[----:B------:R-:W4:Y:S04]  /*7da0*/  LDL R36, [R1+0x774] ;  /* 0x0007740001247983 */ /* 0x000f280000100800 */
[----:B------:R0:W4:Y:S01]  /*7db0*/  LDG.E.U8 R82, desc[UR12][R18.64] ;  /* 0x0000000c12527981 */ /* 0x000122000c1e1100 */
[----:B------:R-:W-:-:S03]  /*7dc0*/  IADD3 R122, P2, R23, UR4, RZ ;  /* 0x00000004177a7c10 */ /* 0x000fc6000ff5e0ff */
[----:B------:R-:W4:Y:S04]  /*7dd0*/  LDL R23, [R1+0x1d8] ;  /* 0x0001d80001177983 */ /* 0x000f280000100800 */
[----:B------:R1:W4:Y:S01]  /*7de0*/  LDG.E.U8 R75, desc[UR12][R12.64] ;  /* 0x0000000c0c4b7981 */ /* 0x000322000c1e1100 */
[----:B0-----:R-:W-:-:S03]  /*7df0*/  IADD3 R18, P1, R46, UR4, RZ ;  /* 0x000000042e127c10 */ /* 0x001fc6000ff3e0ff */
[----:B------:R0:W4:Y:S04]  /*7e00*/  LDG.E.U8 R89, desc[UR12][R26.64] ;  /* 0x0000000c1a597981 */ /* 0x000128000c1e1100 */
[----:B------:R-:W4:Y:S01]  /*7e10*/  LDL R46, [R1+0x75c] ;  /* 0x00075c00012e7983 */ /* 0x000f220000100800 */
[----:B---3--:R-:W-:-:S03]  /*7e20*/  IADD3.X R19, R9, UR10, RZ, P1, !PT ;  /* 0x0000000a09137c10 */ /* 0x008fc60008ffe4ff */
[----:B------:R-:W3:Y:S01]  /*7e30*/  LDL R9, [R1+0x770] ;  /* 0x0007700001097983 */ /* 0x000ee20000100800 */
[----:B-1----:R-:W-:-:S03]  /*7e40*/  IADD3 R12, P1, R29, UR4, RZ ;  /* 0x000000041d0c7c10 */ /* 0x002fc6000ff3e0ff */
[----:B------:R4:W3:Y:S01]  /*7e50*/  LDG.E.U8 R29, desc[UR12][R18.64] ;  /* 0x0000000c121d7981 */ /* 0x0008e2000c1e1100 */
[----:B--2---:R-:W-:-:S03]  /*7e60*/  IADD3.X R123, R0, UR10, RZ, P2, !PT ;  /* 0x0000000a007b7c10 */ /* 0x004fc600097fe4ff */
[----:B------:R-:W2:Y:S01]  /*7e70*/  LDL R0, [R1+0x76c] ;  /* 0x00076c0001007983 */ /* 0x000ea20000100800 */
[----:B0-----:R-:W-:Y:S02]  /*7e80*/  IADD3 R26, P2, R44, UR4, RZ ;  /* 0x000000042c1a7c10 */ /* 0x001fe4000ff5e0ff */
[----:B------:R-:W-:Y:S01]  /*7e90*/  IADD3.X R13, R28, UR10, RZ, P1, !PT ;  /* 0x0000000a1c0d7c10 */ /* 0x000fe20008ffe4ff */
[----:B------:R-:W2:Y:S01]  /*7ea0*/  LDL R44, [R1+0x1e0] ;  /* 0x0001e000012c7983 */ /* 0x000ea20000100800 */
[----:B------:R-:W-:-:S03]  /*7eb0*/  IADD3.X R27, R43, UR10, RZ, P2, !PT ;  /* 0x0000000a2b1b7c10 */ /* 0x000fc600097fe4ff */
[----:B------:R-:W2:Y:S04]  /*7ec0*/  LDL R28, [R1+0x768] ;  /* 0x00076800011c7983 */ /* 0x000ea80000100800 */
[----:B------:R0:W2:Y:S04]  /*7ed0*/  LDG.E.U8 R143, desc[UR12][R12.64] ;  /* 0x0000000c0c8f7981 */ /* 0x0000a8000c1e1100 */
[----:B------:R-:W2:Y:S04]  /*7ee0*/  LDL R43, [R1+0x764] ;  /* 0x00076400012b7983 */ /* 0x000ea80000100800 */
[----:B------:R1:W2:Y:S01]  /*7ef0*/  LDG.E.U8 R163, desc[UR12][R26.64] ;  /* 0x0000000c1aa37981 */ /* 0x0002a2000c1e1100 */
[----:B----4-:R-:W-:-:S03]  /*7f00*/  IADD3 R18, P1, R20, UR4, RZ ;  /* 0x0000000414127c10 */ /* 0x010fc6000ff3e0ff */
[----:B------:R-:W4:Y:S04]  /*7f10*/  LDL R20, [R1+0x1e4] ;  /* 0x0001e40001147983 */ /* 0x000f280000100800 */
        /* <DEDUP_REMOVED lines=8> */
[----:B------:R0:W4:Y:S02]  /*7fa0*/  LDG.E.U8 R17, desc[UR12][R18.64] ;  /* 0x0000000c12117981 */ /* 0x000124000c1e1100 */
[----:B0-----:R-:W-:Y:S02]  /*7fb0*/  IADD3 R18, P2, R36, UR4, RZ ;  /* 0x0000000424127c10 */ /* 0x001fe4000ff5e0ff */
[----:B------:R-:W4:Y:S01]  /*7fc0*/  LDL R36, [R1+0x1f0] ;  /* 0x0001f00001247983 */ /* 0x000f220000100800 */
[----:B------:R-:W-:-:S03]  /*7fd0*/  IADD3.X R27, R23, UR10, RZ, P1, !PT ;  /* 0x0000000a171b7c10 */ /* 0x000fc60008ffe4ff */
[----:B------:R3:W4:Y:S01]  /*7fe0*/  LDG.E.U8 R23, desc[UR12][R12.64] ;  /* 0x0000000c0c177981 */ /* 0x000722000c1e1100 */
[----:B------:R-:W-:-:S03]  /*7ff0*/  IADD3.X R19, R48, UR10, RZ, P2, !PT ;  /* 0x0000000a30137c10 */ /* 0x000fc600097fe4ff */
[----:B------:R0:W4:Y:S04]  /*8000*/  LDG.E.U8 R88, desc[UR12][R26.64] ;  /* 0x0000000c1a587981 */ /* 0x000128000c1e1100 */
[----:B------:R-:W4:Y:S04]  /*8010*/  LDG.E.U8 R74, desc[UR12][R18.64] ;  /* 0x0000000c124a7981 */ /* 0x000f28000c1e1100 */
[----:B------:R-:W4:Y:S01]  /*8020*/  LDL R48, [R1+0x204] ;  /* 0x0002040001307983 */ /* 0x000f220000100800 */
        /* <DEDUP_REMOVED lines=10> */
[----:B0-----:R-:W-:-:S03]  /*80d0*/  IADD3 R12, P2, R43, UR4, RZ ;  /* 0x000000042b0c7c10 */ /* 0x001fc6000ff5e0ff */
[----:B------:R-:W4:Y:S01]  /*80e0*/  LDL R43, [R1+0x200] ;  /* 0x00020000012b7983 */ /* 0x000f220000100800 */
[----:B------:R-:W-:-:S03]  /*80f0*/  IADD3.X R27, R24, UR10, RZ, P1, !PT ;  /* 0x0000000a181b7c10 */ /* 0x000fc60008ffe4ff */
[----:B------:R-:W4:Y:S01]  /*8100*/  LDL R24, [R1+0x748] ;  /* 0x0007480001187983 */ /* 0x000f220000100800 */
[----:B------:R-:W-:-:S03]  /*8110*/  IADD3 R18, P1, R47, UR4, RZ ;  /* 0x000000042f127c10 */ /* 0x000fc6000ff3e0ff */
[----:B------:R-:W4:Y:S01]  /*8120*/  LDL R47, [R1+0x744] ;  /* 0x00074400012f7983 */ /* 0x000f220000100800 */
[----:B------:R-:W-:-:S03]  /*8130*/  IADD3.X R13, R42, UR10, RZ, P2, !PT ;  /* 0x0000000a2a0d7c10 */ /* 0x000fc600097fe4ff */
[----:B------:R-:W4:Y:S04]  /*8140*/  LDL R42, [R1+0x208] ;  /* 0x00020800012a7983 */ /* 0x000f280000100800 */
[----:B------:R0:W4:Y:S04]  /*8150*/  LDG.E.U8 R141, desc[UR12][R26.64] ;  /* 0x0000000c1a8d7981 */ /* 0x000128000c1e1100 */
[----:B------:R-:W4:Y:S01]  /*8160*/  LDG.E.U8 R116, desc[UR12][R116.64] ;  /* 0x0000000c74747981 */ /* 0x000f22000c1e1100 */
[----:B------:R-:W-:-:S03]  /*8170*/  IADD3.X R19, R36, UR10, RZ, P1, !PT ;  /* 0x0000000a24137c10 */ /* 0x000fc60008ffe4ff */
[----:B------:R1:W4:Y:S04]  /*8180*/  LDG.E.U8 R161, desc[UR12][R12.64] ;  /* 0x0000000c0ca17981 */ /* 0x000328000c1e1100 */
[----:B------:R-:W4:Y:S01]  /*8190*/  LDL R36, [R1+0x20c] ;  /* 0x00020c0001247983 */ /* 0x000f220000100800 */
[----:B------:R-:W-:Y:S02]  /*81a0*/  IADD3 R96, P2, R46, UR4, RZ ;  /* 0x000000042e607c10 */ /* 0x000fe4000ff5e0ff */
[----:B------:R-:W-:Y:S01]  /*81b0*/  IADD3 R70, P1, R45, UR4, RZ ;  /* 0x000000042d467c10 */ /* 0x000fe2000ff3e0ff */
[----:B------:R-:W4:Y:S04]  /*81c0*/  LDL R46, [R1+0x740] ;  /* 0x00074000012e7983 */ /* 0x000f280000100800 */
[----:B------:R-:W4:Y:S04]  /*81d0*/  LDL R45, [R1+0x210] ;  /* 0x00021000012d7983 */ /* 0x000f280000100800 */
[----:B------:R-:W4:Y:S04]  /*81e0*/  LDG.E.U8 R18, desc[UR12][R18.64] ;  /* 0x0000000c12127981 */ /* 0x000f28000c1e1100 */
[----:B------:R-:W4:Y:S01]  /*81f0*/  LDL R19, [R1+0x214] ;  /* 0x0002140001137983 */ /* 0x000f220000100800 */
[----:B---3--:R-:W-:-:S03]  /*8200*/  IADD3.X R97, R9, UR10, RZ, P2, !PT ;  /* 0x0000000a09617c10 */ /* 0x008fc600097fe4ff */
[----:B------:R-:W3:Y:S01]  /*8210*/  LDL R9, [R1+0x73c] ;  /* 0x00073c0001097983 */ /* 0x000ee20000100800 */
[----:B0-----:R-:W-:-:S03]  /*8220*/  IADD3 R26, P2, R50, UR4, RZ ;  /* 0x00000004321a7c10 */ /* 0x001fc6000ff5e0ff */
[----:B------:R-:W3:Y:S01]  /*8230*/  LDL R50, [R1+0x72c] ;  /* 0x00072c0001327983 */ /* 0x000ee20000100800 */
[----:B--2---:R-:W-:-:S03]  /*8240*/  IADD3.X R71, R0, UR10, RZ, P1, !PT ;  /* 0x0000000a00477c10 */ /* 0x004fc60008ffe4ff */
[----:B------:R-:W2:Y:S01]  /*8250*/  LDL R0, [R1+0x738] ;  /* 0x0007380001007983 */ /* 0x000ea20000100800 */
[----:B-1----:R-:W-:Y:S02]  /*8260*/  IADD3 R12, P1, R49, UR4, RZ ;  /* 0x00000004310c7c10 */ /* 0x002fe4000ff3e0ff */
[----:B------:R-:W-:Y:S01]  /*8270*/  IADD3.X R27, R44, UR10, RZ, P2, !PT ;  /* 0x0000000a2c1b7c10 */ /* 0x000fe200097fe4ff */
[----:B------:R0:W2:Y:S04]  /*8280*/  LDG.E.U8 R87, desc[UR12][R70.64] ;  /* 0x0000000c46577981 */ /* 0x0000a8000c1e1100 */
[----:B------:R-:W2:Y:S04]  /*8290*/  LDL R44, [R1+0x734] ;  /* 0x00073400012c7983 */ /* 0x000ea80000100800 */
[----:B------:R-:W2:Y:S04]  /*82a0*/  LDG.E.U8 R73, desc[UR12][R26.64] ;  /* 0x0000000c1a497981 */ /* 0x000ea8000c1e1100 */
[----:B------:R-:W2:Y:S04]  /*82b0*/  LDL R49, [R1+0x718] ;  /* 0x0007180001317983 */ /* 0x000ea80000100800 */
[----:B------:R-:W2:Y:S01]  /*82c0*/  LDG.E.U8 R96, desc[UR12][R96.64] ;  /* 0x0000000c60607981 */ /* 0x000ea2000c1e1100 */
[----:B----4-:R-:W-:-:S03]  /*82d0*/  IADD3 R114, P2, R20, UR4, RZ ;  /* 0x0000000414727c10 */ /* 0x010fc6000ff5e0ff */
[----:B------:R-:W4:Y:S01]  /*82e0*/  LDL R20, [R1+0x218] ;  /* 0x0002180001147983 */ /* 0x000f220000100800 */
[----:B------:R-:W-:-:S03]  /*82f0*/  IADD3.X R13, R43, UR10, RZ, P1, !PT ;  /* 0x0000000a2b0d7c10 */ /* 0x000fc60008ffe4ff */
[----:B------:R-:W4:Y:S01]  /*8300*/  LDL R43, [R1+0x730] ;  /* 0x00073000012b7983 */ /* 0x000f220000100800 */
[----:B------:R-:W-:Y:S02]  /*8310*/  IADD3 R138, P1, R24, UR4, RZ ;  /* 0x00000004188a7c10 */ /* 0x000fe4000ff3e0ff */
[----:B------:R-:W-:Y:S01]  /*8320*/  IADD3.X R115, R48, UR10, RZ, P2, !PT ;  /* 0x0000000a30737c10 */ /* 0x000fe200097fe4ff */
[----:B------:R-:W4:Y:S01]  /*8330*/  LDL R24, [R1+0x21c] ;  /* 0x00021c0001187983 */ /* 0x000f220000100800 */
[----:B------:R-:W-:-:S03]  /*8340*/  IADD3 R148, P2, R47, UR4, RZ ;  /* 0x000000042f947c10 */ /* 0x000fc6000ff5e0ff */
[----:B------:R3:W4:Y:S01]  /*8350*/  LDG.E.U8 R27, desc[UR12][R12.64] ;  /* 0x0000000c0c1b7981 */ /* 0x000722000c1e1100 */
[----:B------:R-:W-:-:S03]  /*8360*/  IADD3.X R139, R42, UR10, RZ, P1, !PT ;  /* 0x0000000a2a8b7c10 */ /* 0x000fc60008ffe4ff */
[----:B------:R-:W4:Y:S04]  /*8370*/  LDL R42, [R1+0x220] ;  /* 0x00022000012a7983 */ /* 0x000f280000100800 */
[----:B------:R-:W4:Y:S04]  /*8380*/  LDL R26, [R1+0x224] ;  /* 0x00022400011a7983 */ /* 0x000f280000100800 */
[----:B------:R-:W4:Y:S04]  /*8390*/  LDL R48, [R1+0x234] ;  /* 0x0002340001307983 */ /* 0x000f280000100800 */
[----:B------:R-:W4:Y:S01]  /*83a0*/  LDL R47, [R1+0x710] ;  /* 0x00071000012f7983 */ /* 0x000f220000100800 */
[----:B------:R-:W-:-:S03]  /*83b0*/  IADD3.X R149, R36, UR10, RZ, P2, !PT ;  /* 0x0000000a24957c10 */ /* 0x000fc600097fe4ff */
[----:B------:R-:W4:Y:S04]  /*83c0*/  LDG.E.U8 R114, desc[UR12][R114.64] ;  /* 0x0000000c72727981 */ /* 0x000f28000c1e1100 */
[----:B------:R-:W4:Y:S01]  /*83d0*/  LDL R36, [R1+0x728] ;  /* 0x0007280001247983 */ /* 0x000f220000100800 */
[----:B0-----:R-:W-:-:S03]  /*83e0*/  IADD3 R70, P1, R46, UR4, RZ ;  /* 0x000000042e467c10 */ /* 0x001fc6000ff3e0ff */
[----:B------:R-:W4:Y:S01]  /*83f0*/  LDL R46, [R1+0x228] ;  /* 0x00022800012e7983 */ /* 0x000f220000100800 */
[----:B------:R-:W-:-:S03]  /*8400*/  IADD3.X R71, R45, UR10, RZ, P1, !PT ;  /* 0x0000000a2d477c10 */ /* 0x000fc60008ffe4ff */
[----:B------:R-:W4:Y:S04]  /*8410*/  LDL R45, [R1+0x71c] ;  /* 0x00071c00012d7983 */ /* 0x000f280000100800 */
[----:B------:R-:W4:Y:S04]  /*8420*/  LDG.E.U8 R138, desc[UR12][R138.64] ;  /* 0x0000000c8a8a7981 */ /* 0x000f28000c1e1100 */
[----:B------:R-:W4:Y:S01]  /*8430*/  LDG.E.U8 R148, desc[UR12][R148.64] ;  /* 0x0000000c94947981 */ /* 0x000f22000c1e1100 */
[----:B---3--:R-:W-:-:S03]  /*8440*/  IADD3 R12, P2, R9, UR4, RZ ;  /* 0x00000004090c7c10 */ /* 0x008fc6000ff5e0ff */
[----:B------:R-:W3:Y:S01]  /*8450*/  LDL R9, [R1+0x720] ;  /* 0x0007200001097983 */ /* 0x000ee20000100800 */
[----:B--2---:R-:W-:-:S03]  /*8460*/  IADD3 R98, P1, R0, UR4, RZ ;  /* 0x0000000400627c10 */ /* 0x004fc6000ff3e0ff */
[----:B------:R-:W2:Y:S01]  /*8470*/  LDL R0, [R1+0x230] ;  /* 0x0002300001007983 */ /* 0x000ea20000100800 */
[----:B------:R-:W-:-:S03]  /*8480*/  IADD3.X R13, R19, UR10, RZ, P2, !PT ;  /* 0x0000000a130d7c10 */ /* 0x000fc600097fe4ff */
[----:B------:R0:W2:Y:S01]  /*8490*/  LDG.E.U8 R19, desc[UR12][R70.64] ;  /* 0x0000000c46137981 */ /* 0x0000a2000c1e1100 */
[----:B------:R-:W-:-:S03]  /*84a0*/  IADD3 R84, P2, R44, UR4, RZ ;  /* 0x000000042c547c10 */ /* 0x000fc6000ff5e0ff */
[----:B------:R-:W2:Y:S04]  /*84b0*/  LDL R44, [R1+0x714] ;  /* 0x00071400012c7983 */ /* 0x000ea80000100800 */
[----:B------:R-:W2:Y:S01]  /*84c0*/  LDG.E.U8 R13, desc[UR12][R12.64] ;  /* 0x0000000c0c0d7981 */ /* 0x000ea2000c1e1100 */
[----:B----4-:R-:W-:-:S03]  /*84d0*/  IADD3.X R99, R20, UR10, RZ, P1, !PT ;  /* 0x0000000a14637c10 */ /* 0x010fc60008ffe4ff */
[----:B------:R-:W4:Y:S01]  /*84e0*/  LDL R12, [R1+0x240] ;  /* 0x00024000010c7983 */ /* 0x000f220000100800 */
[----:B0-----:R-:W-:-:S03]  /*84f0*/  IADD3 R70, P1, R43, UR4, RZ ;  /* 0x000000042b467c10 */ /* 0x001fc6000ff3e0ff */
[----:B------:R-:W4:Y:S04]  /*8500*/  LDL R20, [R1+0x238] ;  /* 0x0002380001147983 */ /* 0x000f280000100800 */
[----:B------:R-:W4:Y:S01]  /*8510*/  LDL R43, [R1+0x23c] ;  /* 0x00023c00012b7983 */ /* 0x000f220000100800 */
[----:B------:R-:W-:-:S03]  /*8520*/  IADD3.X R85, R24, UR10, RZ, P2, !PT ;  /* 0x0000000a18557c10 */ /* 0x000fc600097fe4ff */
[----:B------:R-:W4:Y:S01]  /*8530*/  LDL R24, [R1+0x70c] ;  /* 0x00070c0001187983 */ /* 0x000f220000100800 */
[----:B------:R-:W-:-:S03]  /*8540*/  IADD3.X R71, R42, UR10, RZ, P1, !PT ;  /* 0x0000000a2a477c10 */ /* 0x000fc60008ffe4ff */
[----:B------:R0:W4:Y:S04]  /*8550*/  LDG.E.U8 R72, desc[UR12][R84.64] ;  /* 0x0000000c54487981 */ /* 0x000128000c1e1100 */
[----:B------:R-:W4:Y:S04]  /*8560*/  LDL R42, [R1+0x708] ;  /* 0x00070800012a7983 */ /* 0x000f280000100800 */
[----:B------:R-:W4:Y:S01]  /*8570*/  LDG.E.U8 R86, desc[UR12][R98.64] ;  /* 0x0000000c62567981 */ /* 0x000f22000c1e1100 */
[----:B------:R-:W-:-:S03]  /*8580*/  IADD3 R132, P1, R36, UR4, RZ ;  /* 0x0000000424847c10 */ /* 0x000fc6000ff3e0ff */
[----:B------:R-:W4:Y:S01]  /*8590*/  LDL R36, [R1+0x244] ;  /* 0x0002440001247983 */ /* 0x000f220000100800 */
[----:B------:R-:W-:Y:S02]  /*85a0*/  IADD3 R112, P2, R50, UR4, RZ ;  /* 0x0000000432707c10 */ /* 0x000fe4000ff5e0ff */
[----:B------:R-:W-:Y:S01]  /*85b0*/  IADD3.X R133, R46, UR10, RZ, P1, !PT ;  /* 0x0000000a2e857c10 */ /* 0x000fe20008ffe4ff */
[----:B------:R-:W4:Y:S01]  /*85c0*/  LDL R50, [R1+0x274] ;  /* 0x0002740001327983 */ /* 0x000f220000100800 */
[----:B------:R-:W-:-:S03]  /*85d0*/  IADD3.X R113, R26, UR10, RZ, P2, !PT ;  /* 0x0000000a1a717c10 */ /* 0x000fc600097fe4ff */
[----:B------:R-:W4:Y:S01]  /*85e0*/  LDL R46, [R1+0x248] ;  /* 0x00024800012e7983 */ /* 0x000f220000100800 */
[----:B0-----:R-:W-:-:S03]  /*85f0*/  IADD3 R84, P1, R45, UR4, RZ ;  /* 0x000000042d547c10 */ /* 0x001fc6000ff3e0ff */
[----:B------:R0:W4:Y:S01]  /*8600*/  LDG.E.U8 R26, desc[UR12][R70.64] ;  /* 0x0000000c461a7981 */ /* 0x000122000c1e1100 */
[----:B------:R-:W-:-:S03]  /*8610*/  IADD3.X R85, R48, UR10, RZ, P1, !PT ;  /* 0x0000000a30557c10 */ /* 0x000fc60008ffe4ff */
[----:B------:R-:W4:Y:S04]  /*8620*/  LDL R45, [R1+0x6fc] ;  /* 0x0006fc00012d7983 */ /* 0x000f280000100800 */
[----:B------:R-:W4:Y:S04]  /*8630*/  LDL R48, [R1+0x278] ;  /* 0x0002780001307983 */ /* 0x000f280000100800 */
[----:B------:R-:W4:Y:S04]  /*8640*/  LDG.E.U8 R84, desc[UR12][R84.64] ;  /* 0x0000000c54547981 */ /* 0x000f28000c1e1100 */
[----:B------:R-:W4:Y:S04]  /*8650*/  LDG.E.U8 R112, desc[UR12][R112.64] ;  /* 0x0000000c70707981 */ /* 0x000f28000c1e1100 */
[----:B------:R-:W4:Y:S01]  /*8660*/  LDG.E.U8 R132, desc[UR12][R132.64] ;  /* 0x0000000c84847981 */ /* 0x000f22000c1e1100 */
[----:B---3--:R-:W-:-:S03]  /*8670*/  IADD3 R106, P2, R9, UR4, RZ ;  /* 0x00000004096a7c10 */ /* 0x008fc6000ff5e0ff */
[----:B------:R-:W3:Y:S01]  /*8680*/  LDL R9, [R1+0x700] ;  /* 0x0007000001097983 */ /* 0x000ee20000100800 */
[----:B--2---:R-:W-:-:S03]  /*8690*/  IADD3.X R107, R0, UR10, RZ, P2, !PT ;  /* 0x0000000a006b7c10 */ /* 0x004fc600097fe4ff */
[----:B------:R-:W2:Y:S01]  /*86a0*/  LDL R0, [R1+0x250] ;  /* 0x0002500001007983 */ /* 0x000ea20000100800 */
[----:B0-----:R-:W-:-:S03]  /*86b0*/  IADD3 R70, P2, R49, UR4, RZ ;  /* 0x0000000431467c10 */ /* 0x001fc6000ff5e0ff */
[----:B------:R-:W2:Y:S01]  /*86c0*/  LDL R49, [R1+0x6d4] ;  /* 0x0006d40001317983 */ /* 0x000ea20000100800 */
[----:B------:R-:W-:-:S03]  /*86d0*/  IADD3 R98, P1, R44, UR4, RZ ;  /* 0x000000042c627c10 */ /* 0x000fc6000ff3e0ff */
[----:B------:R-:W2:Y:S04]  /*86e0*/  LDL R44, [R1+0x6f8] ;  /* 0x0006f800012c7983 */ /* 0x000ea80000100800 */
[----:B------:R-:W2:Y:S01]  /*86f0*/  LDG.E.U8 R106, desc[UR12][R106.64] ;  /* 0x0000000c6a6a7981 */ /* 0x000ea2000c1e1100 */
[----:B----4-:R-:W-:-:S03]  /*8700*/  IADD3.X R71, R20, UR10, RZ, P2, !PT ;  /* 0x0000000a14477c10 */ /* 0x010fc600097fe4ff */
[----:B------:R-:W4:Y:S01]  /*8710*/  LDL R20, [R1+0x254] ;  /* 0x0002540001147983 */ /* 0x000f220000100800 */
[----:B------:R-:W-:Y:S02]  /*8720*/  IADD3 R110, P2, R47, UR4, RZ ;  /* 0x000000042f6e7c10 */ /* 0x000fe4000ff5e0ff */
[----:B------:R-:W-:Y:S01]  /*8730*/  IADD3.X R99, R43, UR10, RZ, P1, !PT ;  /* 0x0000000a2b637c10 */ /* 0x000fe20008ffe4ff */
[----:B------:R-:W4:Y:S01]  /*8740*/  LDL R47, [R1+0x6c0] ;  /* 0x0006c000012f7983 */ /* 0x000f220000100800 */
[----:B------:R-:W-:-:S03]  /*8750*/  IADD3.X R111, R12, UR10, RZ, P2, !PT ;  /* 0x0000000a0c6f7c10 */ /* 0x000fc600097fe4ff */
[----:B------:R-:W4:Y:S01]  /*8760*/  LDL R43, [R1+0x6f4] ;  /* 0x0006f400012b7983 */ /* 0x000f220000100800 */
[----:B------:R-:W-:-:S03]  /*8770*/  IADD3 R120, P1, R24, UR4, RZ ;  /* 0x0000000418787c10 */ /* 0x000fc6000ff3e0ff */
[----:B------:R-:W4:Y:S01]  /*8780*/  LDL R12, [R1+0x258] ;  /* 0x00025800010c7983 */ /* 0x000f220000100800 */
[----:B------:R-:W-:-:S03]  /*8790*/  IADD3 R118, P2, R42, UR4, RZ ;  /* 0x000000042a767c10 */ /* 0x000fc6000ff5e0ff */
[----:B------:R0:W4:Y:S04]  /*87a0*/  LDG.E.U8 R24, desc[UR12][R98.64] ;  /* 0x0000000c62187981 */ /* 0x000128000c1e1100 */
[----:B------:R-:W4:Y:S04]  /*87b0*/  LDL R42, [R1+0x6f0] ;  /* 0x0006f000012a7983 */ /* 0x000f280000100800 */
[----:B------:R-:W4:Y:S04]  /*87c0*/  LDG.E.U8 R70, desc[UR12][R70.64] ;  /* 0x0000000c46467981 */ /* 0x000f28000c1e1100 */
[----:B------:R-:W4:Y:S01]  /*87d0*/  LDG.E.U8 R110, desc[UR12][R110.64] ;  /* 0x0000000c6e6e7981 */ /* 0x000f22000c1e1100 */
[----:B------:R-:W-:-:S03]  /*87e0*/  IADD3.X R121, R36, UR10, RZ, P1, !PT ;  /* 0x0000000a24797c10 */ /* 0x000fc60008ffe4ff */
[----:B------:R-:W4:Y:S04]  /*87f0*/  LDL R36, [R1+0x6ec] ;  /* 0x0006ec0001247983 */ /* 0x000f280000100800 */
[----:B------:R-:W4:Y:S01]  /*8800*/  LDG.E.U8 R120, desc[UR12][R120.64] ;  /* 0x0000000c78787981 */ /* 0x000f22000c1e1100 */
[----:B------:R-:W-:-:S03]  /*8810*/  IADD3.X R119, R46, UR10, RZ, P2, !PT ;  /* 0x0000000a2e777c10 */ /* 0x000fc600097fe4ff */
[----:B------:R-:W4:Y:S04]  /*8820*/  LDL R46, [R1+0x264] ;  /* 0x00026400012e7983 */ /* 0x000f280000100800 */
[----:B------:R-:W4:Y:S01]  /*8830*/  LDG.E.U8 R118, desc[UR12][R118.64] ;  /* 0x0000000c76767981 */ /* 0x000f22000c1e1100 */
[----:B------:R-:W-:-:S03]  /*8840*/  IADD3 R102, P2, R45, UR4, RZ ;  /* 0x000000042d667c10 */ /* 0x000fc6000ff5e0ff */
[----:B------:R-:W4:Y:S01]  /*8850*/  LDL R45, [R1+0x27c] ;  /* 0x00027c00012d7983 */ /* 0x000f220000100800 */
[----:B---3--:R-:W-:-:S03]  /*8860*/  IADD3 R100, P1, R9, UR4, RZ ;  /* 0x0000000409647c10 */ /* 0x008fc6000ff3e0ff */
[----:B------:R-:W3:Y:S01]  /*8870*/  LDL R9, [R1+0x260] ;  /* 0x0002600001097983 */ /* 0x000ee20000100800 */
[----:B--2---:R-:W-:-:S03]  /*8880*/  IADD3.X R101, R0, UR10, RZ, P1, !PT ;  /* 0x0000000a00657c10 */ /* 0x004fc60008ffe4ff */
[----:B------:R-:W2:Y:S01]  /*8890*/  LDL R0, [R1+0x270] ;  /* 0x0002700001007983 */ /* 0x000ea20000100800 */
[----:B0-----:R-:W-:-:S03]  /*88a0*/  IADD3 R98, P1, R44, UR4, RZ ;  /* 0x000000042c627c10 */ /* 0x001fc6000ff3e0ff */
[----:B------:R-:W2:Y:S01]  /*88b0*/  LDL R44, [R1+0x6bc] ;  /* 0x0006bc00012c7983 */ /* 0x000ea20000100800 */
[----:B----4-:R-:W-:-:S03]  /*88c0*/  IADD3.X R103, R20, UR10, RZ, P2, !PT ;  /* 0x0000000a14677c10 */ /* 0x010fc600097fe4ff */
[----:B------:R0:W4:Y:S04]  /*88d0*/  LDG.E.U8 R20, desc[UR12][R100.64] ;  /* 0x0000000c64147981 */ /* 0x000128000c1e1100 */
[----:B------:R-:W4:Y:S01]  /*88e0*/  LDG.E.U8 R97, desc[UR12][R102.64] ;  /* 0x0000000c66617981 */ /* 0x000f22000c1e1100 */
[----:B0-----:R-:W-:-:S03]  /*88f0*/  IADD3 R100, P2, R43, UR4, RZ ;  /* 0x000000042b647c10 */ /* 0x001fc6000ff5e0ff */
[----:B------:R-:W4:Y:S01]  /*8900*/  LDL R43, [R1+0x290] ;  /* 0x00029000012b7983 */ /* 0x000f220000100800 */
[----:B------:R-:W-:-:S03]  /*8910*/  IADD3.X R99, R12, UR10, RZ, P1, !PT ;  /* 0x0000000a0c637c10 */ /* 0x000fc60008ffe4ff */
[----:B------:R-:W4:Y:S01]  /*8920*/  LDL R12, [R1+0x6b8] ;  /* 0x0006b800010c7983 */ /* 0x000f220000100800 */
[----:B------:R-:W-:-:S03]  /*8930*/  IADD3 R108, P1, R42, UR4, RZ ;  /* 0x000000042a6c7c10 */ /* 0x000fc6000ff3e0ff */
[----:B------:R-:W4:Y:S01]  /*8940*/  LDL R42, [R1+0x294] ;  /* 0x00029400012a7983 */ /* 0x000f220000100800 */
[----:B------:R-:W-:-:S03]  /*8950*/  IADD3.X R101, R54, UR10, RZ, P2, !PT ;  /* 0x0000000a36657c10 */ /* 0x000fc600097fe4ff */
[----:B------:R0:W4:Y:S04]  /*8960*/  LDG.E.U8 R85, desc[UR12][R98.64] ;  /* 0x0000000c62557981 */ /* 0x000128000c1e1100 */
[----:B------:R1:W4:Y:S01]  /*8970*/  LDG.E.U8 R71, desc[UR12][R100.64] ;  /* 0x0000000c64477981 */ /* 0x000322000c1e1100 */
[----:B0-----:R-:W-:-:S03]  /*8980*/  IADD3 R98, P2, R36, UR4, RZ ;  /* 0x0000000424627c10 */ /* 0x001fc6000ff5e0ff */
[----:B------:R-:W4:Y:S01]  /*8990*/  LDL R36, [R1+0x298] ;  /* 0x0002980001247983 */ /* 0x000f220000100800 */
[----:B------:R-:W-:-:S03]  /*89a0*/  IADD3.X R99, R46, UR10, RZ, P2, !PT ;  /* 0x0000000a2e637c10 */ /* 0x000fc600097fe4ff */
[----:B------:R-:W4:Y:S01]  /*89b0*/  LDL R46, [R1+0x60] ;  /* 0x00006000012e7983 */ /* 0x000f220000100800 */
[----:B------:R-:W-:-:S04]  /*89c0*/  IADD3 R102, P2, R52, UR4, RZ ;  /* 0x0000000434667c10 */ /* 0x000fc8000ff5e0ff */
[----:B------:R-:W-:Y:S02]  /*89d0*/  IADD3.X R103, R50, UR10, RZ, P2, !PT ;  /* 0x0000000a32677c10 */ /* 0x000fe400097fe4ff */
[----:B---3--:R-:W-:Y:S02]  /*89e0*/  IADD3.X R109, R9, UR10, RZ, P1, !PT ;  /* 0x0000000a096d7c10 */ /* 0x008fe40008ffe4ff */
[----:B-1----:R-:W-:Y:S01]  /*89f0*/  IADD3 R100, P1, R53, UR4, RZ ;  /* 0x0000000435647c10 */ /* 0x002fe2000ff3e0ff */
[----:B------:R-:W0:Y:S02]  /*8a00*/  LDC R9, c[0x0][0x254] ;  /* 0x00009500ff097b82 */ /* 0x000e240000000800 */
[----:B------:R-:W3:Y:S01]  /*8a10*/  LDG.E.U8 R108, desc[UR12][R108.64] ;  /* 0x0000000c6c6c7981 */ /* 0x000ee2000c1e1100 */
[----:B--2---:R-:W-:-:S03]  /*8a20*/  IADD3.X R101, R0, UR10, RZ, P1, !PT ;  /* 0x0000000a00657c10 */ /* 0x004fc60008ffe4ff */
[----:B------:R1:W2:Y:S04]  /*8a30*/  LDG.E.U8 R0, desc[UR12][R98.64] ;  /* 0x0000000c62007981 */ /* 0x0002a8000c1e1100 */
[----:B------:R1:W3:Y:S04]  /*8a40*/  LDG.E.U8 R107, desc[UR12][R100.64] ;  /* 0x0000000c646b7981 */ /* 0x0002e8000c1e1100 */
[----:B------:R1:W2:Y:S02]  /*8a50*/  LDG.E.U8 R109, desc[UR12][R102.64] ;  /* 0x0000000c666d7981 */ /* 0x0002a4000c1e1100 */
[----:B-1----:R-:W-:-:S02]  /*8a60*/  IADD3 R98, P1, R51, UR4, RZ ;  /* 0x0000000433627c10 */ /* 0x002fc4000ff3e0ff */
[----:B------:R-:W-:Y:S02]  /*8a70*/  IADD3 R100, P2, R49, UR4, RZ ;  /* 0x0000000431647c10 */ /* 0x000fe4000ff5e0ff */
[----:B------:R-:W-:Y:S02]  /*8a80*/  IADD3.X R99, R48, UR10, RZ, P1, !PT ;  /* 0x0000000a30637c10 */ /* 0x000fe40008ffe4ff */
[----:B------:R-:W-:Y:S02]  /*8a90*/  IADD3 R102, P1, R47, UR4, RZ ;  /* 0x000000042f667c10 */ /* 0x000fe4000ff3e0ff */
[----:B------:R-:W-:Y:S01]  /*8aa0*/  IADD3.X R101, R45, UR10, RZ, P2, !PT ;  /* 0x0000000a2d657c10 */ /* 0x000fe200097fe4ff */
[----:B------:R1:W2:Y:S04]  /*8ab0*/  LDG.E.U8 R111, desc[UR12][R98.64] ;  /* 0x0000000c626f7981 */ /* 0x0002a8000c1e1100 */
[----:B------:R-:W3:Y:S04]  /*8ac0*/  LDL R45, [R1+0x64] ;  /* 0x00006400012d7983 */ /* 0x000ee80000100800 */
[----:B------:R0:W2:Y:S01]  /*8ad0*/  LDG.E.U8 R113, desc[UR12][R100.64] ;  /* 0x0000000c64717981 */ /* 0x0000a2000c1e1100 */
[----:B-1----:R-:W-:-:S03]  /*8ae0*/  IADD3 R98, P2, R44, UR4, RZ ;  /* 0x000000042c627c10 */ /* 0x002fc6000ff5e0ff */
[----:B------:R-:W2:Y:S01]  /*8af0*/  LDL R44, [R1+0x29c] ;  /* 0x00029c00012c7983 */ /* 0x000ea20000100800 */
[----:B----4-:R-:W-:-:S03]  /*8b00*/  IADD3.X R103, R43, UR10, RZ, P1, !PT ;  /* 0x0000000a2b677c10 */ /* 0x010fc60008ffe4ff */
[----:B------:R-:W4:Y:S01]  /*8b10*/  LDL R43, [R1+0x6b4] ;  /* 0x0006b400012b7983 */ /* 0x000f220000100800 */
[----:B0-----:R-:W-:-:S03]  /*8b20*/  IADD3 R100, P1, R12, UR4, RZ ;  /* 0x000000040c647c10 */ /* 0x001fc6000ff3e0ff */
[----:B------:R0:W2:Y:S01]  /*8b30*/  LDG.E.U8 R115, desc[UR12][R102.64] ;  /* 0x0000000c66737981 */ /* 0x0000a2000c1e1100 */
[----:B------:R-:W-:-:S03]  /*8b40*/  IADD3.X R99, R42, UR10, RZ, P2, !PT ;  /* 0x0000000a2a637c10 */ /* 0x000fc600097fe4ff */
[----:B------:R-:W2:Y:S01]  /*8b50*/  LDL R42, [R1+0x48] ;  /* 0x00004800012a7983 */ /* 0x000ea20000100800 */
[----:B------:R-:W-:-:S03]  /*8b60*/  IMAD.SHL.U32 R12, R9, 0x8, RZ ;  /* 0x00000008090c7824 */ /* 0x000fc600078e00ff */
[----:B------:R1:W2:Y:S01]  /*8b70*/  LDG.E.U8 R117, desc[UR12][R98.64] ;  /* 0x0000000c62757981 */ /* 0x0002a2000c1e1100 */
[----:B------:R-:W-:-:S03]  /*8b80*/  IADD3.X R101, R36, UR10, RZ, P1, !PT ;  /* 0x0000000a24657c10 */ /* 0x000fc60008ffe4ff */
[----:B------:R-:W2:Y:S01]  /*8b90*/  LDL R36, [R1+0x68] ;  /* 0x0000680001247983 */ /* 0x000ea20000100800 */
[----:B0-----:R-:W-:-:S03]  /*8ba0*/  IMAD.IADD R102, R12, 0x1, R5 ;  /* 0x000000010c667824 */ /* 0x001fc600078e0205 */
[----:B------:R0:W2:Y:S02]  /*8bb0*/  LDG.E.U8 R119, desc[UR12][R100.64] ;  /* 0x0000000c64777981 */ /* 0x0000a4000c1e1100 */
[C---:B------:R-:W-:Y:S01]  /*8bc0*/  IADD3 RZ, P1, R102.reuse, UR4, RZ ;  /* 0x0000000466ff7c10 */ /* 0x040fe2000ff3e0ff */
[----:B-1----:R-:W-:Y:S01]  /*8bd0*/  VIADD R98, R102, UR4 ;  /* 0x0000000466627c36 */ /* 0x002fe20008000000 */
[----:B------:R-:W-:Y:S02]  /*8be0*/  IADD3 R12, P2, R5, R9, RZ ;  /* 0x00000009050c7210 */ /* 0x000fe40007f5e0ff */
[----:B------:R-:W-:Y:S01]  /*8bf0*/  IADD3.X R99, R46, UR8, RZ, P1, !PT ;  /* 0x000000082e637c10 */ /* 0x000fe20008ffe4ff */
[----:B0-----:R-:W-:Y:S01]  /*8c00*/  IMAD R101, R9, 0x9, RZ ;  /* 0x0000000909657824 */ /* 0x001fe200078e02ff */
[----:B------:R-:W-:-:S03]  /*8c10*/  IADD3 RZ, P1, R12, UR4, RZ ;  /* 0x000000040cff7c10 */ /* 0x000fc6000ff3e0ff */
[----:B------:R0:W2:Y:S01]  /*8c20*/  LDG.E.U8 R121, desc[UR12][R98.64] ;  /* 0x0000000c62797981 */ /* 0x0000a2000c1e1100 */
[----:B------:R-:W-:Y:S01]  /*8c30*/  LEA.HI.X.SX32 R100, R9, R7, 0x1, P2 ;  /* 0x0000000709647211 */ /* 0x000fe200010f0eff */
[----:B------:R-:W-:Y:S02]  /*8c40*/  IMAD.IADD R101, R101, 0x1, R5 ;  /* 0x0000000165657824 */ /* 0x000fe400078e0205 */
[----:B------:R1:W-:Y:S01]  /*8c50*/  STL [R1+0x80c], R7 ;  /* 0x00080c0701007387 */ /* 0x0003e20000100800 */
[----:B------:R-:W-:-:S03]  /*8c60*/  IMAD R102, R9, 0xa, RZ ;  /* 0x0000000a09667824 */ /* 0x000fc600078e02ff */
[----:B------:R-:W2:Y:S01]  /*8c70*/  LDL R50, [R1+0x6c] ;  /* 0x00006c0001327983 */ /* 0x000ea20000100800 */
[----:B0-----:R-:W-:Y:S02]  /*8c80*/  VIADD R98, R12, UR4 ;  /* 0x000000040c627c36 */ /* 0x001fe40008000000 */
[----:B------:R-:W-:Y:S01]  /*8c90*/  IMAD.SHL.U32 R12, R9, 0x2, RZ ;  /* 0x00000002090c7824 */ /* 0x000fe200078e00ff */
[----:B------:R-:W-:Y:S01]  /*8ca0*/  IADD3.X R99, R100, UR8, RZ, P1, !PT ;  /* 0x0000000864637c10 */ /* 0x000fe20008ffe4ff */
[----:B------:R-:W2:Y:S01]  /*8cb0*/  LDL R49, [R1+0x70] ;  /* 0x0000700001317983 */ /* 0x000ea20000100800 */
[C---:B------:R-:W-:Y:S01]  /*8cc0*/  IADD3 RZ, P1, R101.reuse, UR4, RZ ;  /* 0x0000000465ff7c10 */ /* 0x040fe2000ff3e0ff */
[--C-:B------:R-:W-:Y:S02]  /*8cd0*/  IMAD.IADD R12, R12, 0x1, R5.reuse ;  /* 0x000000010c0c7824 */ /* 0x100fe400078e0205 */
[----:B------:R-:W-:Y:S01]  /*8ce0*/  VIADD R100, R101, UR4 ;  /* 0x0000000465647c36 */ /* 0x000fe20008000000 */
[----:B------:R4:W2:Y:S01]  /*8cf0*/  LDG.E.U8 R123, desc[UR12][R98.64] ;  /* 0x0000000c627b7981 */ /* 0x0008a2000c1e1100 */
[----:B------:R-:W-:-:S03]  /*8d00*/  IMAD.IADD R102, R102, 0x1, R5 ;  /* 0x0000000166667824 */ /* 0x000fc600078e0205 */
[----:B------:R-:W2:Y:S04]  /*8d10*/  LDL R48, [R1+0x6b0] ;  /* 0x0006b00001307983 */ /* 0x000ea80000100800 */
[----:B------:R-:W2:Y:S04]  /*8d20*/  LDL R46, [R1+0x2a0] ;  /* 0x0002a000012e7983 */ /* 0x000ea80000100800 */
[----:B-1----:R-:W2:Y:S01]  /*8d30*/  LDL R7, [R1+0x54] ;  /* 0x0000540001077983 */ /* 0x002ea20000100800 */
[----:B------:R-:W-:-:S03]  /*8d40*/  IMAD R104, R9, 0x5, RZ ;  /* 0x0000000509687824 */ /* 0x000fc600078e02ff */
[----:B------:R-:W2:Y:S04]  /*8d50*/  LDL R47, [R1+0x280] ;  /* 0x00028000012f7983 */ /* 0x000ea80000100800 */
[----:B------:R-:W2:Y:S04]  /*8d60*/  LDL R55, [R1+0x78] ;  /* 0x0000780001377983 */ /* 0x000ea80000100800 */
[----:B------:R-:W2:Y:S04]  /*8d70*/  LDL R56, [R1+0x6e8] ;  /* 0x0006e80001387983 */ /* 0x000ea80000100800 */
[----:B------:R-:W2:Y:S04]  /*8d80*/  LDL R53, [R1+0x268] ;  /* 0x0002680001357983 */ /* 0x000ea80000100800 */
[----:B------:R-:W2:Y:S04]  /*8d90*/  LDL R54, [R1+0x6c8] ;  /* 0x0006c80001367983 */ /* 0x000ea80000100800 */
[----:B------:R-:W2:Y:S04]  /*8da0*/  LDL R52, [R1+0x6a8] ;  /* 0x0006a80001347983 */ /* 0x000ea80000100800 */
[----:B------:R-:W2:Y:S01]  /*8db0*/  LDL R51, [R1+0x288] ;  /* 0x0002880001337983 */ /* 0x000ea20000100800 */
[----:B---3--:R-:W-:-:S02]  /*8dc0*/  IADD3.X R101, R45, UR8, RZ, P1, !PT ;  /* 0x000000082d657c10 */ /* 0x008fc40008ffe4ff */
[----:B------:R-:W-:Y:S01]  /*8dd0*/  IADD3 RZ, P1, R12, UR4, RZ ;  /* 0x000000040cff7c10 */ /* 0x000fe2000ff3e0ff */
[----:B------:R-:W3:Y:S04]  /*8de0*/  LDL R45, [R1+0x6cc] ;  /* 0x0006cc00012d7983 */ /* 0x000ee80000100800 */
[----:B------:R0:W3:Y:S01]  /*8df0*/  LDG.E.U8 R125, desc[UR12][R100.64] ;  /* 0x0000000c647d7981 */ /* 0x0000e2000c1e1100 */
[----:B----4-:R-:W-:-:S03]  /*8e00*/  IADD3 R98, P2, R43, UR4, RZ ;  /* 0x000000042b627c10 */ /* 0x010fc6000ff5e0ff */
[----:B------:R-:W4:Y:S01]  /*8e10*/  LDL R43, [R1+0x4c] ;  /* 0x00004c00012b7983 */ /* 0x000f220000100800 */
[----:B--2---:R-:W-:Y:S02]  /*8e20*/  IADD3.X R99, R44, UR10, RZ, P2, !PT ;  /* 0x0000000a2c637c10 */ /* 0x004fe400097fe4ff */
[----:B------:R-:W-:Y:S02]  /*8e30*/  IADD3 RZ, P2, R102, UR4, RZ ;  /* 0x0000000466ff7c10 */ /* 0x000fe4000ff5e0ff */
[----:B0-----:R-:W-:Y:S01]  /*8e40*/  IADD3.X R101, R42, UR8, RZ, P1, !PT ;  /* 0x000000082a657c10 */ /* 0x001fe20008ffe4ff */
[----:B------:R-:W-:Y:S01]  /*8e50*/  VIADD R100, R12, UR4 ;  /* 0x000000040c647c36 */ /* 0x000fe20008000000 */
[----:B------:R-:W2:Y:S01]  /*8e60*/  LDL R42, [R1+0x50] ;  /* 0x00005000012a7983 */ /* 0x000ea20000100800 */
[----:B------:R-:W-:-:S03]  /*8e70*/  VIADD R102, R102, UR4 ;  /* 0x0000000466667c36 */ /* 0x000fc60008000000 */
[----:B------:R0:W3:Y:S04]  /*8e80*/  LDG.E.U8 R129, desc[UR12][R100.64] ;  /* 0x0000000c64817981 */ /* 0x0000e8000c1e1100 */
[----:B------:R-:W3:Y:S01]  /*8e90*/  LDG.E.U8 R127, desc[UR12][R98.64] ;  /* 0x0000000c627f7981 */ /* 0x000ee2000c1e1100 */
[----:B------:R-:W-:-:S03]  /*8ea0*/  IMAD.IADD R104, R104, 0x1, R5 ;  /* 0x0000000168687824 */ /* 0x000fc600078e0205 */
[----:B------:R-:W3:Y:S01]  /*8eb0*/  LDL R44, [R1+0x74] ;  /* 0x00007400012c7983 */ /* 0x000ee20000100800 */
[----:B------:R-:W-:-:S03]  /*8ec0*/  IADD3.X R103, R36, UR8, RZ, P2, !PT ;  /* 0x0000000824677c10 */ /* 0x000fc600097fe4ff */
[----:B------:R-:W3:Y:S04]  /*8ed0*/  LDL R36, [R1+0x6d0] ;  /* 0x0006d00001247983 */ /* 0x000ee80000100800 */
[----:B------:R1:W3:Y:S01]  /*8ee0*/  LDG.E.U8 R131, desc[UR12][R102.64] ;  /* 0x0000000c66837981 */ /* 0x0002e2000c1e1100 */
[C---:B0-----:R-:W-:Y:S02]  /*8ef0*/  IMAD R100, R9.reuse, 0x3, RZ ;  /* 0x0000000309647824 */ /* 0x041fe400078e02ff */
[----:B-1----:R-:W-:-:S04]  /*8f00*/  IMAD R102, R9, 0xb, RZ ;  /* 0x0000000b09667824 */ /* 0x002fc800078e02ff */
[--C-:B------:R-:W-:Y:S02]  /*8f10*/  IMAD.IADD R102, R102, 0x1, R5.reuse ;  /* 0x0000000166667824 */ /* 0x100fe400078e0205 */
[C---:B------:R-:W-:Y:S02]  /*8f20*/  IMAD.SHL.U32 R98, R9.reuse, 0x4, RZ ;  /* 0x0000000409627824 */ /* 0x040fe400078e00ff */
[--C-:B------:R-:W-:Y:S01]  /*8f30*/  IMAD.IADD R100, R100, 0x1, R5.reuse ;  /* 0x0000000164647824 */ /* 0x100fe200078e0205 */
[----:B------:R-:W-:Y:S01]  /*8f40*/  IADD3 RZ, P3, R102, UR4, RZ ;  /* 0x0000000466ff7c10 */ /* 0x000fe2000ff7e0ff */
[----:B------:R-:W-:Y:S02]  /*8f50*/  IMAD R12, R9, 0xc, RZ ;  /* 0x0000000c090c7824 */ /* 0x000fe400078e02ff */
[--C-:B------:R-:W-:Y:S01]  /*8f60*/  IMAD.IADD R98, R98, 0x1, R5.reuse ;  /* 0x0000000162627824 */ /* 0x100fe200078e0205 */
[----:B------:R-:W-:Y:S01]  /*8f70*/  IADD3.X R103, R50, UR9, RZ, P3, !PT ;  /* 0x0000000932677c10 */ /* 0x000fe20009ffe4ff */
[----:B------:R-:W-:Y:S01]  /*8f80*/  VIADD R102, R102, UR4 ;  /* 0x0000000466667c36 */ /* 0x000fe20008000000 */
[----:B------:R-:W-:Y:S01]  /*8f90*/  IADD3 RZ, P1, R100, UR4, RZ ;  /* 0x0000000464ff7c10 */ /* 0x000fe2000ff3e0ff */
[----:B------:R-:W-:Y:S01]  /*8fa0*/  IMAD.IADD R12, R12, 0x1, R5 ;  /* 0x000000010c0c7824 */ /* 0x000fe200078e0205 */
[----:B------:R-:W-:Y:S01]  /*8fb0*/  IADD3 RZ, P2, R98, UR4, RZ ;  /* 0x0000000462ff7c10 */ /* 0x000fe2000ff5e0ff */
[----:B------:R-:W-:Y:S01]  /*8fc0*/  VIADD R100, R100, UR4 ;  /* 0x0000000464647c36 */ /* 0x000fe20008000000 */
[----:B------:R0:W3:Y:S01]  /*8fd0*/  LDG.E.U8 R135, desc[UR12][R102.64] ;  /* 0x0000000c66877981 */ /* 0x0000e2000c1e1100 */
[----:B------:R-:W-:-:S03]  /*8fe0*/  VIADD R98, R98, UR4 ;  /* 0x0000000462627c36 */ /* 0x000fc60008000000 */
[----:B------:R-:W3:Y:S01]  /*8ff0*/  LDL R50, [R1+0x2a8] ;  /* 0x0002a80001327983 */ /* 0x000ee20000100800 */
[----:B----4-:R-:W-:Y:S02]  /*9000*/  IADD3.X R101, R43, UR8, RZ, P1, !PT ;  /* 0x000000082b657c10 */ /* 0x010fe40008ffe4ff */
[----:B0-----:R-:W-:Y:S01]  /*9010*/  IADD3 R102, P1, R12, UR4, RZ ;  /* 0x000000040c667c10 */ /* 0x001fe2000ff3e0ff */
[----:B------:R-:W4:Y:S03]  /*9020*/  LDL R43, [R1+0x6ac] ;  /* 0x0006ac00012b7983 */ /* 0x000f260000100800 */
[----:B------:R-:W-:Y:S01]  /*9030*/  IADD3.X R103, R49, UR10, RZ, P1, !PT ;  /* 0x0000000a31677c10 */ /* 0x000fe20008ffe4ff */
[----:B------:R0:W4:Y:S01]  /*9040*/  LDG.E.U8 R133, desc[UR12][R100.64] ;  /* 0x0000000c64857981 */ /* 0x000122000c1e1100 */
[----:B--2---:R-:W-:-:S03]  /*9050*/  IADD3.X R99, R42, UR8, RZ, P2, !PT ;  /* 0x000000082a637c10 */ /* 0x004fc600097fe4ff */
[----:B------:R-:W2:Y:S04]  /*9060*/  LDL R42, [R1+0x284] ;  /* 0x00028400012a7983 */ /* 0x000ea80000100800 */
[----:B------:R3:W2:Y:S01]  /*9070*/  LDG.E.U8 R137, desc[UR12][R98.64] ;  /* 0x0000000c62897981 */ /* 0x0006a2000c1e1100 */
[----:B0-----:R-:W-:-:S03]  /*9080*/  IADD3 R100, P1, R48, UR4, RZ ;  /* 0x0000000430647c10 */ /* 0x001fc6000ff3e0ff */
[----:B------:R0:W2:Y:S01]  /*9090*/  LDG.E.U8 R139, desc[UR12][R102.64] ;  /* 0x0000000c668b7981 */ /* 0x0000a2000c1e1100 */
[----:B------:R-:W-:Y:S02]  /*90a0*/  IADD3.X R101, R46, UR10, RZ, P1, !PT ;  /* 0x0000000a2e657c10 */ /* 0x000fe40008ffe4ff */
[----:B------:R-:W-:Y:S01]  /*90b0*/  IADD3 RZ, P1, R104, UR4, RZ ;  /* 0x0000000468ff7c10 */ /* 0x000fe2000ff3e0ff */
[----:B------:R-:W-:Y:S01]  /*90c0*/  IMAD R12, R9, 0xd, RZ ;  /* 0x0000000d090c7824 */ /* 0x000fe200078e02ff */
[----:B---3--:R-:W-:Y:S01]  /*90d0*/  IADD3 R98, P2, R36, UR4, RZ ;  /* 0x0000000424627c10 */ /* 0x008fe2000ff5e0ff */
[----:B------:R1:W3:Y:S04]  /*90e0*/  LDG.E.U8 R142, desc[UR12][R100.64] ;  /* 0x0000000c648e7981 */ /* 0x0002e8000c1e1100 */
[----:B------:R-:W3:Y:S01]  /*90f0*/  LDL R36, [R1+0x2a4] ;  /* 0x0002a40001247983 */ /* 0x000ee20000100800 */
[----:B0-----:R-:W-:-:S03]  /*9100*/  IADD3.X R103, R7, UR8, RZ, P1, !PT ;  /* 0x0000000807677c10 */ /* 0x001fc60008ffe4ff */
[----:B------:R-:W3:Y:S01]  /*9110*/  LDL R7, [R1+0x58] ;  /* 0x0000580001077983 */ /* 0x000ee20000100800 */
[--C-:B------:R-:W-:Y:S01]  /*9120*/  IMAD.IADD R12, R12, 0x1, R5.reuse ;  /* 0x000000010c0c7824 */ /* 0x100fe200078e0205 */
[----:B------:R-:W-:Y:S01]  /*9130*/  IADD3.X R99, R47, UR10, RZ, P2, !PT ;  /* 0x0000000a2f637c10 */ /* 0x000fe200097fe4ff */
[----:B------:R-:W-:Y:S01]  /*9140*/  VIADD R102, R104, UR4 ;  /* 0x0000000468667c36 */ /* 0x000fe20008000000 */
[----:B------:R-:W3:Y:S02]  /*9150*/  LDL R49, [R1+0x724] ;  /* 0x0007240001317983 */ /* 0x000ee40000100800 */
[----:B-1----:R-:W-:Y:S01]  /*9160*/  IADD3 R100, P1, R12, UR4, RZ ;  /* 0x000000040c647c10 */ /* 0x002fe2000ff3e0ff */
[----:B------:R-:W-:Y:S01]  /*9170*/  IMAD R12, R9, 0x6, RZ ;  /* 0x00000006090c7824 */ /* 0x000fe200078e02ff */
[----:B------:R0:W3:Y:S02]  /*9180*/  LDG.E.U8 R144, desc[UR12][R102.64] ;  /* 0x0000000c66907981 */ /* 0x0000e4000c1e1100 */
[----:B------:R-:W-:Y:S01]  /*9190*/  IADD3.X R101, R44, UR10, RZ, P1, !PT ;  /* 0x0000000a2c657c10 */ /* 0x000fe20008ffe4ff */
[----:B------:R-:W-:Y:S01]  /*91a0*/  IMAD.IADD R12, R12, 0x1, R5 ;  /* 0x000000010c0c7824 */ /* 0x000fe200078e0205 */
[----:B------:R4:W3:Y:S04]  /*91b0*/  LDG.E.U8 R140, desc[UR12][R98.64] ;  /* 0x0000000c628c7981 */ /* 0x0008e8000c1e1100 */
[----:B------:R-:W3:Y:S01]  /*91c0*/  LDL R48, [R1+0x5c] ;  /* 0x00005c0001307983 */ /* 0x000ee20000100800 */
[----:B0-----:R-:W-:-:S03]  /*91d0*/  IADD3 R102, P2, R45, UR4, RZ ;  /* 0x000000042d667c10 */ /* 0x001fc6000ff5e0ff */
[----:B------:R-:W3:Y:S04]  /*91e0*/  LDL R46, [R1+0x22c] ;  /* 0x00022c00012e7983 */ /* 0x000ee80000100800 */
[----:B------:R-:W3:Y:S04]  /*91f0*/  LDL R47, [R1+0x704] ;  /* 0x00070400012f7983 */ /* 0x000ee80000100800 */
[----:B------:R-:W3:Y:S04]  /*9200*/  LDL R45, [R1+0x6e4] ;  /* 0x0006e400012d7983 */ /* 0x000ee80000100800 */
[----:B------:R-:W3:Y:S01]  /*9210*/  LDL R44, [R1+0x6c4] ;  /* 0x0006c400012c7983 */ /* 0x000ee20000100800 */
[----:B------:R-:W-:-:S03]  /*9220*/  IMAD R104, R9, 0xe, RZ ;  /* 0x0000000e09687824 */ /* 0x000fc600078e02ff */
[----:B------:R-:W3:Y:S01]  /*9230*/  LDG.E.U8 R146, desc[UR12][R100.64] ;  /* 0x0000000c64927981 */ /* 0x000ee2000c1e1100 */
[----:B----4-:R-:W-:-:S03]  /*9240*/  IADD3 R98, P1, R43, UR4, RZ ;  /* 0x000000042b627c10 */ /* 0x010fc6000ff3e0ff */
[----:B------:R-:W4:Y:S01]  /*9250*/  LDL R43, [R1+0x24c] ;  /* 0x00024c00012b7983 */ /* 0x000f220000100800 */
[----:B--2---:R-:W-:-:S03]  /*9260*/  IADD3.X R103, R42, UR10, RZ, P2, !PT ;  /* 0x0000000a2a677c10 */ /* 0x004fc600097fe4ff */
[----:B------:R-:W2:Y:S04]  /*9270*/  LDL R42, [R1+0x6a4] ;  /* 0x0006a400012a7983 */ /* 0x000ea80000100800 */
[----:B------:R0:W2:Y:S01]  /*9280*/  LDG.E.U8 R147, desc[UR12][R102.64] ;  /* 0x0000000c66937981 */ /* 0x0000a2000c1e1100 */
[----:B---3--:R-:W-:Y:S02]  /*9290*/  IADD3.X R99, R36, UR10, RZ, P1, !PT ;  /* 0x0000000a24637c10 */ /* 0x008fe40008ffe4ff */
[C---:B------:R-:W-:Y:S01]  /*92a0*/  IADD3 RZ, P1, R12.reuse, UR4, RZ ;  /* 0x000000040cff7c10 */ /* 0x040fe2000ff3e0ff */
[----:B0-----:R-:W-:Y:S01]  /*92b0*/  VIADD R102, R12, UR4 ;  /* 0x000000040c667c36 */ /* 0x001fe20008000000 */
[----:B------:R-:W3:Y:S02]  /*92c0*/  LDL R36, [R1+0x26c] ;  /* 0x00026c0001247983 */ /* 0x000ee40000100800 */
[----:B------:R-:W-:-:S02]  /*92d0*/  IADD3.X R103, R7, UR8, RZ, P1, !PT ;  /* 0x0000000807677c10 */ /* 0x000fc40008ffe4ff */
[----:B------:R-:W3:Y:S04]  /*92e0*/  LDL R12, [R1+0x28c] ;  /* 0x00028c00010c7983 */ /* 0x000ee80000100800 */
[----:B------:R-:W3:Y:S01]  /*92f0*/  LDL R7, [R1+0x2ac] ;  /* 0x0002ac0001077983 */ /* 0x000ee20000100800 */
[----:B------:R-:W-:-:S03]  /*9300*/  IMAD.IADD R100, R104, 0x1, R5 ;  /* 0x0000000168647824 */ /* 0x000fc600078e0205 */
[----:B------:R0:W3:Y:S02]  /*9310*/  LDG.E.U8 R149, desc[UR12][R98.64] ;  /* 0x0000000c62957981 */ /* 0x0000e4000c1e1100 */
[----:B------:R-:W-:Y:S01]  /*9320*/  IADD3 R100, P2, R100, UR4, RZ ;  /* 0x0000000464647c10 */ /* 0x000fe2000ff5e0ff */
[----:B------:R-:W-:Y:S01]  /*9330*/  IMAD R9, R9, 0x7, RZ ;  /* 0x0000000709097824 */ /* 0x000fe200078e02ff */
[----:B------:R1:W3:Y:S02]  /*9340*/  LDG.E.U8 R151, desc[UR12][R102.64] ;  /* 0x0000000c66977981 */ /* 0x0002e4000c1e1100 */
[----:B------:R-:W-:Y:S02]  /*9350*/  IADD3.X R101, R55, UR10, RZ, P2, !PT ;  /* 0x0000000a37657c10 */ /* 0x000fe400097fe4ff */
[----:B0-----:R-:W-:-:S03]  /*9360*/  IADD3 R98, P1, R56, UR4, RZ ;  /* 0x0000000438627c10 */ /* 0x001fc6000ff3e0ff */
[----:B------:R0:W3:Y:S01]  /*9370*/  LDG.E.U8 R153, desc[UR12][R100.64] ;  /* 0x0000000c64997981 */ /* 0x0000e2000c1e1100 */
[----:B------:R-:W-:Y:S01]  /*9380*/  IMAD.IADD R9, R9, 0x1, R5 ;  /* 0x0000000109097824 */ /* 0x000fe200078e0205 */
[----:B------:R-:W-:Y:S02]  /*9390*/  IADD3.X R99, R53, UR10, RZ, P1, !PT ;  /* 0x0000000a35637c10 */ /* 0x000fe40008ffe4ff */
[----:B-1----:R-:W-:-:S03]  /*93a0*/  IADD3 R102, P2, R54, UR4, RZ ;  /* 0x0000000436667c10 */ /* 0x002fc6000ff5e0ff */
[----:B------:R1:W3:Y:S01]  /*93b0*/  LDG.E.U8 R154, desc[UR12][R98.64] ;  /* 0x0000000c629a7981 */ /* 0x0002e2000c1e1100 */
[----:B0-----:R-:W-:Y:S02]  /*93c0*/  IADD3 R100, P1, R52, UR4, RZ ;  /* 0x0000000434647c10 */ /* 0x001fe4000ff3e0ff */
[----:B------:R-:W-:Y:S02]  /*93d0*/  IADD3.X R103, R51, UR10, RZ, P2, !PT ;  /* 0x0000000a33677c10 */ /* 0x000fe400097fe4ff */
[----:B------:R-:W-:Y:S02]  /*93e0*/  IADD3.X R101, R50, UR10, RZ, P1, !PT ;  /* 0x0000000a32657c10 */ /* 0x000fe40008ffe4ff */
[----:B------:R-:W-:Y:S01]  /*93f0*/  IADD3 RZ, P1, R9, UR4, RZ ;  /* 0x0000000409ff7c10 */ /* 0x000fe2000ff3e0ff */
[----:B------:R0:W3:Y:S01]  /*9400*/  LDG.E.U8 R156, desc[UR12][R102.64] ;  /* 0x0000000c669c7981 */ /* 0x0000e2000c1e1100 */
[----:B------:R-:W-:Y:S01]  /*9410*/  IADD3 R104, P2, R49, UR4, RZ ;  /* 0x0000000431687c10 */ /* 0x000fe2000ff5e0ff */
[----:B-1----:R-:W-:Y:S01]  /*9420*/  VIADD R98, R9, UR4 ;  /* 0x0000000409627c36 */ /* 0x002fe20008000000 */
[----:B------:R-:W-:Y:S01]  /*9430*/  IADD3.X R99, R48, UR8, RZ, P1, !PT ;  /* 0x0000000830637c10 */ /* 0x000fe20008ffe4ff */
[----:B------:R1:W3:Y:S01]  /*9440*/  LDG.E.U8 R158, desc[UR12][R100.64] ;  /* 0x0000000c649e7981 */ /* 0x0002e2000c1e1100 */
[----:B------:R-:W-:-:S03]  /*9450*/  IADD3.X R105, R46, UR10, RZ, P2, !PT ;  /* 0x0000000a2e697c10 */ /* 0x000fc600097fe4ff */
[----:B------:R1:W3:Y:S01]  /*9460*/  LDG.E.U8 R160, desc[UR12][R98.64] ;  /* 0x0000000c62a07981 */ /* 0x0002e2000c1e1100 */
[----:B0-----:R-:W-:-:S03]  /*9470*/  IADD3 R102, P1, R47, UR4, RZ ;  /* 0x000000042f667c10 */ /* 0x001fc6000ff3e0ff */
[----:B------:R2:W3:Y:S01]  /*9480*/  LDG.E.U8 R162, desc[UR12][R104.64] ;  /* 0x0000000c68a27981 */ /* 0x0004e2000c1e1100 */
[----:B-1----:R-:W-:Y:S02]  /*9490*/  IADD3 R100, P2, R45, UR4, RZ ;  /* 0x000000042d647c10 */ /* 0x002fe4000ff5e0ff */
[----:B------:R-:W-:Y:S02]  /*94a0*/  IADD3 R98, P3, R44, UR4, RZ ;  /* 0x000000042c627c10 */ /* 0x000fe4000ff7e0ff */
[----:B----4-:R-:W-:-:S05]  /*94b0*/  IADD3.X R103, R43, UR10, RZ, P1, !PT ;  /* 0x0000000a2b677c10 */ /* 0x010fca0008ffe4ff */
[----:B------:R-:W4:Y:S01]  /*94c0*/  LDG.E.U8 R102, desc[UR12][R102.64] ;  /* 0x0000000c66667981 */ /* 0x000f22000c1e1100 */
[----:B--2---:R-:W-:Y:S02]  /*94d0*/  IADD3 R104, P1, R42, UR4, RZ ;  /* 0x000000042a687c10 */ /* 0x004fe4000ff3e0ff */
[----:B---3--:R-:W-:Y:S02]  /*94e0*/  IADD3.X R101, R36, UR10, RZ, P2, !PT ;  /* 0x0000000a24657c10 */ /* 0x008fe400097fe4ff */
[----:B------:R-:W-:-:S03]  /*94f0*/  IADD3.X R99, R12, UR10, RZ, P3, !PT ;  /* 0x0000000a0c637c10 */ /* 0x000fc60009ffe4ff */
[----:B------:R-:W2:Y:S01]  /*9500*/  LDG.E.U8 R100, desc[UR12][R100.64] ;  /* 0x0000000c64647981 */ /* 0x000ea2000c1e1100 */
[----:B------:R-:W-:-:S03]  /*9510*/  IADD3.X R105, R7, UR10, RZ, P1, !PT ;  /* 0x0000000a07697c10 */ /* 0x000fc60008ffe4ff */
[----:B------:R-:W3:Y:S04]  /*9520*/  LDG.E.U8 R98, desc[UR12][R98.64] ;  /* 0x0000000c62627981 */ /* 0x000ee8000c1e1100 */
[----:B------:R0:W3:Y:S01]  /*9530*/  LDG.E.U8 R104, desc[UR12][R104.64] ;  /* 0x0000000c68687981 */ /* 0x0000e2000c1e1100 */
[----:B------:R-:W1:Y:S01]  /*9540*/  S2R R36, SR_TID.X ;  /* 0x0000000000247919 */ /* 0x000e620000002100 */
[----:B------:R-:W1:Y:S01]  /*9550*/  S2UR UR9, SR_CgaCtaId ;  /* 0x00000000000979c3 */ /* 0x000e620000008800 */
[----:B0-----:R-:W0:Y:S01]  /*9560*/  S2R R105, SR_TID.X ;  /* 0x0000000000697919 */ /* 0x001e220000002100 */
[----:B------:R-:W-:Y:S01]  /*9570*/  UMOV UR8, 0x400 ;  /* 0x0000040000087882 */ /* 0x000fe20000000000 */
[C---:B-1----:R-:W-:Y:S01]  /*9580*/  IMAD.SHL.U32 R99, R36.reuse, 0x80, RZ ;  /* 0x0000008024637824 */ /* 0x042fe200078e00ff */
[----:B------:R-:W-:Y:S01]  /*9590*/  SHF.R.S32.HI R9, RZ, 0x1, R36 ;  /* 0x00000001ff097819 */ /* 0x000fe20000011424 */
[----:B------:R-:W-:-:S03]  /*95a0*/  IMAD.SHL.U32 R12, R36, 0x40, RZ ;  /* 0x00000040240c7824 */ /* 0x000fc600078e00ff */
[----:B------:R-:W-:Y:S02]  /*95b0*/  LOP3.LUT R99, R99, 0x200, RZ, 0xc0, !PT ;  /* 0x0000020063637812 */ /* 0x000fe400078ec0ff */
[----:B------:R-:W-:Y:S02]  /*95c0*/  SGXT R9, R9, 0x1 ;  /* 0x000000010909781a */ /* 0x000fe40000000200 */
[----:B------:R-:W-:Y:S02]  /*95d0*/  LOP3.LUT R99, R99, 0x40, R12, 0xf8, !PT ;  /* 0x0000004063637812 */ /* 0x000fe400078ef80c */
[C---:B------:R-:W-:Y:S01]  /*95e0*/  LOP3.LUT R103, R36.reuse, 0x7, RZ, 0xc0, !PT ;  /* 0x0000000724677812 */ /* 0x040fe200078ec0ff */
[----:B------:R-:W-:Y:S01]  /*95f0*/  IMAD.SHL.U32 R12, R36, 0x2, RZ ;  /* 0x00000002240c7824 */ /* 0x000fe200078e00ff */
[----:B------:R-:W-:Y:S01]  /*9600*/  LOP3.LUT R99, R99, 0x120, R9, 0xf8, !PT ;  /* 0x0000012063637812 */ /* 0x000fe200078ef809 */
[----:B------:R-:W-:Y:S02]  /*9610*/  ULEA UR8, UR9, UR8, 0x18 ;  /* 0x0000000809087291 */ /* 0x000fe4000f8ec03f */
[----:B------:R-:W-:-:S05]  /*9620*/  IMAD.SHL.U32 R9, R103, 0x10, RZ ;  /* 0x0000001067097824 */ /* 0x000fca00078e00ff */
[----:B------:R-:W-:Y:S02]  /*9630*/  LOP3.LUT R9, R9, 0x30, R12, 0x78, !PT ;  /* 0x0000003009097812 */ /* 0x000fe400078e780c */
[----:B0-----:R-:W-:Y:S01]  /*9640*/  LOP3.LUT R12, R105, 0x7f, RZ, 0xc0, !PT ;  /* 0x0000007f690c7812 */ /* 0x001fe200078ec0ff */
[----:B------:R-:W-:Y:S01]  /*9650*/  BAR.SYNC.DEFER_BLOCKING 0x0 ;  /* 0x0000000000007b1d */ /* 0x000fe20000010000 */
[----:B------:R-:W-:-:S07]  /*9660*/  LOP3.LUT R7, R36, 0x7f, RZ, 0xc0, !PT ;  /* 0x0000007f24077812 */ /* 0x000fce00078ec0ff */
[----:B------:R-:W0:Y:S01]  /*9670*/  S2UR UR10, SR_CgaCtaId ;  /* 0x00000000000a79c3 */ /* 0x000e220000008800 */
[----:B------:R1:W-:Y:S04]  /*9680*/  STS.U8 [R12+UR8+0x1000], R2 ;  /* 0x001000020c007988 */ /* 0x0003e80008000008 */
[----:B------:R1:W-:Y:S02]  /*9690*/  STS.U8 [R12+UR8+0x800], R3 ;  /* 0x000800030c007988 */ /* 0x0003e40008000008 */
[C---:B-1----:R-:W-:Y:S02]  /*96a0*/  LOP3.LUT R2, R12.reuse, 0x10, RZ, 0x3c, !PT ;  /* 0x000000100c027812 */ /* 0x042fe400078e3cff */
[----:B------:R-:W-:Y:S01]  /*96b0*/  STS.U8 [R12+UR8], R4 ;  /* 0x000000040c007988 */ /* 0x000fe20008000008 */
[----:B------:R-:W-:-:S03]  /*96c0*/  LOP3.LUT R3, R12, 0x20, RZ, 0x3c, !PT ;  /* 0x000000200c037812 */ /* 0x000fc600078e3cff */
[----:B------:R-:W-:Y:S04]  /*96d0*/  STS.U8 [R12+UR8+0x400], R121 ;  /* 0x000400790c007988 */ /* 0x000fe80008000008 */
[----:B------:R-:W-:Y:S04]  /*96e0*/  STS.U8 [R12+UR8+0xc00], R10 ;  /* 0x000c000a0c007988 */ /* 0x000fe80008000008 */
[----:B------:R-:W-:Y:S04]  /*96f0*/  STS.U8 [R12+UR8+0x1400], R11 ;  /* 0x0014000b0c007988 */ /* 0x000fe80008000008 */
[----:B------:R-:W-:Y:S04]  /*9700*/  STS.U8 [R12+UR8+0x1800], R15 ;  /* 0x0018000f0c007988 */ /* 0x000fe80008000008 */
[----:B------:R1:W-:Y:S04]  /*9710*/  STS.U8 [R12+UR8+0x1c00], R14 ;  /* 0x001c000e0c007988 */ /* 0x0003e80008000008 */
[----:B------:R-:W-:Y:S04]  /*9720*/  STS.U8 [R12+UR8+0x2000], R16 ;  /* 0x002000100c007988 */ /* 0x000fe80008000008 */
[----:B------:R-:W-:Y:S04]  /*9730*/  STS.U8 [R12+UR8+0x2400], R17 ;  /* 0x002400110c007988 */ /* 0x000fe80008000008 */
[----:B------:R-:W-:Y:S04]  /*9740*/  STS.U8 [R12+UR8+0x2800], R18 ;  /* 0x002800120c007988 */ /* 0x000fe80008000008 */
[----:B------:R-:W-:Y:S04]  /*9750*/  STS.U8 [R12+UR8+0x2c00], R19 ;  /* 0x002c00130c007988 */ /* 0x000fe80008000008 */
[----:B------:R-:W-:Y:S04]  /*9760*/  STS.U8 [R12+UR8+0x3000], R106 ;  /* 0x0030006a0c007988 */ /* 0x000fe80008000008 */
[----:B------:R-:W-:Y:S04]  /*9770*/  STS.U8 [R12+UR8+0x3400], R20 ;  /* 0x003400140c007988 */ /* 0x000fe80008000008 */
[----:B------:R-:W-:Y:S04]  /*9780*/  STS.U8 [R12+UR8+0x3800], R107 ;  /* 0x0038006b0c007988 */ /* 0x000fe80008000008 */
[----:B------:R-:W-:Y:S01]  /*9790*/  STS.U8 [R12+UR8+0x3c00], R115 ;  /* 0x003c00730c007988 */ /* 0x000fe20008000008 */
[----:B-1----:R-:W-:-:S03]  /*97a0*/  LOP3.LUT R14, R12, 0x50, RZ, 0x3c, !PT ;  /* 0x000000500c0e7812 */ /* 0x002fc600078e3cff */
[----:B------:R-:W-:Y:S04]  /*97b0*/  STS.U8 [R2+UR8+0x80], R123 ;  /* 0x0000807b02007988 */ /* 0x000fe80008000008 */
        /* <DEDUP_REMOVED lines=14> */
[----:B------:R0:W-:Y:S01]  /*98a0*/  STS.U8 [R2+UR8+0x3c80], R117 ;  /* 0x003c807502007988 */ /* 0x0001e20008000008 */
[----:B-1----:R-:W-:-:S03]  /*98b0*/  LOP3.LUT R13, R12, 0x60, RZ, 0x3c, !PT ;  /* 0x000000600c0d7812 */ /* 0x002fc600078e3cff */
[----:B------:R-:W-:Y:S04]  /*98c0*/  STS.U8 [R3+UR8+0x100], R129 ;  /* 0x0001008103007988 */ /* 0x000fe80008000008 */
[----:B------:R-:W-:Y:S01]  /*98d0*/  STS.U8 [R3+UR8+0x500], R131 ;  /* 0x0005008303007988 */ /* 0x000fe20008000008 */
[----:B0-----:R-:W-:-:S03]  /*98e0*/  LOP3.LUT R2, R12, 0x30, RZ, 0x3c, !PT ;  /* 0x000000300c027812 */ /* 0x001fc600078e3cff */
        /* <DEDUP_REMOVED lines=13> */
[----:B------:R0:W-:Y:S01]  /*99c0*/  STS.U8 [R3+UR8+0x3d00], R119 ;  /* 0x003d007703007988 */ /* 0x0001e20008000008 */
[----:B------:R-:W-:-:S03]  /*99d0*/  LOP3.LUT R11, R7, 0x70, RZ, 0x3c, !PT ;  /* 0x00000070070b7812 */ /* 0x000fc600078e3cff */
        /* <DEDUP_REMOVED lines=77> */
[----:B----4-:R-:W-:Y:S04]  /*9eb0*/  STS.U8 [R11+UR8+0x3380], R102 ;  /* 0x003380660b007988 */ /* 0x010fe80008000008 */
[----:B--2---:R-:W-:Y:S04]  /*9ec0*/  STS.U8 [R11+UR8+0x3780], R100 ;  /* 0x003780640b007988 */ /* 0x004fe80008000008 */
[----:B---3--:R-:W-:Y:S04]  /*9ed0*/  STS.U8 [R11+UR8+0x3b80], R98 ;  /* 0x003b80620b007988 */ /* 0x008fe80008000008 */
[----:B------:R-:W-:Y:S01]  /*9ee0*/  STS.U8 [R11+UR8+0x3f80], R104 ;  /* 0x003f80680b007988 */ /* 0x000fe20008000008 */
[----:B------:R-:W-:-:S04]  /*9ef0*/  SHF.R.S32.HI R101, RZ, 0x3, R36 ;  /* 0x00000003ff657819 */ /* 0x000fc80000011424 */
[----:B------:R-:W-:Y:S01]  /*9f00*/  SGXT R101, R101, 0x1 ;  /* 0x000000016565781a */ /* 0x000fe20000000200 */
[----:B------:R0:W-:Y:S01]  /*9f10*/  STL [R1+0x810], R5 ;  /* 0x0008100501007387 */ /* 0x0001e20000100800 */
[----:B------:R-:W-:Y:S02]  /*9f20*/  UMOV UR9, 0x400 ;  /* 0x0000040000097882 */ /* 0x000fe40000000000 */
[----:B------:R-:W-:Y:S01]  /*9f30*/  LOP3.LUT R101, R101, 0x90, RZ, 0xc0, !PT ;  /* 0x0000009065657812 */ /* 0x000fe200078ec0ff */
[----:B------:R-:W-:Y:S01]  /*9f40*/  ULEA UR9, UR10, UR9, 0x18 ;  /* 0x000000090a097291 */ /* 0x000fe2000f8ec03f */
[----:B0-----:R-:W-:Y:S02]  /*9f50*/  LOP3.LUT R5, R36, 0x60, RZ, 0xc0, !PT ;  /* 0x0000006024057812 */ /* 0x001fe400078ec0ff */
[----:B------:R-:W-:-:S03]  /*9f60*/  LOP3.LUT R101, R101, 0x10, R36, 0x78, !PT ;  /* 0x0000001065657812 */ /* 0x000fc600078e7824 */
[----:B------:R-:W-:Y:S01]  /*9f70*/  IMAD R103, R103, 0x4, R5 ;  /* 0x0000000467677824 */ /* 0x000fe200078e0205 */
[----:B------:R-:W-:Y:S01]  /*9f80*/  LOP3.LUT R99, R99, R101, RZ, 0xfc, !PT ;  /* 0x0000006563637212 */ /* 0x000fe200078efcff */
[----:B------:R-:W-:Y:S02]  /*9f90*/  BAR.SYNC.DEFER_BLOCKING 0x0 ;  /* 0x0000000000007b1d */ /* 0x000fe40000010000 */
[----:B------:R-:W-:Y:S01]  /*9fa0*/  IMAD.U32 R9, R103, 0x20, R9 ;  /* 0x0000002067097824 */ /* 0x000fe200078e0009 */
[----:B------:R-:W-:-:S03]  /*9fb0*/  LOP3.LUT R0, R99, 0x20, RZ, 0x3c, !PT ;  /* 0x0000002063007812 */ /* 0x000fc600078e3cff */
[----:B------:R-:W2:Y:S04]  /*9fc0*/  LDL R5, [R1+0x28] ;  /* 0x0000280001057983 */ /* 0x000ea80000100800 */
[----:B------:R-:W0:Y:S04]  /*9fd0*/  LDSM.16.MT88.4 R72, [R99+UR9+0x4000] ;  /* 0x004000096348783b */ /* 0x000e280008004200 */
[----:B------:R-:W1:Y:S04]  /*9fe0*/  LDSM.16.M88.4 R76, [R9+UR9+0x1000] ;  /* 0x00100009094c783b */ /* 0x000e680008000200 */
[----:B------:R-:W3:Y:S04]  /*9ff0*/  LDSM.16.MT88.4 R80, [R99+UR9+0x4400] ;  /* 0x004400096350783b */ /* 0x000ee80008004200 */
[----:B------:R-:W4:Y:S04]  /*a000*/  LDSM.16.M88.4 R92, [R9+UR9+0x2000] ;  /* 0x00200009095c783b */ /* 0x000f280008000200 */
[----:B------:R-:W4:Y:S04]  /*a010*/  LDSM.16.MT88.4 R84, [R0+UR9+0x4000] ;  /* 0x004000090054783b */ /* 0x000f280008004200 */
[----:B------:R-:W4:Y:S04]  /*a020*/  LDSM.16.MT88.4 R88, [R0+UR9+0x4400] ;  /* 0x004400090058783b */ /* 0x000f280008004200 */
[----:B------:R-:W4:Y:S04]  /*a030*/  LDSM.16.M88.4 R16, [R9+UR9] ;  /* 0x000000090910783b */ /* 0x000f280008000200 */
[----:B------:R-:W-:Y:S04]  /*a040*/  LDSM.16.MT88.4 R32, [R99+UR9+0x4800] ;  /* 0x004800096320783b */ /* 0x000fe80008004200 */
[----:B------:R-:W-:Y:S01]  /*a050*/  LDSM.16.MT88.4 R68, [R99+UR9+0x4c00] ;  /* 0x004c00096344783b */ /* 0x000fe20008004200 */
[----:B------:R-:W-:-:S03]  /*a060*/  LOP3.LUT R10, R9, 0x40, RZ, 0x3c, !PT ;  /* 0x00000040090a7812 */ /* 0x000fc600078e3cff */
[----:B------:R-:W2:Y:S01]  /*a070*/  LDL.LU R63, [R1+0x2c] ;  /* 0x00002c00013f7983 */ /* 0x000ea20000300800 */
[----:B0-----:R-:W-:-:S03]  /*a080*/  IMAD.MOV.U32 R24, RZ, RZ, R72 ;  /* 0x000000ffff187224 */ /* 0x001fc600078e0048 */
[----:B------:R-:W2:Y:S01]  /*a090*/  LDL.LU R50, [R1+0x30] ;  /* 0x0000300001327983 */ /* 0x000ea20000300800 */
[----:B------:R-:W-:Y:S01]  /*a0a0*/  IMAD.MOV.U32 R25, RZ, RZ, R74 ;  /* 0x000000ffff197224 */ /* 0x000fe200078e004a */
[----:B-1----:R-:W-:Y:S01]  /*a0b0*/  F2FP.F16.E4M3.UNPACK_B R120, R76 ;  /* 0x0000004cff78723e */ /* 0x002fe200020006ff */
[----:B------:R-:W-:Y:S01]  /*a0c0*/  IMAD.MOV.U32 R28, RZ, RZ, R72 ;  /* 0x000000ffff1c7224 */ /* 0x000fe200078e0048 */
[----:B------:R-:W-:Y:S01]  /*a0d0*/  F2FP.F16.E4M3.UNPACK_B R121, R77 ;  /* 0x0000004dff79723e */ /* 0x000fe200020006ff */
[----:B------:R-:W-:Y:S02]  /*a0e0*/  IMAD.MOV.U32 R29, RZ, RZ, R74 ;  /* 0x000000ffff1d7224 */ /* 0x000fe400078e004a */
[----:B---3--:R-:W-:Y:S02]  /*a0f0*/  IMAD.MOV.U32 R26, RZ, RZ, R80 ;  /* 0x000000ffff1a7224 */ /* 0x008fe400078e0050 */
[----:B------:R-:W-:Y:S01]  /*a100*/  IMAD.MOV.U32 R27, RZ, RZ, R82 ;  /* 0x000000ffff1b7224 */ /* 0x000fe200078e0052 */
[----:B----4-:R-:W-:Y:S01]  /*a110*/  F2FP.F16.E4M3.UNPACK_B R128, R92 ;  /* 0x0000005cff80723e */ /* 0x010fe200020006ff */
[----:B------:R-:W-:Y:S01]  /*a120*/  IMAD.MOV.U32 R30, RZ, RZ, R80 ;  /* 0x000000ffff1e7224 */ /* 0x000fe200078e0050 */
[----:B------:R-:W-:Y:S01]  /*a130*/  F2FP.F16.E4M3.UNPACK_B R129, R93 ;  /* 0x0000005dff81723e */ /* 0x000fe200020006ff */
[----:B------:R-:W-:Y:S01]  /*a140*/  IMAD.MOV.U32 R31, RZ, RZ, R82 ;  /* 0x000000ffff1f7224 */ /* 0x000fe200078e0052 */
[----:B------:R-:W3:Y:S01]  /*a150*/  LDL.LU R51, [R1+0x34] ;  /* 0x0000340001337983 */ /* 0x000ee20000300800 */
[----:B------:R-:W-:Y:S01]  /*a160*/  IMAD.MOV.U32 R20, RZ, RZ, R84 ;  /* 0x000000ffff147224 */ /* 0x000fe200078e0054 */
[----:B------:R-:W-:Y:S01]  /*a170*/  HMMA.16816.F32 R116, R24, R120, RZ ;  /* 0x000000781874723c */ /* 0x000fe200000018ff */
[----:B------:R-:W-:Y:S01]  /*a180*/  IMAD.MOV.U32 R21, RZ, RZ, R86 ;  /* 0x000000ffff157224 */ /* 0x000fe200078e0056 */
[----:B------:R-:W0:Y:S01]  /*a190*/  LDSM.16.M88.4 R24, [R9+UR9+0x3000] ;  /* 0x003000090918783b */ /* 0x000e220008000200 */
[----:B------:R-:W-:-:S02]  /*a1a0*/  IMAD.MOV.U32 R22, RZ, RZ, R88 ;  /* 0x000000ffff167224 */ /* 0x000fc400078e0058 */
[----:B------:R-:W-:Y:S01]  /*a1b0*/  IMAD.MOV.U32 R23, RZ, RZ, R90 ;  /* 0x000000ffff177224 */ /* 0x000fe200078e005a */
[----:B------:R-:W-:Y:S06]  /*a1c0*/  HMMA.16816.F32 R124, R28, R128, RZ ;  /* 0x000000801c7c723c */ /* 0x000fec00000018ff */
[C---:B------:R-:W-:Y:S06]  /*a1d0*/  HMMA.16816.F32 R120, R20.reuse, R120, RZ ;  /* 0x000000781478723c */ /* 0x040fec00000018ff */
[----:B------:R-:W-:Y:S01]  /*a1e0*/  HMMA.16816.F32 R128, R20, R128, RZ ;  /* 0x000000801480723c */ /* 0x000fe200000018ff */
[----:B------:R-:W-:-:S02]  /*a1f0*/  F2FP.F16.E4M3.UNPACK_B R104, R16 ;  /* 0x00000010ff68723e */ /* 0x000fc400020006ff */
[----:B------:R-:W-:Y:S02]  /*a200*/  F2FP.F16.E4M3.UNPACK_B R105, R17 ;  /* 0x00000011ff69723e */ /* 0x000fe400020006ff */
[----:B------:R-:W-:Y:S02]  /*a210*/  F2FP.F16.E4M3.UNPACK_B R76, R76.H1 ;  /* 0x0000004cff4c723e */ /* 0x000fe400030006ff */
[----:B------:R-:W-:-:S03]  /*a220*/  F2FP.F16.E4M3.UNPACK_B R77, R77.H1 ;  /* 0x0000004dff4d723e */ /* 0x000fc600030006ff */
[----:B------:R-:W-:Y:S01]  /*a230*/  HMMA.16816.F32 R100, R28, R104, RZ ;  /* 0x000000681c64723c */ /* 0x000fe200000018ff */
[----:B------:R-:W-:Y:S02]  /*a240*/  F2FP.F16.E4M3.UNPACK_B R92, R92.H1 ;  /* 0x0000005cff5c723e */ /* 0x000fe400030006ff */
[----:B------:R-:W-:-:S03]  /*a250*/  F2FP.F16.E4M3.UNPACK_B R93, R93.H1 ;  /* 0x0000005dff5d723e */ /* 0x000fc600030006ff */
[----:B------:R-:W-:Y:S01]  /*a260*/  HMMA.16816.F32 R104, R20, R104, RZ ;  /* 0x000000681468723c */ /* 0x000fe200000018ff */
[----:B------:R-:W-:Y:S02]  /*a270*/  IMAD.MOV.U32 R28, RZ, RZ, R73 ;  /* 0x000000ffff1c7224 */ /* 0x000fe400078e0049 */
[----:B------:R-:W-:Y:S02]  /*a280*/  IMAD.MOV.U32 R29, RZ, RZ, R75 ;  /* 0x000000ffff1d7224 */ /* 0x000fe400078e004b */
[----:B------:R-:W-:Y:S02]  /*a290*/  IMAD.MOV.U32 R30, RZ, RZ, R81 ;  /* 0x000000ffff1e7224 */ /* 0x000fe400078e0051 */
[----:B------:R-:W-:Y:S02]  /*a2a0*/  IMAD.MOV.U32 R31, RZ, RZ, R83 ;  /* 0x000000ffff1f7224 */ /* 0x000fe400078e0053 */
[----:B------:R-:W-:Y:S02]  /*a2b0*/  IMAD.MOV.U32 R20, RZ, RZ, R85 ;  /* 0x000000ffff147224 */ /* 0x000fe400078e0055 */
[----:B------:R-:W-:-:S02]  /*a2c0*/  IMAD.MOV.U32 R21, RZ, RZ, R87 ;  /* 0x000000ffff157224 */ /* 0x000fc400078e0057 */
[----:B------:R-:W-:Y:S02]  /*a2d0*/  IMAD.MOV.U32 R22, RZ, RZ, R89 ;  /* 0x000000ffff167224 */ /* 0x000fe400078e0059 */
[----:B------:R-:W-:Y:S01]  /*a2e0*/  IMAD.MOV.U32 R23, RZ, RZ, R91 ;  /* 0x000000ffff177224 */ /* 0x000fe200078e005b */
[-C--:B------:R-:W-:Y:S06]  /*a2f0*/  HMMA.16816.F32 R116, R28, R76.reuse, R116 ;  /* 0x0000004c1c74723c */ /* 0x080fec0000001874 */
[----:B------:R-:W-:Y:S06]  /*a300*/  HMMA.16816.F32 R120, R20, R76, R120 ;  /* 0x0000004c1478723c */ /* 0x000fec0000001878 */
[-C--:B------:R-:W-:Y:S01]  /*a310*/  HMMA.16816.F32 R124, R28, R92.reuse, R124 ;  /* 0x0000005c1c7c723c */ /* 0x080fe2000000187c */
[----:B------:R-:W-:Y:S05]  /*a320*/  LDSM.16.MT88.4 R28, [R0+UR9+0x4c00] ;  /* 0x004c0009001c783b */ /* 0x000fea0008004200 */
[----:B------:R-:W-:Y:S01]  /*a330*/  HMMA.16816.F32 R128, R20, R92, R128 ;  /* 0x0000005c1480723c */ /* 0x000fe20000001880 */
[----:B------:R-:W1:Y:S01]  /*a340*/  LDSM.16.MT88.4 R20, [R0+UR9+0x4800] ;  /* 0x004800090014783b */ /* 0x000e620008004200 */
[----:B0-----:R-:W-:Y:S01]  /*a350*/  F2FP.F16.E4M3.UNPACK_B R2, R24 ;  /* 0x00000018ff02723e */ /* 0x001fe200020006ff */
[----:B------:R-:W-:Y:S01]  /*a360*/  IMAD.MOV.U32 R108, RZ, RZ, R72 ;  /* 0x000000ffff6c7224 */ /* 0x000fe200078e0048 */
[----:B------:R-:W-:Y:S01]  /*a370*/  F2FP.F16.E4M3.UNPACK_B R3, R25 ;  /* 0x00000019ff03723e */ /* 0x000fe200020006ff */
[----:B------:R-:W-:-:S02]  /*a380*/  IMAD.MOV.U32 R109, RZ, RZ, R74 ;  /* 0x000000ffff6d7224 */ /* 0x000fc400078e004a */
[----:B------:R-:W-:Y:S02]  /*a390*/  IMAD.MOV.U32 R110, RZ, RZ, R80 ;  /* 0x000000ffff6e7224 */ /* 0x000fe400078e0050 */
[----:B------:R-:W-:Y:S02]  /*a3a0*/  IMAD.MOV.U32 R111, RZ, RZ, R82 ;  /* 0x000000ffff6f7224 */ /* 0x000fe400078e0052 */
[----:B------:R-:W-:Y:S02]  /*a3b0*/  IMAD.MOV.U32 R112, RZ, RZ, R84 ;  /* 0x000000ffff707224 */ /* 0x000fe400078e0054 */
[----:B------:R-:W-:Y:S02]  /*a3c0*/  IMAD.MOV.U32 R113, RZ, RZ, R86 ;  /* 0x000000ffff717224 */ /* 0x000fe400078e0056 */
[----:B------:R-:W-:Y:S02]  /*a3d0*/  IMAD.MOV.U32 R114, RZ, RZ, R88 ;  /* 0x000000ffff727224 */ /* 0x000fe400078e0058 */
[----:B------:R-:W-:Y:S01]  /*a3e0*/  IMAD.MOV.U32 R115, RZ, RZ, R90 ;  /* 0x000000ffff737224 */ /* 0x000fe200078e005a */
[-C--:B------:R-:W-:Y:S06]  /*a3f0*/  HMMA.16816.F32 R108, R108, R2.reuse, RZ ;  /* 0x000000026c6c723c */ /* 0x080fec00000018ff */
[----:B------:R-:W-:Y:S01]  /*a400*/  HMMA.16816.F32 R112, R112, R2, RZ ;  /* 0x000000027070723c */ /* 0x000fe200000018ff */
[----:B------:R-:W-:-:S02]  /*a410*/  IMAD.MOV.U32 R132, RZ, RZ, R73 ;  /* 0x000000ffff847224 */ /* 0x000fc400078e0049 */
[----:B------:R-:W-:Y:S02]  /*a420*/  IMAD.MOV.U32 R72, RZ, RZ, R73 ;  /* 0x000000ffff487224 */ /* 0x000fe400078e0049 */
[--C-:B------:R-:W-:Y:S02]  /*a430*/  IMAD.MOV.U32 R133, RZ, RZ, R75.reuse ;  /* 0x000000ffff857224 */ /* 0x100fe400078e004b */
[----:B------:R-:W-:Y:S01]  /*a440*/  IMAD.MOV.U32 R73, RZ, RZ, R75 ;  /* 0x000000ffff497224 */ /* 0x000fe200078e004b */
[----:B------:R-:W-:Y:S01]  /*a450*/  F2FP.F16.E4M3.UNPACK_B R24, R24.H1 ;  /* 0x00000018ff18723e */ /* 0x000fe200030006ff */
[----:B------:R-:W-:Y:S01]  /*a460*/  IMAD.MOV.U32 R134, RZ, RZ, R81 ;  /* 0x000000ffff867224 */ /* 0x000fe200078e0051 */
[----:B------:R-:W-:Y:S01]  /*a470*/  F2FP.F16.E4M3.UNPACK_B R25, R25.H1 ;  /* 0x00000019ff19723e */ /* 0x000fe200030006ff */
[----:B------:R-:W-:Y:S02]  /*a480*/  IMAD.MOV.U32 R135, RZ, RZ, R83 ;  /* 0x000000ffff877224 */ /* 0x000fe400078e0053 */
[----:B------:R-:W-:-:S02]  /*a490*/  IMAD.MOV.U32 R74, RZ, RZ, R81 ;  /* 0x000000ffff4a7224 */ /* 0x000fc400078e0051 */
[----:B------:R-:W-:Y:S02]  /*a4a0*/  IMAD.MOV.U32 R75, RZ, RZ, R83 ;  /* 0x000000ffff4b7224 */ /* 0x000fe400078e0053 */
[----:B------:R-:W-:Y:S02]  /*a4b0*/  IMAD.MOV.U32 R80, RZ, RZ, R85 ;  /* 0x000000ffff507224 */ /* 0x000fe400078e0055 */
[----:B------:R-:W-:Y:S02]  /*a4c0*/  IMAD.MOV.U32 R81, RZ, RZ, R87 ;  /* 0x000000ffff517224 */ /* 0x000fe400078e0057 */
[----:B------:R-:W-:Y:S02]  /*a4d0*/  IMAD.MOV.U32 R82, RZ, RZ, R89 ;  /* 0x000000ffff527224 */ /* 0x000fe400078e0059 */
[----:B------:R-:W-:Y:S01]  /*a4e0*/  IMAD.MOV.U32 R83, RZ, RZ, R91 ;  /* 0x000000ffff537224 */ /* 0x000fe200078e005b */
[-C--:B------:R-:W-:Y:S01]  /*a4f0*/  HMMA.16816.F32 R108, R72, R24.reuse, R108 ;  /* 0x00000018486c723c */ /* 0x080fe2000000186c */
[----:B------:R-:W-:Y:S01]  /*a500*/  F2FP.F16.E4M3.UNPACK_B R16, R16.H1 ;  /* 0x00000010ff10723e */ /* 0x000fe200030006ff */
[----:B------:R-:W-:Y:S01]  /*a510*/  IMAD.MOV.U32 R136, RZ, RZ, R85 ;  /* 0x000000ffff887224 */ /* 0x000fe200078e0055 */
[----:B------:R-:W-:Y:S01]  /*a520*/  F2FP.F16.E4M3.UNPACK_B R17, R17.H1 ;  /* 0x00000011ff11723e */ /* 0x000fe200030006ff */
[----:B------:R-:W-:Y:S01]  /*a530*/  IMAD.MOV.U32 R137, RZ, RZ, R87 ;  /* 0x000000ffff897224 */ /* 0x000fe200078e0057 */
[----:B------:R-:W-:Y:S01]  /*a540*/  F2FP.F16.E4M3.UNPACK_B R2, R78 ;  /* 0x0000004eff02723e */ /* 0x000fe200020006ff */
[----:B------:R-:W-:Y:S01]  /*a550*/  HMMA.16816.F32 R112, R80, R24, R112 ;  /* 0x000000185070723c */ /* 0x000fe20000001870 */
[----:B------:R-:W-:Y:S01]  /*a560*/  IMAD.MOV.U32 R138, RZ, RZ, R89 ;  /* 0x000000ffff8a7224 */ /* 0x000fe200078e0059 */
[----:B------:R-:W-:Y:S01]  /*a570*/  F2FP.F16.E4M3.UNPACK_B R3, R79 ;  /* 0x0000004fff03723e */ /* 0x000fe200020006ff */
[----:B------:R-:W-:Y:S01]  /*a580*/  IMAD.MOV.U32 R139, RZ, RZ, R91 ;  /* 0x000000ffff8b7224 */ /* 0x000fe200078e005b */
[----:B------:R-:W0:Y:S01]  /*a590*/  LDSM.16.MT88.4 R84, [R99+UR9+0x5000] ;  /* 0x005000096354783b */ /* 0x000e220008004200 */
[----:B-1----:R-:W-:-:S02]  /*a5a0*/  IMAD.MOV.U32 R72, RZ, RZ, R20 ;  /* 0x000000ffff487224 */ /* 0x002fc400078e0014 */
[----:B------:R-:W-:Y:S02]  /*a5b0*/  IMAD.MOV.U32 R80, RZ, RZ, R32 ;  /* 0x000000ffff507224 */ /* 0x000fe400078e0020 */
[----:B------:R-:W-:Y:S02]  /*a5c0*/  IMAD.MOV.U32 R81, RZ, RZ, R34 ;  /* 0x000000ffff517224 */ /* 0x000fe400078e0022 */
[----:B------:R-:W-:Y:S02]  /*a5d0*/  IMAD.MOV.U32 R82, RZ, RZ, R68 ;  /* 0x000000ffff527224 */ /* 0x000fe400078e0044 */
[----:B------:R-:W-:Y:S02]  /*a5e0*/  IMAD.MOV.U32 R83, RZ, RZ, R70 ;  /* 0x000000ffff537224 */ /* 0x000fe400078e0046 */
[----:B------:R-:W-:Y:S02]  /*a5f0*/  IMAD.MOV.U32 R73, RZ, RZ, R22 ;  /* 0x000000ffff497224 */ /* 0x000fe400078e0016 */
[----:B------:R-:W-:-:S02]  /*a600*/  IMAD.MOV.U32 R74, RZ, RZ, R28 ;  /* 0x000000ffff4a7224 */ /* 0x000fc400078e001c */
[----:B------:R-:W-:Y:S01]  /*a610*/  IMAD.MOV.U32 R75, RZ, RZ, R30 ;  /* 0x000000ffff4b7224 */ /* 0x000fe200078e001e */
[-C--:B------:R-:W-:Y:S06]  /*a620*/  HMMA.16816.F32 R100, R132, R16.reuse, R100 ;  /* 0x000000108464723c */ /* 0x080fec0000001864 */
[----:B------:R-:W-:Y:S06]  /*a630*/  HMMA.16816.F32 R104, R136, R16, R104 ;  /* 0x000000108868723c */ /* 0x000fec0000001868 */
[-C--:B------:R-:W-:Y:S06]  /*a640*/  HMMA.16816.F32 R116, R80, R2.reuse, R116 ;  /* 0x000000025074723c */ /* 0x080fec0000001874 */
[----:B------:R-:W-:Y:S07]  /*a650*/  HMMA.16816.F32 R120, R72, R2, R120 ;  /* 0x000000024878723c */ /* 0x000fee0000001878 */
[----:B------:R-:W-:-:S02]  /*a660*/  F2FP.F16.E4M3.UNPACK_B R2, R94 ;  /* 0x0000005eff02723e */ /* 0x000fc400020006ff */
[----:B------:R-:W-:-:S07]  /*a670*/  F2FP.F16.E4M3.UNPACK_B R3, R95 ;  /* 0x0000005fff03723e */ /* 0x000fce00020006ff */
[----:B------:R-:W-:Y:S01]  /*a680*/  HMMA.16816.F32 R124, R80, R2, R124 ;  /* 0x00000002507c723c */ /* 0x000fe2000000187c */
[----:B------:R-:W-:Y:S02]  /*a690*/  F2FP.F16.E4M3.UNPACK_B R16, R26 ;  /* 0x0000001aff10723e */ /* 0x000fe400020006ff */
[----:B------:R-:W-:-:S03]  /*a6a0*/  F2FP.F16.E4M3.UNPACK_B R17, R27 ;  /* 0x0000001bff11723e */ /* 0x000fc600020006ff */
[C---:B------:R-:W-:Y:S07]  /*a6b0*/  HMMA.16816.F32 R128, R72.reuse, R2, R128 ;  /* 0x000000024880723c */ /* 0x040fee0000001880 */
[----:B------:R-:W-:Y:S02]  /*a6c0*/  F2FP.F16.E4M3.UNPACK_B R2, R18 ;  /* 0x00000012ff02723e */ /* 0x000fe400020006ff */
[----:B------:R-:W-:Y:S01]  /*a6d0*/  F2FP.F16.E4M3.UNPACK_B R3, R19 ;  /* 0x00000013ff03723e */ /* 0x000fe200020006ff */
[----:B------:R-:W-:Y:S01]  /*a6e0*/  HMMA.16816.F32 R112, R72, R16, R112 ;  /* 0x000000104870723c */ /* 0x000fe20000001870 */
[----:B------:R-:W-:-:S02]  /*a6f0*/  F2FP.F16.E4M3.UNPACK_B R24, R94.H1 ;  /* 0x0000005eff18723e */ /* 0x000fc400030006ff */
[----:B------:R-:W-:-:S03]  /*a700*/  F2FP.F16.E4M3.UNPACK_B R25, R95.H1 ;  /* 0x0000005fff19723e */ /* 0x000fc600030006ff */
[-C--:B------:R-:W-:Y:S06]  /*a710*/  HMMA.16816.F32 R100, R80, R2.reuse, R100 ;  /* 0x000000025064723c */ /* 0x080fec0000001864 */
[----:B------:R-:W-:Y:S07]  /*a720*/  HMMA.16816.F32 R104, R72, R2, R104 ;  /* 0x000000024868723c */ /* 0x000fee0000001868 */
[----:B------:R-:W-:Y:S01]  /*a730*/  F2FP.F16.E4M3.UNPACK_B R2, R78.H1 ;  /* 0x0000004eff02723e */ /* 0x000fe200030006ff */
[----:B------:R-:W-:Y:S01]  /*a740*/  IMAD.MOV.U32 R72, RZ, RZ, R33 ;  /* 0x000000ffff487224 */ /* 0x000fe200078e0021 */
[----:B------:R-:W-:Y:S01]  /*a750*/  F2FP.F16.E4M3.UNPACK_B R3, R79.H1 ;  /* 0x0000004fff03723e */ /* 0x000fe200030006ff */
[----:B------:R-:W-:-:S02]  /*a760*/  IMAD.MOV.U32 R73, RZ, RZ, R35 ;  /* 0x000000ffff497224 */ /* 0x000fc400078e0023 */
[----:B------:R-:W-:Y:S02]  /*a770*/  IMAD.MOV.U32 R74, RZ, RZ, R69 ;  /* 0x000000ffff4a7224 */ /* 0x000fe400078e0045 */
[----:B------:R-:W-:Y:S01]  /*a780*/  IMAD.MOV.U32 R75, RZ, RZ, R71 ;  /* 0x000000ffff4b7224 */ /* 0x000fe200078e0047 */
[----:B------:R-:W-:Y:S01]  /*a790*/  HMMA.16816.F32 R108, R80, R16, R108 ;  /* 0x00000010506c723c */ /* 0x000fe2000000186c */
[----:B------:R-:W1:Y:S05]  /*a7a0*/  LDSM.16.MT88.4 R80, [R99+UR9+0x5400] ;  /* 0x005400096350783b */ /* 0x000e6a0008004200 */
[C---:B------:R-:W-:Y:S06]  /*a7b0*/  HMMA.16816.F32 R116, R72.reuse, R2, R116 ;  /* 0x000000024874723c */ /* 0x040fec0000001874 */
[----:B------:R-:W-:Y:S01]  /*a7c0*/  HMMA.16816.F32 R124, R72, R24, R124 ;  /* 0x00000018487c723c */ /* 0x000fe2000000187c */
[----:B------:R-:W4:Y:S01]  /*a7d0*/  LDSM.16.M88.4 R72, [R10+UR9] ;  /* 0x000000090a48783b */ /* 0x000f220008000200 */
[----:B------:R-:W-:-:S02]  /*a7e0*/  IMAD.MOV.U32 R76, RZ, RZ, R21 ;  /* 0x000000ffff4c7224 */ /* 0x000fc400078e0015 */
[----:B------:R-:W-:Y:S02]  /*a7f0*/  IMAD.MOV.U32 R77, RZ, RZ, R23 ;  /* 0x000000ffff4d7224 */ /* 0x000fe400078e0017 */
[----:B------:R-:W-:Y:S02]  /*a800*/  IMAD.MOV.U32 R78, RZ, RZ, R29 ;  /* 0x000000ffff4e7224 */ /* 0x000fe400078e001d */
[----:B------:R-:W-:Y:S02]  /*a810*/  IMAD.MOV.U32 R79, RZ, RZ, R31 ;  /* 0x000000ffff4f7224 */ /* 0x000fe400078e001f */
[----:B------:R-:W-:Y:S02]  /*a820*/  IMAD.MOV.U32 R88, RZ, RZ, R33 ;  /* 0x000000ffff587224 */ /* 0x000fe400078e0021 */
[----:B------:R-:W-:Y:S02]  /*a830*/  IMAD.MOV.U32 R89, RZ, RZ, R35 ;  /* 0x000000ffff597224 */ /* 0x000fe400078e0023 */
[----:B------:R-:W-:Y:S01]  /*a840*/  IMAD.MOV.U32 R90, RZ, RZ, R69 ;  /* 0x000000ffff5a7224 */ /* 0x000fe200078e0045 */
[----:B------:R-:W-:Y:S01]  /*a850*/  HMMA.16816.F32 R120, R76, R2, R120 ;  /* 0x000000024c78723c */ /* 0x000fe20000001878 */
[----:B------:R-:W-:Y:S01]  /*a860*/  IMAD.MOV.U32 R91, RZ, RZ, R71 ;  /* 0x000000ffff5b7224 */ /* 0x000fe200078e0047 */
[----:B------:R-:W-:Y:S05]  /*a870*/  LDSM.16.MT88.4 R76, [R0+UR9+0x5400] ;  /* 0x00540009004c783b */ /* 0x000fea0008004200 */
[----:B------:R-:W-:-:S02]  /*a880*/  F2FP.F16.E4M3.UNPACK_B R2, R18.H1 ;  /* 0x00000012ff02723e */ /* 0x000fc400030006ff */
[----:B------:R-:W-:Y:S01]  /*a890*/  F2FP.F16.E4M3.UNPACK_B R3, R19.H1 ;  /* 0x00000013ff03723e */ /* 0x000fe200030006ff */
[----:B------:R-:W-:Y:S01]  /*a8a0*/  IMAD.MOV.U32 R92, RZ, RZ, R21 ;  /* 0x000000ffff5c7224 */ /* 0x000fe200078e0015 */
[----:B------:R-:W2:Y:S01]  /*a8b0*/  LDSM.16.MT88.4 R16, [R0+UR9+0x5000] ;  /* 0x005000090010783b */ /* 0x000ea20008004200 */
[----:B------:R-:W-:Y:S02]  /*a8c0*/  IMAD.MOV.U32 R93, RZ, RZ, R23 ;  /* 0x000000ffff5d7224 */ /* 0x000fe400078e0017 */
[----:B------:R-:W-:Y:S02]  /*a8d0*/  IMAD.MOV.U32 R94, RZ, RZ, R29 ;  /* 0x000000ffff5e7224 */ /* 0x000fe400078e001d */
[----:B------:R-:W-:Y:S01]  /*a8e0*/  IMAD.MOV.U32 R95, RZ, RZ, R31 ;  /* 0x000000ffff5f7224 */ /* 0x000fe200078e001f */
[----:B------:R-:W-:Y:S01]  /*a8f0*/  HMMA.16816.F32 R100, R88, R2, R100 ;  /* 0x000000025864723c */ /* 0x000fe20000001864 */
[----:B------:R-:W-:Y:S02]  /*a900*/  IMAD.MOV.U32 R32, RZ, RZ, R33 ;  /* 0x000000ffff207224 */ /* 0x000fe400078e0021 */
[----:B------:R-:W-:-:S03]  /*a910*/  IMAD.MOV.U32 R33, RZ, RZ, R35 ;  /* 0x000000ffff217224 */ /* 0x000fc600078e0023 */
[----:B------:R-:W-:Y:S01]  /*a920*/  HMMA.16816.F32 R128, R92, R24, R128 ;  /* 0x000000185c80723c */ /* 0x000fe20000001880 */
[----:B------:R-:W-:Y:S02]  /*a930*/  IMAD.MOV.U32 R34, RZ, RZ, R69 ;  /* 0x000000ffff227224 */ /* 0x000fe400078e0045 */
[----:B------:R-:W-:-:S04]  /*a940*/  IMAD.MOV.U32 R88, RZ, RZ, R21 ;  /* 0x000000ffff587224 */ /* 0x000fc800078e0015 */
[----:B------:R-:W-:Y:S02]  /*a950*/  F2FP.F16.E4M3.UNPACK_B R92, R26.H1 ;  /* 0x0000001aff5c723e */ /* 0x000fe400030006ff */
[----:B------:R-:W-:Y:S02]  /*a960*/  F2FP.F16.E4M3.UNPACK_B R93, R27.H1 ;  /* 0x0000001bff5d723e */ /* 0x000fe400030006ff */
[----:B------:R-:W3:Y:S01]  /*a970*/  LDSM.16.M88.4 R24, [R10+UR9+0x1000] ;  /* 0x001000090a18783b */ /* 0x000ee20008000200 */
[----:B------:R-:W-:Y:S02]  /*a980*/  IMAD.MOV.U32 R89, RZ, RZ, R23 ;  /* 0x000000ffff597224 */ /* 0x000fe400078e0017 */
[----:B------:R-:W-:Y:S02]  /*a990*/  IMAD.MOV.U32 R90, RZ, RZ, R29 ;  /* 0x000000ffff5a7224 */ /* 0x000fe400078e001d */
[----:B------:R-:W-:Y:S02]  /*a9a0*/  IMAD.MOV.U32 R91, RZ, RZ, R31 ;  /* 0x000000ffff5b7224 */ /* 0x000fe400078e001f */
[----:B------:R-:W-:-:S02]  /*a9b0*/  IMAD.MOV.U32 R35, RZ, RZ, R71 ;  /* 0x000000ffff237224 */ /* 0x000fc400078e0047 */
[----:B------:R-:W-:Y:S02]  /*a9c0*/  IMAD.MOV.U32 R68, RZ, RZ, R21 ;  /* 0x000000ffff447224 */ /* 0x000fe400078e0015 */
[----:B------:R-:W-:Y:S01]  /*a9d0*/  IMAD.MOV.U32 R69, RZ, RZ, R23 ;  /* 0x000000ffff457224 */ /* 0x000fe200078e0017 */
[----:B------:R-:W-:Y:S01]  /*a9e0*/  HMMA.16816.F32 R104, R88, R2, R104 ;  /* 0x000000025868723c */ /* 0x000fe20000001868 */
[----:B0-----:R-:W-:Y:S02]  /*a9f0*/  IMAD.MOV.U32 R20, RZ, RZ, R84 ;  /* 0x000000ffff147224 */ /* 0x001fe400078e0054 */
[----:B------:R-:W-:Y:S02]  /*aa00*/  IMAD.MOV.U32 R21, RZ, RZ, R86 ;  /* 0x000000ffff157224 */ /* 0x000fe400078e0056 */
[----:B-1----:R-:W-:Y:S01]  /*aa10*/  IMAD.MOV.U32 R22, RZ, RZ, R80 ;  /* 0x000000ffff167224 */ /* 0x002fe200078e0050 */
[----:B------:R-:W-:Y:S01]  /*aa20*/  HMMA.16816.F32 R108, R32, R92, R108 ;  /* 0x0000005c206c723c */ /* 0x000fe2000000186c */
[----:B------:R-:W0:Y:S01]  /*aa30*/  LDSM.16.M88.4 R32, [R10+UR9+0x2000] ;  /* 0x002000090a20783b */ /* 0x000e220008000200 */
[----:B----4-:R-:W-:Y:S01]  /*aa40*/  F2FP.F16.E4M3.UNPACK_B R2, R72 ;  /* 0x00000048ff02723e */ /* 0x010fe200020006ff */
[----:B------:R-:W-:Y:S01]  /*aa50*/  IMAD.MOV.U32 R23, RZ, RZ, R82 ;  /* 0x000000ffff177224 */ /* 0x000fe200078e0052 */
[----:B------:R-:W-:-:S07]  /*aa60*/  F2FP.F16.E4M3.UNPACK_B R3, R73 ;  /* 0x00000049ff03723e */ /* 0x000fce00020006ff */
[----:B------:R-:W-:Y:S01]  /*aa70*/  HMMA.16816.F32 R100, R20, R2, R100 ;  /* 0x000000021464723c */ /* 0x000fe20000001864 */
[----:B------:R-:W1:Y:S01]  /*aa80*/  LDSM.16.M88.4 R20, [R10+UR9+0x3000] ;  /* 0x003000090a14783b */ /* 0x000e620008000200 */
[----:B------:R-:W-:Y:S02]  /*aa90*/  IMAD.MOV.U32 R70, RZ, RZ, R29 ;  /* 0x000000ffff467224 */ /* 0x000fe400078e001d */
[----:B------:R-:W-:Y:S02]  /*aaa0*/  IMAD.MOV.U32 R71, RZ, RZ, R31 ;  /* 0x000000ffff477224 */ /* 0x000fe400078e001f */
[----:B--2---:R-:W-:Y:S02]  /*aab0*/  IMAD.MOV.U32 R28, RZ, RZ, R16 ;  /* 0x000000ffff1c7224 */ /* 0x004fe400078e0010 */
[----:B------:R-:W-:Y:S02]  /*aac0*/  IMAD.MOV.U32 R29, RZ, RZ, R18 ;  /* 0x000000ffff1d7224 */ /* 0x000fe400078e0012 */
[----:B------:R-:W-:-:S02]  /*aad0*/  IMAD.MOV.U32 R30, RZ, RZ, R76 ;  /* 0x000000ffff1e7224 */ /* 0x000fc400078e004c */
[----:B------:R-:W-:Y:S01]  /*aae0*/  IMAD.MOV.U32 R31, RZ, RZ, R78 ;  /* 0x000000ffff1f7224 */ /* 0x000fe200078e004e */
[----:B------:R-:W-:Y:S01]  /*aaf0*/  HMMA.16816.F32 R112, R68, R92, R112 ;  /* 0x0000005c4470723c */ /* 0x000fe20000001870 */
[----:B------:R-:W-:Y:S02]  /*ab00*/  IMAD.MOV.U32 R88, RZ, RZ, R85 ;  /* 0x000000ffff587224 */ /* 0x000fe400078e0055 */
[----:B------:R-:W-:Y:S02]  /*ab10*/  IMAD.MOV.U32 R89, RZ, RZ, R87 ;  /* 0x000000ffff597224 */ /* 0x000fe400078e0057 */
[----:B------:R-:W-:Y:S01]  /*ab20*/  IMAD.MOV.U32 R90, RZ, RZ, R81 ;  /* 0x000000ffff5a7224 */ /* 0x000fe200078e0051 */
[----:B------:R-:W-:Y:S01]  /*ab30*/  HMMA.16816.F32 R104, R28, R2, R104 ;  /* 0x000000021c68723c */ /* 0x000fe20000001868 */
[----:B------:R-:W-:Y:S02]  /*ab40*/  IMAD.MOV.U32 R68, RZ, RZ, R84 ;  /* 0x000000ffff447224 */ /* 0x000fe400078e0054 */
[----:B------:R-:W-:Y:S01]  /*ab50*/  IMAD.MOV.U32 R91, RZ, RZ, R83 ;  /* 0x000000ffff5b7224 */ /* 0x000fe200078e0053 */
[----:B------:R-:W-:Y:S01]  /*ab60*/  F2FP.F16.E4M3.UNPACK_B R72, R72.H1 ;  /* 0x00000048ff48723e */ /* 0x000fe200030006ff */
[----:B------:R-:W-:Y:S01]  /*ab70*/  IMAD.MOV.U32 R69, RZ, RZ, R86 ;  /* 0x000000ffff457224 */ /* 0x000fe200078e0056 */
[----:B------:R-:W-:Y:S01]  /*ab80*/  F2FP.F16.E4M3.UNPACK_B R73, R73.H1 ;  /* 0x00000049ff49723e */ /* 0x000fe200030006ff */
[----:B------:R-:W-:Y:S01]  /*ab90*/  IMAD.MOV.U32 R70, RZ, RZ, R80 ;  /* 0x000000ffff467224 */ /* 0x000fe200078e0050 */
[----:B---3--:R-:W-:Y:S01]  /*aba0*/  F2FP.F16.E4M3.UNPACK_B R2, R24 ;  /* 0x00000018ff02723e */ /* 0x008fe200020006ff */
[----:B------:R-:W-:Y:S01]  /*abb0*/  IMAD.MOV.U32 R71, RZ, RZ, R82 ;  /* 0x000000ffff477224 */ /* 0x000fe200078e0052 */
[----:B------:R-:W-:Y:S01]  /*abc0*/  F2FP.F16.E4M3.UNPACK_B R3, R25 ;  /* 0x00000019ff03723e */ /* 0x000fe200020006ff */
[----:B------:R-:W-:Y:S06]  /*abd0*/  LDSM.16.MT88.4 R92, [R0+UR9+0x5800] ;  /* 0x00580009005c783b */ /* 0x000fec0008004200 */
[-C--:B------:R-:W-:Y:S06]  /*abe0*/  HMMA.16816.F32 R116, R68, R2.reuse, R116 ;  /* 0x000000024474723c */ /* 0x080fec0000001874 */
[----:B------:R-:W-:Y:S07]  /*abf0*/  HMMA.16816.F32 R120, R28, R2, R120 ;  /* 0x000000021c78723c */ /* 0x000fee0000001878 */
[----:B0-----:R-:W-:-:S02]  /*ac00*/  F2FP.F16.E4M3.UNPACK_B R2, R32 ;  /* 0x00000020ff02723e */ /* 0x001fc400020006ff */
[----:B------:R-:W-:-:S07]  /*ac10*/  F2FP.F16.E4M3.UNPACK_B R3, R33 ;  /* 0x00000021ff03723e */ /* 0x000fce00020006ff */
[-C--:B------:R-:W-:Y:S06]  /*ac20*/  HMMA.16816.F32 R124, R68, R2.reuse, R124 ;  /* 0x00000002447c723c */ /* 0x080fec000000187c */
[----:B------:R-:W-:Y:S01]  /*ac30*/  HMMA.16816.F32 R128, R28, R2, R128 ;  /* 0x000000021c80723c */ /* 0x000fe20000001880 */
[----:B------:R-:W-:-:S06]  /*ac40*/  F2FP.F16.E4M3.UNPACK_B R24, R24.H1 ;  /* 0x00000018ff18723e */ /* 0x000fcc00030006ff */
[----:B-1----:R-:W-:Y:S02]  /*ac50*/  F2FP.F16.E4M3.UNPACK_B R2, R20 ;  /* 0x00000014ff02723e */ /* 0x002fe400020006ff */
[----:B------:R-:W-:Y:S02]  /*ac60*/  F2FP.F16.E4M3.UNPACK_B R3, R21 ;  /* 0x00000015ff03723e */ /* 0x000fe400020006ff */
[----:B------:R-:W-:-:S05]  /*ac70*/  F2FP.F16.E4M3.UNPACK_B R25, R25.H1 ;  /* 0x00000019ff19723e */ /* 0x000fca00030006ff */
[----:B------:R-:W-:Y:S07]  /*ac80*/  HMMA.16816.F32 R112, R28, R2, R112 ;  /* 0x000000021c70723c */ /* 0x000fee0000001870 */
[----:B------:R-:W-:Y:S02]  /*ac90*/  IMAD.MOV.U32 R28, RZ, RZ, R85 ;  /* 0x000000ffff1c7224 */ /* 0x000fe400078e0055 */
[----:B------:R-:W-:Y:S02]  /*aca0*/  IMAD.MOV.U32 R29, RZ, RZ, R87 ;  /* 0x000000ffff1d7224 */ /* 0x000fe400078e0057 */
[----:B------:R-:W-:-:S02]  /*acb0*/  IMAD.MOV.U32 R30, RZ, RZ, R81 ;  /* 0x000000ffff1e7224 */ /* 0x000fc400078e0051 */
[----:B------:R-:W-:Y:S01]  /*acc0*/  IMAD.MOV.U32 R31, RZ, RZ, R83 ;  /* 0x000000ffff1f7224 */ /* 0x000fe200078e0053 */
[----:B------:R-:W-:Y:S01]  /*acd0*/  HMMA.16816.F32 R116, R88, R24, R116 ;  /* 0x000000185874723c */ /* 0x000fe20000001874 */
[----:B------:R-:W0:Y:S04]  /*ace0*/  LDSM.16.MT88.4 R88, [R99+UR9+0x5800] ;  /* 0x005800096358783b */ /* 0x000e280008004200 */
[----:B------:R-:W1:Y:S01]  /*acf0*/  LDSM.16.MT88.4 R96, [R99+UR9+0x5c00] ;  /* 0x005c00096360783b */ /* 0x000e620008004200 */
[----:B------:R-:W-:Y:S03]  /*ad00*/  HMMA.16816.F32 R28, R28, R72, R100 ;  /* 0x000000481c1c723c */ /* 0x000fe60000001864 */
[----:B------:R-:W2:Y:S03]  /*ad10*/  LDSM.16.MT88.4 R100, [R0+UR9+0x5c00] ;  /* 0x005c00090064783b */ /* 0x000ea60008004200 */
[----:B------:R-:W-:Y:S07]  /*ad20*/  HMMA.16816.F32 R108, R68, R2, R108 ;  /* 0x00000002446c723c */ /* 0x000fee000000186c */
[----:B------:R-:W-:-:S02]  /*ad30*/  IMAD.MOV.U32 R68, RZ, RZ, R17 ;  /* 0x000000ffff447224 */ /* 0x000fc400078e0011 */
[----:B------:R-:W-:Y:S02]  /*ad40*/  IMAD.MOV.U32 R69, RZ, RZ, R19 ;  /* 0x000000ffff457224 */ /* 0x000fe400078e0013 */
[----:B------:R-:W-:Y:S02]  /*ad50*/  IMAD.MOV.U32 R70, RZ, RZ, R77 ;  /* 0x000000ffff467224 */ /* 0x000fe400078e004d */
[----:B------:R-:W-:Y:S01]  /*ad60*/  IMAD.MOV.U32 R71, RZ, RZ, R79 ;  /* 0x000000ffff477224 */ /* 0x000fe200078e004f */
[----:B------:R-:W-:Y:S02]  /*ad70*/  F2FP.F16.E4M3.UNPACK_B R32, R32.H1 ;  /* 0x00000020ff20723e */ /* 0x000fe400030006ff */
[----:B------:R-:W-:-:S04]  /*ad80*/  F2FP.F16.E4M3.UNPACK_B R33, R33.H1 ;  /* 0x00000021ff21723e */ /* 0x000fc800030006ff */
[C---:B------:R-:W-:Y:S01]  /*ad90*/  HMMA.16816.F32 R104, R68.reuse, R72, R104 ;  /* 0x000000484468723c */ /* 0x040fe20000001868 */
[----:B------:R-:W-:Y:S01]  /*ada0*/  IMAD.MOV.U32 R16, RZ, RZ, R17 ;  /* 0x000000ffff107224 */ /* 0x000fe200078e0011 */
[----:B------:R-:W-:Y:S01]  /*adb0*/  F2FP.F16.E4M3.UNPACK_B R20, R20.H1 ;  /* 0x00000014ff14723e */ /* 0x000fe200030006ff */
[----:B------:R-:W-:Y:S01]  /*adc0*/  IMAD.MOV.U32 R17, RZ, RZ, R19 ;  /* 0x000000ffff117224 */ /* 0x000fe200078e0013 */
[----:B------:R-:W-:Y:S02]  /*add0*/  F2FP.F16.E4M3.UNPACK_B R21, R21.H1 ;  /* 0x00000015ff15723e */ /* 0x000fe400030006ff */
[----:B------:R-:W-:Y:S01]  /*ade0*/  HMMA.16816.F32 R120, R68, R24, R120 ;  /* 0x000000184478723c */ /* 0x000fe20000001878 */
[----:B------:R-:W-:Y:S02]  /*adf0*/  IMAD.MOV.U32 R132, RZ, RZ, R85 ;  /* 0x000000ffff847224 */ /* 0x000fe400078e0055 */
[----:B------:R-:W-:-:S03]  /*ae00*/  IMAD.MOV.U32 R133, RZ, RZ, R87 ;  /* 0x000000ffff857224 */ /* 0x000fc600078e0057 */
[----:B------:R-:W-:Y:S01]  /*ae10*/  HMMA.16816.F32 R128, R68, R32, R128 ;  /* 0x000000204480723c */ /* 0x000fe20000001880 */
        /* <DEDUP_REMOVED lines=8> */
[----:B------:R-:W-:Y:S01]  /*aea0*/  HMMA.16816.F32 R124, R132, R32, R124 ;  /* 0x00000020847c723c */ /* 0x000fe2000000187c */
[----:B------:R-:W-:Y:S02]  /*aeb0*/  F2FP.F16.E4M3.UNPACK_B R2, R74 ;  /* 0x0000004aff02723e */ /* 0x000fe400020006ff */
[----:B------:R-:W-:-:S03]  /*aec0*/  F2FP.F16.E4M3.UNPACK_B R3, R75 ;  /* 0x0000004bff03723e */ /* 0x000fc600020006ff */
[-C--:B------:R-:W-:Y:S06]  /*aed0*/  HMMA.16816.F32 R108, R68, R20.reuse, R108 ;  /* 0x00000014446c723c */ /* 0x080fec000000186c */
[----:B------:R-:W-:Y:S01]  /*aee0*/  HMMA.16816.F32 R112, R16, R20, R112 ;  /* 0x000000141070723c */ /* 0x000fe20000001870 */
[----:B0-----:R-:W-:Y:S02]  /*aef0*/  IMAD.MOV.U32 R68, RZ, RZ, R88 ;  /* 0x000000ffff447224 */ /* 0x001fe400078e0058 */
[----:B------:R-:W-:Y:S02]  /*af00*/  IMAD.MOV.U32 R69, RZ, RZ, R90 ;  /* 0x000000ffff457224 */ /* 0x000fe400078e005a */
[----:B-1----:R-:W-:-:S02]  /*af10*/  IMAD.MOV.U32 R70, RZ, RZ, R96 ;  /* 0x000000ffff467224 */ /* 0x002fc400078e0060 */
[----:B------:R-:W-:Y:S02]  /*af20*/  IMAD.MOV.U32 R71, RZ, RZ, R98 ;  /* 0x000000ffff477224 */ /* 0x000fe400078e0062 */
[----:B------:R-:W-:Y:S02]  /*af30*/  IMAD.MOV.U32 R16, RZ, RZ, R92 ;  /* 0x000000ffff107224 */ /* 0x000fe400078e005c */
[----:B------:R-:W-:Y:S02]  /*af40*/  IMAD.MOV.U32 R17, RZ, RZ, R94 ;  /* 0x000000ffff117224 */ /* 0x000fe400078e005e */
[----:B--2---:R-:W-:Y:S02]  /*af50*/  IMAD.MOV.U32 R18, RZ, RZ, R100 ;  /* 0x000000ffff127224 */ /* 0x004fe400078e0064 */
[----:B------:R-:W-:Y:S01]  /*af60*/  IMAD.MOV.U32 R19, RZ, RZ, R102 ;  /* 0x000000ffff137224 */ /* 0x000fe200078e0066 */
[-C--:B------:R-:W-:Y:S06]  /*af70*/  HMMA.16816.F32 R76, R68, R2.reuse, R28 ;  /* 0x00000002444c723c */ /* 0x080fec000000181c */
[----:B------:R-:W-:Y:S07]  /*af80*/  HMMA.16816.F32 R28, R16, R2, R104 ;  /* 0x00000002101c723c */ /* 0x000fee0000001868 */
[----:B------:R-:W-:-:S02]  /*af90*/  F2FP.F16.E4M3.UNPACK_B R2, R26 ;  /* 0x0000001aff02723e */ /* 0x000fc400020006ff */
[----:B------:R-:W-:Y:S01]  /*afa0*/  F2FP.F16.E4M3.UNPACK_B R3, R27 ;  /* 0x0000001bff03723e */ /* 0x000fe200020006ff */
[----:B------:R-:W-:-:S06]  /*afb0*/  IMAD.MOV.U32 R80, RZ, RZ, R88 ;  /* 0x000000ffff507224 */ /* 0x000fcc00078e0058 */
[-C--:B------:R-:W-:Y:S06]  /*afc0*/  HMMA.16816.F32 R116, R68, R2.reuse, R116 ;  /* 0x000000024474723c */ /* 0x080fec0000001874 */
[----:B------:R-:W-:Y:S01]  /*afd0*/  HMMA.16816.F32 R120, R16, R2, R120 ;  /* 0x000000021078723c */ /* 0x000fe20000001878 */
[----:B------:R-:W-:Y:S01]  /*afe0*/  F2FP.F16.E4M3.UNPACK_B R20, R22 ;  /* 0x00000016ff14723e */ /* 0x000fe200020006ff */
[----:B------:R-:W-:-:S05]  /*aff0*/  IMAD.MOV.U32 R81, RZ, RZ, R90 ;  /* 0x000000ffff517224 */ /* 0x000fca00078e005a */
[----:B------:R-:W-:Y:S02]  /*b000*/  F2FP.F16.E4M3.UNPACK_B R2, R34 ;  /* 0x00000022ff02723e */ /* 0x000fe400020006ff */
[----:B------:R-:W-:Y:S01]  /*b010*/  F2FP.F16.E4M3.UNPACK_B R3, R35 ;  /* 0x00000023ff03723e */ /* 0x000fe200020006ff */
[----:B------:R-:W-:Y:S01]  /*b020*/  IMAD.MOV.U32 R82, RZ, RZ, R96 ;  /* 0x000000ffff527224 */ /* 0x000fe200078e0060 */
[----:B------:R-:W-:Y:S01]  /*b030*/  F2FP.F16.E4M3.UNPACK_B R21, R23 ;  /* 0x00000017ff15723e */ /* 0x000fe200020006ff */
[----:B------:R-:W-:Y:S02]  /*b040*/  IMAD.MOV.U32 R83, RZ, RZ, R98 ;  /* 0x000000ffff537224 */ /* 0x000fe400078e0062 */
[----:B------:R-:W-:Y:S02]  /*b050*/  IMAD.MOV.U32 R72, RZ, RZ, R93 ;  /* 0x000000ffff487224 */ /* 0x000fe400078e005d */
[----:B------:R-:W-:Y:S01]  /*b060*/  HMMA.16816.F32 R68, R68, R2, R124 ;  /* 0x000000024444723c */ /* 0x000fe2000000187c */
[----:B------:R-:W-:-:S05]  /*b070*/  IMAD.MOV.U32 R73, RZ, RZ, R95 ;  /* 0x000000ffff497224 */ /* 0x000fca00078e005f */
[----:B------:R-:W-:Y:S07]  /*b080*/  HMMA.16816.F32 R128, R16, R2, R128 ;  /* 0x000000021080723c */ /* 0x000fee0000001880 */
[----:B------:R-:W-:Y:S01]  /*b090*/  F2FP.F16.E4M3.UNPACK_B R2, R74.H1 ;  /* 0x0000004aff02723e */ /* 0x000fe200030006ff */
[----:B------:R-:W-:Y:S01]  /*b0a0*/  IMAD.MOV.U32 R74, RZ, RZ, R101 ;  /* 0x000000ffff4a7224 */ /* 0x000fe200078e0065 */
[----:B------:R-:W-:Y:S01]  /*b0b0*/  F2FP.F16.E4M3.UNPACK_B R3, R75.H1 ;  /* 0x0000004bff03723e */ /* 0x000fe200030006ff */
[----:B------:R-:W-:Y:S01]  /*b0c0*/  IMAD.MOV.U32 R75, RZ, RZ, R103 ;  /* 0x000000ffff4b7224 */ /* 0x000fe200078e0067 */
[----:B------:R-:W-:Y:S01]  /*b0d0*/  HMMA.16816.F32 R108, R80, R20, R108 ;  /* 0x00000014506c723c */ /* 0x000fe2000000186c */
[----:B------:R-:W-:-:S06]  /*b0e0*/  IMAD.MOV.U32 R24, RZ, RZ, R93 ;  /* 0x000000ffff187224 */ /* 0x000fcc00078e005d */
[----:B------:R-:W-:Y:S02]  /*b0f0*/  IMAD.MOV.U32 R80, RZ, RZ, R89 ;  /* 0x000000ffff507224 */ /* 0x000fe400078e0059 */
[----:B------:R-:W-:Y:S02]  /*b100*/  IMAD.MOV.U32 R81, RZ, RZ, R91 ;  /* 0x000000ffff517224 */ /* 0x000fe400078e005b */
[----:B------:R-:W-:Y:S02]  /*b110*/  IMAD.MOV.U32 R82, RZ, RZ, R97 ;  /* 0x000000ffff527224 */ /* 0x000fe400078e0061 */
[----:B------:R-:W-:Y:S01]  /*b120*/  IMAD.MOV.U32 R83, RZ, RZ, R99 ;  /* 0x000000ffff537224 */ /* 0x000fe200078e0063 */
[----:B------:R-:W-:Y:S01]  /*b130*/  HMMA.16816.F32 R16, R16, R20, R112 ;  /* 0x000000141010723c */ /* 0x000fe20000001870 */
[----:B------:R-:W-:-:S05]  /*b140*/  IMAD.MOV.U32 R25, RZ, RZ, R95 ;  /* 0x000000ffff197224 */ /* 0x000fca00078e005f */
[----:B------:R-:W-:Y:S01]  /*b150*/  HMMA.16816.F32 R28, R72, R2, R28 ;  /* 0x00000002481c723c */ /* 0x000fe2000000181c */
[----:B------:R-:W-:Y:S01]  /*b160*/  F2FP.F16.E4M3.UNPACK_B R20, R26.H1 ;  /* 0x0000001aff14723e */ /* 0x000fe200030006ff */
[----:B------:R-:W-:Y:S01]  /*b170*/  IMAD.MOV.U32 R26, RZ, RZ, R101 ;  /* 0x000000ffff1a7224 */ /* 0x000fe200078e0065 */
[----:B------:R-:W-:Y:S01]  /*b180*/  F2FP.F16.E4M3.UNPACK_B R21, R27.H1 ;  /* 0x0000001bff15723e */ /* 0x000fe200030006ff */
[----:B------:R-:W-:-:S03]  /*b190*/  IMAD.MOV.U32 R27, RZ, RZ, R103 ;  /* 0x000000ffff1b7224 */ /* 0x000fc600078e0067 */
[----:B------:R-:W-:Y:S02]  /*b1a0*/  IMAD.MOV.U32 R72, RZ, RZ, R89 ;  /* 0x000000ffff487224 */ /* 0x000fe400078e0059 */
[----:B------:R-:W-:Y:S02]  /*b1b0*/  IMAD.MOV.U32 R73, RZ, RZ, R91 ;  /* 0x000000ffff497224 */ /* 0x000fe400078e005b */
[----:B------:R-:W-:Y:S02]  /*b1c0*/  IMAD.MOV.U32 R74, RZ, RZ, R97 ;  /* 0x000000ffff4a7224 */ /* 0x000fe400078e0061 */
[----:B------:R-:W-:Y:S01]  /*b1d0*/  IMAD.MOV.U32 R75, RZ, RZ, R99 ;  /* 0x000000ffff4b7224 */ /* 0x000fe200078e0063 */
[----:B------:R-:W-:Y:S06]  /*b1e0*/  HMMA.16816.F32 R76, R80, R2, R76 ;  /* 0x00000002504c723c */ /* 0x000fec000000184c */
[----:B------:R-:W-:Y:S01]  /*b1f0*/  HMMA.16816.F32 R72, R72, R20, R116 ;  /* 0x000000144848723c */ /* 0x000fe20000001874 */
[----:B------:R-:W-:-:S02]  /*b200*/  F2FP.F16.E4M3.UNPACK_B R2, R34.H1 ;  /* 0x00000022ff02723e */ /* 0x000fc400030006ff */
[----:B------:R-:W-:-:S03]  /*b210*/  F2FP.F16.E4M3.UNPACK_B R3, R35.H1 ;  /* 0x00000023ff03723e */ /* 0x000fc600030006ff */
[----:B------:R-:W-:Y:S01]  /*b220*/  HMMA.16816.F32 R24, R24, R20, R120 ;  /* 0x000000141818723c */ /* 0x000fe20000001878 */
[----:B------:R-:W-:Y:S01]  /*b230*/  IMAD.MOV.U32 R32, RZ, RZ, R93 ;  /* 0x000000ffff207224 */ /* 0x000fe200078e005d */
        /* <DEDUP_REMOVED lines=11> */
[----:B------:R-:W-:-:S05]  /*b2f0*/  FMUL R4, R31, UR11 ;  /* 0x0000000b1f047c20 */ /* 0x000fca0008400000 */
[----:B------:R-:W-:Y:S01]  /*b300*/  HMMA.16816.F32 R16, R80, R84, R16 ;  /* 0x000000545010723c */ /* 0x000fe20000001810 */
[----:B------:R-:W-:Y:S01]  /*b310*/  FMUL R2, R28, UR11 ;  /* 0x0000000b1c027c20 */ /* 0x000fe20008400000 */
[----:B------:R-:W-:Y:S01]  /*b320*/  FMUL R3, R29, UR11 ;  /* 0x0000000b1d037c20 */ /* 0x000fe20008400000 */
[----:B------:R-:W-:-:S04]  /*b330*/  FMUL R0, R78, UR11 ;  /* 0x0000000b4e007c20 */ /* 0x000fc80008400000 */
[----:B------:R-:W-:Y:S01]  /*b340*/  FMUL R81, R30, UR11 ;  /* 0x0000000b1e517c20 */ /* 0x000fe20008400000 */
[----:B------:R-:W-:Y:S01]  /*b350*/  FMUL R80, R76, UR11 ;  /* 0x0000000b4c507c20 */ /* 0x000fe20008400000 */
[----:B------:R-:W-:Y:S01]  /*b360*/  FMUL R82, R77, UR11 ;  /* 0x0000000b4d527c20 */ /* 0x000fe20008400000 */
[----:B------:R-:W-:Y:S01]  /*b370*/  FMUL R15, R79, UR11 ;  /* 0x0000000b4f0f7c20 */ /* 0x000fe20008400000 */
[----:B------:R-:W-:Y:S01]  /*b380*/  FMNMX R2, R2, R3, !PT ;  /* 0x0000000302027209 */ /* 0x000fe20007800000 */
[----:B------:R-:W-:Y:S01]  /*b390*/  FMUL R3, R72, UR11 ;  /* 0x0000000b48037c20 */ /* 0x000fe20008400000 */
[----:B------:R-:W-:Y:S01]  /*b3a0*/  FMNMX R81, R81, R4, !PT ;  /* 0x0000000451517209 */ /* 0x000fe20007800000 */
[----:B------:R-:W-:Y:S01]  /*b3b0*/  IMAD.MOV.U32 R32, RZ, RZ, R89 ;  /* 0x000000ffff207224 */ /* 0x000fe200078e0059 */
[----:B------:R-:W-:Y:S01]  /*b3c0*/  FMNMX R80, R80, R82, !PT ;  /* 0x0000005250507209 */ /* 0x000fe20007800000 */
[----:B------:R-:W-:Y:S02]  /*b3d0*/  IMAD.MOV.U32 R33, RZ, RZ, R91 ;  /* 0x000000ffff217224 */ /* 0x000fe400078e005b */
[----:B------:R-:W-:Y:S01]  /*b3e0*/  FMUL R4, R26, UR11 ;  /* 0x0000000b1a047c20 */ /* 0x000fe20008400000 */
[----:B------:R-:W-:-:S02]  /*b3f0*/  IMAD.MOV.U32 R34, RZ, RZ, R97 ;  /* 0x000000ffff227224 */ /* 0x000fc400078e0061 */
[----:B------:R-:W-:Y:S02]  /*b400*/  IMAD.MOV.U32 R35, RZ, RZ, R99 ;  /* 0x000000ffff237224 */ /* 0x000fe400078e0063 */
[----:B------:R-:W-:Y:S01]  /*b410*/  FMUL R82, R74, UR11 ;  /* 0x0000000b4a527c20 */ /* 0x000fe20008400000 */
[----:B------:R-:W-:Y:S02]  /*b420*/  FMNMX R0, R0, R15, !PT ;  /* 0x0000000f00007209 */ /* 0x000fe40007800000 */
[----:B------:R-:W-:Y:S01]  /*b430*/  FMNMX R80, R3, R80, !PT ;  /* 0x0000005003507209 */ /* 0x000fe20007800000 */
[----:B------:R-:W-:Y:S01]  /*b440*/  FMUL R3, R73, UR11 ;  /* 0x0000000b49037c20 */ /* 0x000fe20008400000 */
[----:B------:R-:W-:Y:S01]  /*b450*/  FMNMX R81, R4, R81, !PT ;  /* 0x0000005104517209 */ /* 0x000fe20007800000 */
[----:B------:R-:W-:Y:S01]  /*b460*/  FMUL R4, R75, UR11 ;  /* 0x0000000b4b047c20 */ /* 0x000fe20008400000 */
[----:B------:R-:W-:Y:S01]  /*b470*/  HMMA.16816.F32 R32, R32, R84, R108 ;  /* 0x000000542020723c */ /* 0x000fe2000000186c */
[----:B------:R-:W-:Y:S01]  /*b480*/  FMNMX R0, R82, R0, !PT ;  /* 0x0000000052007209 */ /* 0x000fe20007800000 */
[----:B------:R-:W-:Y:S01]  /*b490*/  FMUL R15, R24, UR11 ;  /* 0x0000000b180f7c20 */ /* 0x000fe20008400000 */
[----:B------:R-:W-:Y:S01]  /*b4a0*/  FMNMX R80, R3, R80, !PT ;  /* 0x0000005003507209 */ /* 0x000fe20007800000 */
[----:B------:R-:W-:Y:S01]  /*b4b0*/  FMUL R3, R68, UR11 ;  /* 0x0000000b44037c20 */ /* 0x000fe20008400000 */
[----:B------:R-:W-:Y:S01]  /*b4c0*/  FMNMX R0, R4, R0, !PT ;  /* 0x0000000004007209 */ /* 0x000fe20007800000 */
[----:B------:R-:W-:Y:S01]  /*b4d0*/  FMUL R4, R70, UR11 ;  /* 0x0000000b46047c20 */ /* 0x000fe20008400000 */
[----:B------:R-:W-:Y:S01]  /*b4e0*/  FMUL R82, R25, UR11 ;  /* 0x0000000b19527c20 */ /* 0x000fe20008400000 */
[----:B------:R-:W-:Y:S01]  /*b4f0*/  FMNMX R2, R15, R2, !PT ;  /* 0x000000020f027209 */ /* 0x000fe20007800000 */
[----:B------:R-:W-:Y:S01]  /*b500*/  FMUL R15, R27, UR11 ;  /* 0x0000000b1b0f7c20 */ /* 0x000fe20008400000 */
[----:B------:R-:W-:Y:S01]  /*b510*/  FMNMX R80, R3, R80, !PT ;  /* 0x0000005003507209 */ /* 0x000fe20007800000 */
[----:B------:R-:W-:Y:S01]  /*b520*/  FMUL R3, R20, UR11 ;  /* 0x0000000b14037c20 */ /* 0x000fe20008400000 */
[----:B------:R-:W-:Y:S01]  /*b530*/  FMNMX R0, R4, R0, !PT ;  /* 0x0000000004007209 */ /* 0x000fe20007800000 */
[----:B------:R-:W-:Y:S01]  /*b540*/  FMUL R4, R71, UR11 ;  /* 0x0000000b47047c20 */ /* 0x000fe20008400000 */
[----:B------:R-:W-:Y:S01]  /*b550*/  FMNMX R2, R82, R2, !PT ;  /* 0x0000000252027209 */ /* 0x000fe20007800000 */
[----:B------:R-:W-:Y:S01]  /*b560*/  FMUL R82, R22, UR11 ;  /* 0x0000000b16527c20 */ /* 0x000fe20008400000 */
[----:B------:R-:W-:-:S02]  /*b570*/  FMNMX R81, R15, R81, !PT ;  /* 0x000000510f517209 */ /* 0x000fc40007800000 */
[----:B------:R-:W-:Y:S01]  /*b580*/  FMNMX R2, R3, R2, !PT ;  /* 0x0000000203027209 */ /* 0x000fe20007800000 */
[----:B------:R-:W-:Y:S01]  /*b590*/  FMUL R3, R21, UR11 ;  /* 0x0000000b15037c20 */ /* 0x000fe20008400000 */
[----:B------:R-:W-:Y:S01]  /*b5a0*/  FMNMX R0, R4, R0, !PT ;  /* 0x0000000004007209 */ /* 0x000fe20007800000 */
[----:B------:R-:W-:Y:S01]  /*b5b0*/  FMUL R4, R23, UR11 ;  /* 0x0000000b17047c20 */ /* 0x000fe20008400000 */
[----:B------:R-:W-:Y:S01]  /*b5c0*/  FMUL R15, R69, UR11 ;  /* 0x0000000b450f7c20 */ /* 0x000fe20008400000 */
[----:B------:R-:W-:Y:S02]  /*b5d0*/  FMNMX R81, R82, R81, !PT ;  /* 0x0000005152517209 */ /* 0x000fe40007800000 */
        /* <DEDUP_REMOVED lines=16> */
[----:B------:R-:W-:Y:S02]  /*b6e0*/  FMNMX R2, R81, R2, !PT ;  /* 0x0000000251027209 */ /* 0x000fe40007800000 */
[----:B------:R-:W-:Y:S02]  /*b6f0*/  FMNMX R0, R82, R0, !PT ;  /* 0x0000000052007209 */ /* 0x000fe40007800000 */
[----:B------:R-:W-:Y:S01]  /*b700*/  FMNMX R4, R80, R4, !PT ;  /* 0x0000000450047209 */ /* 0x000fe20007800000 */
[----:B------:R-:W0:Y:S04]  /*b710*/  SHFL.BFLY PT, R82, R3, 0x2, 0x1f ;  /* 0x0c401f0003527f89 */ /* 0x000e2800000e0000 */
[----:B------:R-:W1:Y:S04]  /*b720*/  SHFL.BFLY PT, R80, R2, 0x2, 0x1f ;  /* 0x0c401f0002507f89 */ /* 0x000e6800000e0000 */
[----:B------:R-:W2:Y:S04]  /*b730*/  SHFL.BFLY PT, R81, R0, 0x2, 0x1f ;  /* 0x0c401f0000517f89 */ /* 0x000ea800000e0000 */
[----:B------:R-:W3:Y:S01]  /*b740*/  SHFL.BFLY PT, R15, R4, 0x2, 0x1f ;  /* 0x0c401f00040f7f89 */ /* 0x000ee200000e0000 */
[----:B0-----:R-:W-:-:S02]  /*b750*/  FMNMX R82, R3, R82, !PT ;  /* 0x0000005203527209 */ /* 0x001fc40007800000 */
[----:B-1----:R-:W-:Y:S02]  /*b760*/  FMNMX R3, R2, R80, !PT ;  /* 0x0000005002037209 */ /* 0x002fe40007800000 */
[----:B--2---:R-:W-:Y:S02]  /*b770*/  FMNMX R0, R0, R81, !PT ;  /* 0x0000005100007209 */ /* 0x004fe40007800000 */
[----:B---3--:R-:W-:Y:S01]  /*b780*/  FMNMX R2, R4, R15, !PT ;  /* 0x0000000f04027209 */ /* 0x008fe20007800000 */
[----:B------:R-:W0:Y:S04]  /*b790*/  SHFL.BFLY PT, R83, R82, 0x1, 0x1f ;  /* 0x0c201f0052537f89 */ /* 0x000e2800000e0000 */
[----:B------:R-:W1:Y:S04]  /*b7a0*/  SHFL.BFLY PT, R4, R0, 0x1, 0x1f ;  /* 0x0c201f0000047f89 */ /* 0x000e6800000e0000 */
[----:B------:R-:W2:Y:S04]  /*b7b0*/  SHFL.BFLY PT, R15, R3, 0x1, 0x1f ;  /* 0x0c201f00030f7f89 */ /* 0x000ea800000e0000 */
[----:B------:R-:W3:Y:S01]  /*b7c0*/  SHFL.BFLY PT, R81, R2, 0x1, 0x1f ;  /* 0x0c201f0002517f89 */ /* 0x000ee200000e0000 */
[----:B------:R-:W-:-:S02]  /*b7d0*/  LOP3.LUT R160, R36, 0x1c, RZ, 0xc0, !PT ;  /* 0x0000001c24a07812 */ /* 0x000fc400078ec0ff */
[----:B------:R-:W-:Y:S02]  /*b7e0*/  SHF.R.U32.HI R80, RZ, 0x3, R7 ;  /* 0x00000003ff507819 */ /* 0x000fe40000011607 */
[----:B------:R-:W-:Y:S02]  /*b7f0*/  LEA R165, R160, UR8, 0x2 ;  /* 0x00000008a0a57c11 */ /* 0x000fe4000f8e10ff */
[----:B------:R-:W-:Y:S02]  /*b800*/  LOP3.LUT R80, R80, 0xc, RZ, 0xc0, !PT ;  /* 0x0000000c50507812 */ /* 0x000fe400078ec0ff */
[----:B0-----:R-:W-:-:S03]  /*b810*/  FMNMX R83, R82, R83, !PT ;  /* 0x0000005352537209 */ /* 0x001fc60007800000 */
[----:B------:R-:W-:Y:S01]  /*b820*/  IMAD.IADD R80, R165, 0x1, R80 ;  /* 0x00000001a5507824 */ /* 0x000fe200078e0250 */
[----:B------:R-:W-:Y:S01]  /*b830*/  BAR.SYNC.DEFER_BLOCKING 0x0 ;  /* 0x0000000000007b1d */ /* 0x000fe20000010000 */
[----:B-1----:R-:W-:Y:S02]  /*b840*/  FMNMX R4, R0, R4, !PT ;  /* 0x0000000400047209 */ /* 0x002fe40007800000 */
[----:B--2---:R-:W-:Y:S02]  /*b850*/  FMNMX R3, R3, R15, !PT ;  /* 0x0000000f03037209 */ /* 0x004fe40007800000 */
[----:B---3--:R-:W-:Y:S01]  /*b860*/  FMNMX R81, R2, R81, !PT ;  /* 0x0000005102517209 */ /* 0x008fe20007800000 */
[----:B------:R-:W-:Y:S04]  /*b870*/  @!P0 STS [R80], R83 ;  /* 0x0000005350008388 */ /* 0x000fe80000000800 */
[----:B------:R-:W-:Y:S04]  /*b880*/  @!P0 STS [R80+0x80], R4 ;  /* 0x0000800450008388 */ /* 0x000fe80000000800 */
[----:B------:R-:W-:Y:S04]  /*b890*/  @!P0 STS [R80+0x100], R3 ;  /* 0x0001000350008388 */ /* 0x000fe80000000800 */
[----:B------:R-:W-:Y:S01]  /*b8a0*/  @!P0 STS [R80+0x180], R81 ;  /* 0x0001805150008388 */ /* 0x000fe20000000800 */
[----:B------:R-:W-:Y:S01]  /*b8b0*/  LEA R15, R12, UR8, 0x2 ;  /* 0x000000080c0f7c11 */ /* 0x000fe2000f8e10ff */
[----:B------:R-:W-:Y:S06]  /*b8c0*/  BAR.SYNC.DEFER_BLOCKING 0x0 ;  /* 0x0000000000007b1d */ /* 0x000fec0000010000 */
[----:B------:R-:W0:Y:S04]  /*b8d0*/  LDS R0, [R15] ;  /* 0x000000000f007984 */ /* 0x000e280000000800 */
[----:B0-----:R-:W0:Y:S02]  /*b8e0*/  SHFL.BFLY PT, R2, R0, 0x2, 0x1f ;  /* 0x0c401f0000027f89 */ /* 0x001e2400000e0000 */
[----:B0-----:R-:W-:-:S05]  /*b8f0*/  FMNMX R2, R0, R2, !PT ;  /* 0x0000000200027209 */ /* 0x001fca0007800000 */
[----:B------:R-:W0:Y:S02]  /*b900*/  SHFL.BFLY PT, R0, R2, 0x1, 0x1f ;  /* 0x0c201f0002007f89 */ /* 0x000e2400000e0000 */
[----:B0-----:R-:W-:-:S05]  /*b910*/  FMNMX R0, R2, R0, !PT ;  /* 0x0000000002007209 */ /* 0x001fca0007800000 */
[----:B------:R-:W-:Y:S01]  /*b920*/  @!P0 STS [R15], R0 ;  /* 0x000000000f008388 */ /* 0x000fe20000000800 */
[----:B------:R-:W-:Y:S06]  /*b930*/  BAR.SYNC.DEFER_BLOCKING 0x0 ;  /* 0x0000000000007b1d */ /* 0x000fec0000010000 */
[----:B------:R-:W0:Y:S04]  /*b940*/  LDS R0, [R165] ;  /* 0x00000000a5007984 */ /* 0x000e280000000800 */
[----:B------:R-:W1:Y:S04]  /*b950*/  LDS R2, [R165+0x80] ;  /* 0x00008000a5027984 */ /* 0x000e680000000800 */
[----:B------:R-:W2:Y:S01]  /*b960*/  LDS R4, [R165+0x180] ;  /* 0x00018000a5047984 */ /* 0x000ea20000000800 */
[----:B0-----:R-:W-:-:S05]  /*b970*/  FMNMX R0, R0, R5, !PT ;  /* 0x0000000500007209 */ /* 0x001fca0007800000 */
[----:B------:R-:W-:-:S04]  /*b980*/  FFMA R3, R76, UR11, -R0 ;  /* 0x0000000b4c037c23 */ /* 0x000fc80008000800 */
[----:B------:R-:W-:-:S04]  /*b990*/  FMUL R3, R3, 1.4426950216293334961 ;  /* 0x3fb8aa3b03037820 */ /* 0x000fc80000400000 */
[----:B------:R0:W3:Y:S01]  /*b9a0*/  MUFU.EX2 R49, R3 ;  /* 0x0000000300317308 */ /* 0x0000e20000000800 */
[--C-:B------:R-:W-:Y:S01]  /*b9b0*/  FFMA R77, R77, UR11, -R0.reuse ;  /* 0x0000000b4d4d7c23 */ /* 0x100fe20008000800 */
[----:B0-----:R-:W-:-:S04]  /*b9c0*/  FFMA R3, R32, UR11, -R0 ;  /* 0x0000000b20037c23 */ /* 0x001fc80008000800 */
[----:B------:R-:W-:Y:S01]  /*b9d0*/  FMUL R3, R3, 1.4426950216293334961 ;  /* 0x3fb8aa3b03037820 */ /* 0x000fe20000400000 */
[----:B------:R-:W-:Y:S01]  /*b9e0*/  FMUL R77, R77, 1.4426950216293334961 ;  /* 0x3fb8aa3b4d4d7820 */ /* 0x000fe20000400000 */
[--C-:B------:R-:W-:Y:S02]  /*b9f0*/  FFMA R72, R72, UR11, -R0.reuse ;  /* 0x0000000b48487c23 */ /* 0x100fe40008000800 */
[----:B------:R0:W-:Y:S01]  /*ba00*/  MUFU.EX2 R7, R3 ;  /* 0x0000000300077308 */ /* 0x0001e20000000800 */
[--C-:B------:R-:W-:Y:S01]  /*ba10*/  FFMA R73, R73, UR11, -R0.reuse ;  /* 0x0000000b49497c23 */ /* 0x100fe20008000800 */
[--C-:B------:R-:W-:Y:S01]  /*ba20*/  FFMA R68, R68, UR11, -R0.reuse ;  /* 0x0000000b44447c23 */ /* 0x100fe20008000800 */
[----:B-1----:R-:W-:Y:S01]  /*ba30*/  FMNMX R2, R2, R63, !PT ;  /* 0x0000003f02027209 */ /* 0x002fe20007800000 */
[----:B------:R-:W-:Y:S01]  /*ba40*/  FMUL R72, R72, 1.4426950216293334961 ;  /* 0x3fb8aa3b48487820 */ /* 0x000fe20000400000 */
[--C-:B------:R-:W-:Y:S01]  /*ba50*/  FFMA R69, R69, UR11, -R0.reuse ;  /* 0x0000000b45457c23 */ /* 0x100fe20008000800 */
[----:B0-----:R-:W0:Y:S02]  /*ba60*/  LDS R3, [R165+0x100] ;  /* 0x00010000a5037984 */ /* 0x001e240000000800 */
[----:B------:R-:W-:Y:S01]  /*ba70*/  MUFU.EX2 R44, R77 ;  /* 0x0000004d002c7308 */ /* 0x000fe20000000800 */
[----:B------:R-:W-:Y:S01]  /*ba80*/  FMUL R73, R73, 1.4426950216293334961 ;  /* 0x3fb8aa3b49497820 */ /* 0x000fe20000400000 */
[----:B------:R-:W-:Y:S01]  /*ba90*/  FMUL R68, R68, 1.4426950216293334961 ;  /* 0x3fb8aa3b44447820 */ /* 0x000fe20000400000 */
[----:B------:R-:W-:Y:S01]  /*baa0*/  FFMA R33, R33, UR11, -R0 ;  /* 0x0000000b21217c23 */ /* 0x000fe20008000800 */
[--C-:B------:R-:W-:Y:S01]  /*bab0*/  FFMA R78, R78, UR11, -R2.reuse ;  /* 0x0000000b4e4e7c23 */ /* 0x100fe20008000802 */
[----:B--2---:R-:W-:Y:S01]  /*bac0*/  FMNMX R4, R4, R51, !PT ;  /* 0x0000003304047209 */ /* 0x004fe20007800000 */
[----:B------:R-:W-:Y:S01]  /*bad0*/  FMUL R69, R69, 1.4426950216293334961 ;  /* 0x3fb8aa3b45457820 */ /* 0x000fe20000400000 */
[--C-:B------:R-:W-:Y:S01]  /*bae0*/  FFMA R79, R79, UR11, -R2.reuse ;  /* 0x0000000b4f4f7c23 */ /* 0x100fe20008000802 */
[----:B------:R-:W1:Y:S01]  /*baf0*/  MUFU.EX2 R46, R72 ;  /* 0x00000048002e7308 */ /* 0x000e620000000800 */
[----:B------:R-:W-:Y:S01]  /*bb00*/  FFMA R74, R74, UR11, -R2 ;  /* 0x0000000b4a4a7c23 */ /* 0x000fe20008000802 */
[----:B------:R-:W-:Y:S01]  /*bb10*/  FMUL R33, R33, 1.4426950216293334961 ;  /* 0x3fb8aa3b21217820 */ /* 0x000fe20000400000 */
[----:B------:R-:W-:Y:S01]  /*bb20*/  FMUL R78, R78, 1.4426950216293334961 ;  /* 0x3fb8aa3b4e4e7820 */ /* 0x000fe20000400000 */
[----:B------:R-:W-:Y:S01]  /*bb30*/  FMUL R79, R79, 1.4426950216293334961 ;  /* 0x3fb8aa3b4f4f7820 */ /* 0x000fe20000400000 */
[----:B------:R-:W-:-:S03]  /*bb40*/  FFMA R22, R22, UR11, -R4 ;  /* 0x0000000b16167c23 */ /* 0x000fc60008000804 */
[----:B------:R-:W2:Y:S01]  /*bb50*/  MUFU.EX2 R14, R73 ;  /* 0x00000049000e7308 */ /* 0x000ea20000000800 */
[----:B------:R-:W-:Y:S01]  /*bb60*/  FMUL R74, R74, 1.4426950216293334961 ;  /* 0x3fb8aa3b4a4a7820 */ /* 0x000fe20000400000 */
[----:B------:R-:W-:-:S06]  /*bb70*/  FMUL R22, R22, 1.4426950216293334961 ;  /* 0x3fb8aa3b16167820 */ /* 0x000fcc0000400000 */
[----:B------:R-:W4:Y:S08]  /*bb80*/  MUFU.EX2 R13, R68 ;  /* 0x00000044000d7308 */ /* 0x000f300000000800 */
[----:B------:R-:W0:Y:S08]  /*bb90*/  MUFU.EX2 R11, R69 ;  /* 0x00000045000b7308 */ /* 0x000e300000000800 */
[----:B------:R-:W0:Y:S01]  /*bba0*/  MUFU.EX2 R5, R33 ;  /* 0x0000002100057308 */ /* 0x000e220000000800 */
[----:B------:R-:W-:Y:S07]  /*bbb0*/  STL [R1+0x894], R9 ;  /* 0x0008940901007387 */ /* 0x000fee0000100800 */
[----:B------:R-:W0:Y:S01]  /*bbc0*/  MUFU.EX2 R47, R78 ;  /* 0x0000004e002f7308 */ /* 0x000e220000000800 */
[----:B------:R-:W-:Y:S07]  /*bbd0*/  STL [R1+0x898], R10 ;  /* 0x0008980a01007387 */ /* 0x000fee0000100800 */
[----:B------:R-:W0:Y:S01]  /*bbe0*/  MUFU.EX2 R48, R79 ;  /* 0x0000004f00307308 */ /* 0x000e220000000800 */
[----:B---3--:R-:W-:Y:S07]  /*bbf0*/  STL [R1], R49 ;  /* 0x0000003101007387 */ /* 0x008fee0000100800 */
[----:B------:R-:W3:Y:S01]  /*bc00*/  MUFU.EX2 R45, R74 ;  /* 0x0000004a002d7308 */ /* 0x000ee20000000800 */
[----:B-1----:R-:W-:Y:S07]  /*bc10*/  STL [R1+0x8], R46 ;  /* 0x0000082e01007387 */ /* 0x002fee0000100800 */
[----:B------:R1:W-:Y:S01]  /*bc20*/  MUFU.EX2 R42, R22 ;  /* 0x00000016002a7308 */ /* 0x0003e20000000800 */
[----:B--2---:R2:W-:Y:S01]  /*bc30*/  STL [R1+0x4], R14 ;  /* 0x0000040e01007387 */ /* 0x0045e20000100800 */
[----:B-1----:R-:W-:-:S03]  /*bc40*/  FADD R22, R49, R44 ;  /* 0x0000002c31167221 */ /* 0x002fc60000000000 */
[----:B----4-:R-:W-:Y:S01]  /*bc50*/  STL [R1+0x10], R13 ;  /* 0x0000100d01007387 */ /* 0x010fe20000100800 */
[----:B------:R-:W-:-:S03]  /*bc60*/  FADD R22, R46, R22 ;  /* 0x000000162e167221 */ /* 0x000fc60000000000 */
[----:B------:R-:W-:Y:S01]  /*bc70*/  STL [R1+0x89c], R63 ;  /* 0x00089c3f01007387 */ /* 0x000fe20000100800 */
[----:B------:R-:W-:Y:S01]  /*bc80*/  FFMA R26, R26, UR11, -R4 ;  /* 0x0000000b1a1a7c23 */ /* 0x000fe20008000804 */
[----:B------:R-:W-:Y:S02]  /*bc90*/  FADD R22, R14, R22 ;  /* 0x000000160e167221 */ /* 0x000fe40000000000 */
[----:B0-----:R0:W-:Y:S04]  /*bca0*/  STL [R1+0xc], R11 ;  /* 0x00000c0b01007387 */ /* 0x0011e80000100800 */
[----:B------:R1:W-:Y:S01]  /*bcb0*/  STL [R1+0x18], R7 ;  /* 0x0000180701007387 */ /* 0x0003e20000100800 */
[----:B------:R-:W-:-:S03]  /*bcc0*/  FADD R22, R13, R22 ;  /* 0x000000160d167221 */ /* 0x000fc60000000000 */
[----:B------:R4:W-:Y:S01]  /*bcd0*/  STL [R1+0x14], R5 ;  /* 0x0000140501007387 */ /* 0x0009e20000100800 */
[----:B------:R-:W-:-:S03]  /*bce0*/  FMUL R26, R26, 1.4426950216293334961 ;  /* 0x3fb8aa3b1a1a7820 */ /* 0x000fc60000400000 */
[----:B------:R-:W-:Y:S04]  /*bcf0*/  STL [R1+0x20], R47 ;  /* 0x0000202f01007387 */ /* 0x000fe80000100800 */
[----:B------:R-:W-:Y:S01]  /*bd00*/  STL [R1+0x1c], R48 ;  /* 0x00001c3001007387 */ /* 0x000fe20000100800 */
[----:B------:R-:W-:-:S03]  /*bd10*/  FADD R22, R11, R22 ;  /* 0x000000160b167221 */ /* 0x000fc60000000000 */
[----:B---3--:R3:W-:Y:S04]  /*bd20*/  STL [R1+0x24], R45 ;  /* 0x0000242d01007387 */ /* 0x0087e80000100800 */
[----:B--2---:R-:W2:Y:S01]  /*bd30*/  LDL R14, [R1+0x6a0] ;  /* 0x0006a000010e7983 */ /* 0x004ea20000100800 */
[----:B------:R4:W-:Y:S01]  /*bd40*/  MUFU.EX2 R40, R26 ;  /* 0x0000001a00287308 */ /* 0x0009e20000000800 */
[----:B------:R-:W-:Y:S01]  /*bd50*/  FMNMX R3, R3, R50, !PT ;  /* 0x0000003203037209 */ /* 0x000fe20007800000 */
[----:B------:R-:W-:Y:S01]  /*bd60*/  FADD R22, R7, R22 ;  /* 0x0000001607167221 */ /* 0x000fe20000000000 */
[----:B0-----:R-:W2:Y:S04]  /*bd70*/  LDL R11, [R1+0x2b0] ;  /* 0x0002b000010b7983 */ /* 0x001ea80000100800 */
[----:B-1----:R-:W2:Y:S04]  /*bd80*/  LDL R7, [R1+0x698] ;  /* 0x0006980001077983 */ /* 0x002ea80000100800 */
[----:B----4-:R-:W4:Y:S01]  /*bd90*/  LDL R26, [R1+0x69c] ;  /* 0x00069c00011a7983 */ /* 0x010f220000100800 */
[--C-:B------:R-:W-:Y:S01]  /*bda0*/  FFMA R28, R28, UR11, -R3.reuse ;  /* 0x0000000b1c1c7c23 */ /* 0x100fe20008000803 */
[--C-:B------:R-:W-:Y:S01]  /*bdb0*/  FFMA R30, R30, UR11, -R4.reuse ;  /* 0x0000000b1e1e7c23 */ /* 0x100fe20008000804 */
[----:B------:R-:W-:Y:S01]  /*bdc0*/  FFMA R31, R31, UR11, -R4 ;  /* 0x0000000b1f1f7c23 */ /* 0x000fe20008000804 */
[----:B------:R-:W-:Y:S01]  /*bdd0*/  FFMA R75, R75, UR11, -R2 ;  /* 0x0000000b4b4b7c23 */ /* 0x000fe20008000802 */
[----:B------:R-:W-:Y:S01]  /*bde0*/  FMUL R28, R28, 1.4426950216293334961 ;  /* 0x3fb8aa3b1c1c7820 */ /* 0x000fe20000400000 */
[----:B------:R-:W-:Y:S01]  /*bdf0*/  FADD R22, R5, R22 ;  /* 0x0000001605167221 */ /* 0x000fe20000000000 */
[----:B------:R-:W-:Y:S01]  /*be00*/  FFMA R27, R27, UR11, -R4 ;  /* 0x0000000b1b1b7c23 */ /* 0x000fe20008000804 */
[----:B------:R-:W4:Y:S01]  /*be10*/  LDL R5, [R1+0x694] ;  /* 0x0006940001057983 */ /* 0x000f220000100800 */
[----:B------:R0:W-:Y:S01]  /*be20*/  MUFU.EX2 R38, R28 ;  /* 0x0000001c00267308 */ /* 0x0001e20000000800 */
[--C-:B------:R-:W-:Y:S01]  /*be30*/  FFMA R70, R70, UR11, -R2.reuse ;  /* 0x0000000b46467c23 */ /* 0x100fe20008000802 */
[----:B------:R-:W-:Y:S01]  /*be40*/  FFMA R71, R71, UR11, -R2 ;  /* 0x0000000b47477c23 */ /* 0x000fe20008000802 */
[--C-:B------:R-:W-:Y:S01]  /*be50*/  FFMA R23, R23, UR11, -R4.reuse ;  /* 0x0000000b17177c23 */ /* 0x100fe20008000804 */
[--C-:B------:R-:W-:Y:S01]  /*be60*/  FFMA R18, R18, UR11, -R4.reuse ;  /* 0x0000000b12127c23 */ /* 0x100fe20008000804 */
[----:B------:R-:W-:Y:S01]  /*be70*/  FFMA R19, R19, UR11, -R4 ;  /* 0x0000000b13137c23 */ /* 0x000fe20008000804 */
[--C-:B------:R-:W-:Y:S01]  /*be80*/  FFMA R34, R34, UR11, -R2.reuse ;  /* 0x0000000b22227c23 */ /* 0x100fe20008000802 */
[----:B------:R-:W-:Y:S01]  /*be90*/  FFMA R35, R35, UR11, -R2 ;  /* 0x0000000b23237c23 */ /* 0x000fe20008000802 */
[----:B------:R-:W-:Y:S01]  /*bea0*/  USHF.R.S32.HI UR10, URZ, 0x1f, UR5 ;  /* 0x0000001f3f0a7899 */ /* 0x000fe20008011405 */
[----:B0-----:R-:W4:Y:S01]  /*beb0*/  LDL R28, [R1+0x2b4] ;  /* 0x0002b400011c7983 */ /* 0x001f220000100800 */
[--C-:B------:R-:W-:Y:S01]  /*bec0*/  FFMA R29, R29, UR11, -R3.reuse ;  /* 0x0000000b1d1d7c23 */ /* 0x100fe20008000803 */
[--C-:B------:R-:W-:Y:S01]  /*bed0*/  FFMA R24, R24, UR11, -R3.reuse ;  /* 0x0000000b18187c23 */ /* 0x100fe20008000803 */
[----:B------:R-:W-:Y:S01]  /*bee0*/  FMUL R30, R30, 1.4426950216293334961 ;  /* 0x3fb8aa3b1e1e7820 */ /* 0x000fe20000400000 */
[----:B------:R-:W-:Y:S01]  /*bef0*/  FMUL R31, R31, 1.4426950216293334961 ;  /* 0x3fb8aa3b1f1f7820 */ /* 0x000fe20000400000 */
[----:B------:R-:W-:Y:S01]  /*bf00*/  FMUL R29, R29, 1.4426950216293334961 ;  /* 0x3fb8aa3b1d1d7820 */ /* 0x000fe20000400000 */
[----:B------:R-:W-:Y:S01]  /*bf10*/  FMUL R24, R24, 1.4426950216293334961 ;  /* 0x3fb8aa3b18187820 */ /* 0x000fe20000400000 */
[--C-:B------:R-:W-:Y:S01]  /*bf20*/  FFMA R25, R25, UR11, -R3.reuse ;  /* 0x0000000b19197c23 */ /* 0x100fe20008000803 */
[----:B------:R0:W-:Y:S01]  /*bf30*/  MUFU.EX2 R58, R30 ;  /* 0x0000001e003a7308 */ /* 0x0001e20000000800 */
[----:B------:R-:W-:Y:S01]  /*bf40*/  FMUL R75, R75, 1.4426950216293334961 ;  /* 0x3fb8aa3b4b4b7820 */ /* 0x000fe20000400000 */
[--C-:B------:R-:W-:Y:S01]  /*bf50*/  FFMA R20, R20, UR11, -R3.reuse ;  /* 0x0000000b14147c23 */ /* 0x100fe20008000803 */
[----:B------:R-:W-:Y:S01]  /*bf60*/  FMUL R25, R25, 1.4426950216293334961 ;  /* 0x3fb8aa3b19197820 */ /* 0x000fe20000400000 */
[----:B------:R-:W-:Y:S01]  /*bf70*/  FMUL R27, R27, 1.4426950216293334961 ;  /* 0x3fb8aa3b1b1b7820 */ /* 0x000fe20000400000 */
[C---:B------:R-:W-:Y:S01]  /*bf80*/  IADD3 R158, P1, R6.reuse, UR5, RZ ;  /* 0x00000005069e7c10 */ /* 0x040fe2000ff3e0ff */
[----:B------:R-:W4:Y:S02]  /*bf90*/  LDL R69, [R1+0x430] ;  /* 0x0004300001457983 */ /* 0x000f240000100800 */
[----:B------:R-:W-:Y:S01]  /*bfa0*/  MUFU.EX2 R39, R29 ;  /* 0x0000001d00277308 */ /* 0x000fe20000000800 */
[----:B------:R-:W-:Y:S01]  /*bfb0*/  IADD3 RZ, P3, R6, UR17, RZ ;  /* 0x0000001106ff7c10 */ /* 0x000fe2000ff7e0ff */
[----:B------:R-:W4:Y:S04]  /*bfc0*/  LDL R68, [R1+0x444] ;  /* 0x0004440001447983 */ /* 0x000f280000100800 */
[----:B------:R-:W4:Y:S02]  /*bfd0*/  LDL R33, [R1+0x440] ;  /* 0x0004400001217983 */ /* 0x000f240000100800 */
[----:B------:R1:W3:Y:S01]  /*bfe0*/  MUFU.EX2 R59, R31 ;  /* 0x0000001f003b7308 */ /* 0x0002e20000000800 */
[----:B------:R-:W-:Y:S01]  /*bff0*/  FMUL R70, R70, 1.4426950216293334961 ;  /* 0x3fb8aa3b46467820 */ /* 0x000fe20000400000 */
[----:B------:R-:W-:Y:S01]  /*c000*/  FMUL R20, R20, 1.4426950216293334961 ;  /* 0x3fb8aa3b14147820 */ /* 0x000fe20000400000 */
[--C-:B------:R-:W-:Y:S01]  /*c010*/  FFMA R21, R21, UR11, -R3.reuse ;  /* 0x0000000b15157c23 */ /* 0x100fe20008000803 */
[----:B------:R-:W-:Y:S01]  /*c020*/  FMUL R71, R71, 1.4426950216293334961 ;  /* 0x3fb8aa3b47477820 */ /* 0x000fe20000400000 */
[--C-:B------:R-:W-:Y:S01]  /*c030*/  FFMA R16, R16, UR11, -R3.reuse ;  /* 0x0000000b10107c23 */ /* 0x100fe20008000803 */
[----:B------:R-:W-:Y:S01]  /*c040*/  FMUL R23, R23, 1.4426950216293334961 ;  /* 0x3fb8aa3b17177820 */ /* 0x000fe20000400000 */
[----:B------:R-:W-:Y:S01]  /*c050*/  FMUL R18, R18, 1.4426950216293334961 ;  /* 0x3fb8aa3b12127820 */ /* 0x000fe20000400000 */
[----:B------:R-:W3:Y:S01]  /*c060*/  MUFU.EX2 R64, R24 ;  /* 0x0000001800407308 */ /* 0x000ee20000000800 */
[----:B------:R-:W-:Y:S01]  /*c070*/  FMUL R21, R21, 1.4426950216293334961 ;  /* 0x3fb8aa3b15157820 */ /* 0x000fe20000400000 */
[----:B------:R-:W-:Y:S01]  /*c080*/  FMUL R19, R19, 1.4426950216293334961 ;  /* 0x3fb8aa3b13137820 */ /* 0x000fe20000400000 */
[----:B------:R-:W-:Y:S01]  /*c090*/  FMUL R34, R34, 1.4426950216293334961 ;  /* 0x3fb8aa3b22227820 */ /* 0x000fe20000400000 */
[----:B------:R-:W-:Y:S01]  /*c0a0*/  FFMA R17, R17, UR11, -R3 ;  /* 0x0000000b11117c23 */ /* 0x000fe20008000803 */
[----:B------:R-:W-:Y:S01]  /*c0b0*/  FMUL R35, R35, 1.4426950216293334961 ;  /* 0x3fb8aa3b23237820 */ /* 0x000fe20000400000 */
[----:B0-----:R-:W4:Y:S02]  /*c0c0*/  LDL R30, [R1+0x2c8] ;  /* 0x0002c800011e7983 */ /* 0x001f240000100800 */
[----:B------:R-:W0:Y:S02]  /*c0d0*/  MUFU.EX2 R63, R75 ;  /* 0x0000004b003f7308 */ /* 0x000e240000000800 */
[----:B------:R-:W4:Y:S04]  /*c0e0*/  LDL R32, [R1+0x448] ;  /* 0x0004480001207983 */ /* 0x000f280000100800 */
[----:B------:R-:W4:Y:S02]  /*c0f0*/  LDL R73, [R1+0x450] ;  /* 0x0004500001497983 */ /* 0x000f240000100800 */
[----:B------:R-:W0:Y:S02]  /*c100*/  MUFU.EX2 R65, R25 ;  /* 0x0000001900417308 */ /* 0x000e240000000800 */
[----:B------:R-:W4:Y:S04]  /*c110*/  LDL R72, [R1+0x464] ;  /* 0x0004640001487983 */ /* 0x000f280000100800 */
[----:B------:R-:W4:Y:S02]  /*c120*/  LDL R74, [R1+0x474] ;  /* 0x00047400014a7983 */ /* 0x000f240000100800 */
[----:B------:R3:W0:Y:S01]  /*c130*/  MUFU.EX2 R41, R27 ;  /* 0x0000001b00297308 */ /* 0x0006220000000800 */
[----:B------:R-:W-:Y:S01]  /*c140*/  FMUL R16, R16, 1.4426950216293334961 ;  /* 0x3fb8aa3b10107820 */ /* 0x000fe20000400000 */
[----:B------:R-:W-:Y:S01]  /*c150*/  IADD3.X R159, R8, UR10, RZ, P1, !PT ;  /* 0x0000000a089f7c10 */ /* 0x000fe20008ffe4ff */
[----:B------:R-:W-:Y:S06]  /*c160*/  BAR.SYNC.DEFER_BLOCKING 0x0 ;  /* 0x0000000000007b1d */ /* 0x000fec0000010000 */
[----:B------:R-:W0:Y:S01]  /*c170*/  MUFU.EX2 R10, R70 ;  /* 0x00000046000a7308 */ /* 0x000e220000000800 */
[----:B-1----:R-:W4:Y:S04]  /*c180*/  LDL R31, [R1+0x2bc] ;  /* 0x0002bc00011f7983 */ /* 0x002f280000100800 */
[----:B------:R-:W4:Y:S03]  /*c190*/  LDL R29, [R1+0x2c0] ;  /* 0x0002c000011d7983 */ /* 0x000f260000100800 */
[----:B------:R1:W0:Y:S01]  /*c1a0*/  MUFU.EX2 R56, R20 ;  /* 0x0000001400387308 */ /* 0x0002220000000800 */
[----:B------:R-:W-:Y:S01]  /*c1b0*/  FMUL R17, R17, 1.4426950216293334961 ;  /* 0x3fb8aa3b11117820 */ /* 0x000fe20000400000 */
[----:B---3--:R-:W3:Y:S04]  /*c1c0*/  LDL R27, [R1+0x2b8] ;  /* 0x0002b800011b7983 */ /* 0x008ee80000100800 */
[----:B------:R-:W3:Y:S02]  /*c1d0*/  LDL R25, [R1+0x690] ;  /* 0x0006900001197983 */ /* 0x000ee40000100800 */
[----:B------:R0:W0:Y:S01]  /*c1e0*/  MUFU.EX2 R9, R71 ;  /* 0x0000004700097308 */ /* 0x0000220000000800 */
[----:B-1----:R-:W-:Y:S01]  /*c1f0*/  FADD R20, R47, R48 ;  /* 0x000000302f147221 */ /* 0x002fe20000000000 */
[----:B------:R-:W3:Y:S04]  /*c200*/  LDL R24, [R1+0x2c4] ;  /* 0x0002c40001187983 */ /* 0x000ee80000100800 */
[----:B------:R-:W3:Y:S02]  /*c210*/  LDL R76, [R1+0x470] ;  /* 0x00047000014c7983 */ /* 0x000ee40000100800 */
[----:B------:R-:W1:Y:S01]  /*c220*/  MUFU.EX2 R57, R21 ;  /* 0x0000001500397308 */ /* 0x000e620000000800 */
[----:B------:R-:W-:Y:S01]  /*c230*/  FADD R20, R45, R20 ;  /* 0x000000142d147221 */ /* 0x000fe20000000000 */
[----:B------:R-:W3:Y:S01]  /*c240*/  LDL R75, [R1+0x460] ;  /* 0x00046000014b7983 */ /* 0x000ee20000100800 */
[----:B------:R-:W1:Y:S03]  /*c250*/  LDC R45, c[0x0][0x268] ;  /* 0x00009a00ff2d7b82 */ /* 0x000e660000000800 */
[----:B------:R-:W3:Y:S02]  /*c260*/  LDL R78, [R1+0x494] ;  /* 0x00049400014e7983 */ /* 0x000ee40000100800 */
[----:B------:R-:W1:Y:S02]  /*c270*/  MUFU.EX2 R43, R23 ;  /* 0x00000017002b7308 */ /* 0x000e640000000800 */
[----:B------:R-:W3:Y:S04]  /*c280*/  LDL R81, [R1+0x490] ;  /* 0x0004900001517983 */ /* 0x000ee80000100800 */
[----:B------:R-:W3:Y:S02]  /*c290*/  LDL R82, [R1+0x4a0] ;  /* 0x0004a00001527983 */ /* 0x000ee40000100800 */
[----:B------:R0:W-:Y:S02]  /*c2a0*/  MUFU.EX2 R52, R18 ;  /* 0x0000001200347308 */ /* 0x0001e40000000800 */
[----:B------:R-:W3:Y:S04]  /*c2b0*/  LDL R77, [R1+0x4b4] ;  /* 0x0004b400014d7983 */ /* 0x000ee80000100800 */
[----:B0-----:R-:W3:Y:S02]  /*c2c0*/  LDL R71, [R1+0x484] ;  /* 0x0004840001477983 */ /* 0x001ee40000100800 */
[----:B------:R0:W-:Y:S01]  /*c2d0*/  MUFU.EX2 R53, R19 ;  /* 0x0000001300357308 */ /* 0x0001e20000000800 */
[----:B------:R-:W-:Y:S01]  /*c2e0*/  FADD R18, R58, R59 ;  /* 0x0000003b3a127221 */ /* 0x000fe20000000000 */
[----:B------:R-:W3:Y:S03]  /*c2f0*/  LDL R70, [R1+0x48c] ;  /* 0x00048c0001467983 */ /* 0x000ee60000100800 */
[----:B------:R-:W-:Y:S01]  /*c300*/  FADD R18, R40, R18 ;  /* 0x0000001228127221 */ /* 0x000fe20000000000 */
[----:B------:R-:W3:Y:S01]  /*c310*/  LDL R84, [R1+0x4b0] ;  /* 0x0004b00001547983 */ /* 0x000ee20000100800 */
[----:B0-----:R-:W-:Y:S01]  /*c320*/  FADD R19, R38, R39 ;  /* 0x0000002726137221 */ /* 0x001fe20000000000 */
[----:B------:R-:W0:Y:S02]  /*c330*/  MUFU.EX2 R36, R34 ;  /* 0x0000002200247308 */ /* 0x000e240000000800 */
[----:B------:R-:W3:Y:S01]  /*c340*/  LDL R79, [R1+0x4b8] ;  /* 0x0004b800014f7983 */ /* 0x000ee20000100800 */
[----:B------:R-:W-:-:S03]  /*c350*/  FADD R19, R64, R19 ;  /* 0x0000001340137221 */ /* 0x000fc60000000000 */
[----:B------:R-:W3:Y:S02]  /*c360*/  LDL R87, [R1+0x4c0] ;  /* 0x0004c00001577983 */ /* 0x000ee40000100800 */
[----:B------:R-:W0:Y:S01]  /*c370*/  MUFU.EX2 R66, R16 ;  /* 0x0000001000427308 */ /* 0x000e220000000800 */
[----:B------:R-:W-:Y:S01]  /*c380*/  FADD R20, R63, R20 ;  /* 0x000000143f147221 */ /* 0x000fe20000000000 */
[----:B------:R-:W-:Y:S01]  /*c390*/  FADD R19, R65, R19 ;  /* 0x0000001341137221 */ /* 0x000fe20000000000 */
[----:B------:R-:W-:Y:S01]  /*c3a0*/  FADD R18, R41, R18 ;  /* 0x0000001229127221 */ /* 0x000fe20000000000 */
[----:B------:R-:W3:Y:S04]  /*c3b0*/  LDL R86, [R1+0x4d4] ;  /* 0x0004d40001567983 */ /* 0x000ee80000100800 */
[----:B------:R-:W0:Y:S01]  /*c3c0*/  MUFU.EX2 R37, R35 ;  /* 0x0000002300257308 */ /* 0x000e220000000800 */
[----:B------:R-:W-:Y:S01]  /*c3d0*/  FADD R20, R10, R20 ;  /* 0x000000140a147221 */ /* 0x000fe20000000000 */
[----:B------:R-:W-:Y:S01]  /*c3e0*/  FADD R19, R56, R19 ;  /* 0x0000001338137221 */ /* 0x000fe20000000000 */
[----:B------:R-:W-:Y:S01]  /*c3f0*/  FADD R18, R42, R18 ;  /* 0x000000122a127221 */ /* 0x000fe20000000000 */
[----:B------:R-:W3:Y:S04]  /*c400*/  LDL R89, [R1+0x4d0] ;  /* 0x0004d00001597983 */ /* 0x000ee80000100800 */
[----:B------:R-:W0:Y:S01]  /*c410*/  MUFU.EX2 R67, R17 ;  /* 0x0000001100437308 */ /* 0x000e220000000800 */
[----:B------:R-:W-:Y:S01]  /*c420*/  FADD R20, R9, R20 ;  /* 0x0000001409147221 */ /* 0x000fe20000000000 */
[----:B-1----:R-:W-:Y:S01]  /*c430*/  FADD R19, R57, R19 ;  /* 0x0000001339137221 */ /* 0x002fe20000000000 */
[----:B------:R-:W-:Y:S01]  /*c440*/  FADD R18, R43, R18 ;  /* 0x000000122b127221 */ /* 0x000fe20000000000 */
[----:B------:R-:W1:Y:S01]  /*c450*/  SHFL.BFLY PT, R23, R22, 0x2, 0x1f ;  /* 0x0c401f0016177f89 */ /* 0x000e6200000e0000 */
[----:B0-----:R-:W-:Y:S01]  /*c460*/  FADD R20, R36, R20 ;  /* 0x0000001424147221 */ /* 0x001fe20000000000 */
[----:B------:R-:W-:Y:S01]  /*c470*/  FADD R19, R66, R19 ;  /* 0x0000001342137221 */ /* 0x000fe20000000000 */
[----:B------:R-:W-:Y:S01]  /*c480*/  FADD R18, R52, R18 ;  /* 0x0000001234127221 */ /* 0x000fe20000000000 */
[----:B------:R-:W-:Y:S01]  /*c490*/  LEA.HI.X.SX32 R13, R45, R8, 0x1, P3 ;  /* 0x000000082d0d7211 */ /* 0x000fe200018f0eff */
[----:B------:R-:W-:Y:S01]  /*c4a0*/  FADD R20, R37, R20 ;  /* 0x0000001425147221 */ /* 0x000fe20000000000 */
[----:B------:R-:W3:Y:S01]  /*c4b0*/  LDL R35, [R1+0x420] ;  /* 0x0004200001237983 */ /* 0x000ee20000100800 */
[----:B------:R-:W-:-:S03]  /*c4c0*/  FADD R18, R53, R18 ;  /* 0x0000001235127221 */ /* 0x000fc60000000000 */
[----:B------:R-:W3:Y:S01]  /*c4d0*/  LDL R34, [R1+0x434] ;  /* 0x0004340001227983 */ /* 0x000ee20000100800 */
[----:B------:R-:W-:-:S03]  /*c4e0*/  FADD R19, R67, R19 ;  /* 0x0000001343137221 */ /* 0x000fc60000000000 */
[----:B------:R-:W0:Y:S04]  /*c4f0*/  SHFL.BFLY PT, R21, R20, 0x2, 0x1f ;  /* 0x0c401f0014157f89 */ /* 0x000e2800000e0000 */
[----:B------:R-:W0:Y:S04]  /*c500*/  SHFL.BFLY PT, R16, R19, 0x2, 0x1f ;  /* 0x0c401f0013107f89 */ /* 0x000e2800000e0000 */
[----:B------:R-:W0:Y:S01]  /*c510*/  SHFL.BFLY PT, R17, R18, 0x2, 0x1f ;  /* 0x0c401f0012117f89 */ /* 0x000e2200000e0000 */
[----:B-1----:R-:W-:-:S03]  /*c520*/  FADD R23, R22, R23 ;  /* 0x0000001716177221 */ /* 0x002fc60000000000 */
[----:B------:R-:W3:Y:S04]  /*c530*/  LDL R88, [R1+0x4e4] ;  /* 0x0004e40001587983 */ /* 0x000ee80000100800 */
[----:B------:R-:W3:Y:S04]  /*c540*/  LDL R83, [R1+0x4d8] ;  /* 0x0004d80001537983 */ /* 0x000ee80000100800 */
[----:B------:R-:W3:Y:S01]  /*c550*/  LDL R85, [R1+0x4f4] ;  /* 0x0004f40001557983 */ /* 0x000ee20000100800 */
[----:B0-----:R-:W-:-:S03]  /*c560*/  FADD R21, R20, R21 ;  /* 0x0000001514157221 */ /* 0x001fc60000000000 */
[----:B------:R-:W3:Y:S01]  /*c570*/  LDL R96, [R1+0x4f0] ;  /* 0x0004f00001607983 */ /* 0x000ee20000100800 */
[----:B------:R-:W-:-:S03]  /*c580*/  FADD R16, R19, R16 ;  /* 0x0000001013107221 */ /* 0x000fc60000000000 */
[----:B------:R-:W3:Y:S01]  /*c590*/  LDL R93, [R1+0x504] ;  /* 0x00050400015d7983 */ /* 0x000ee20000100800 */
[----:B------:R-:W-:-:S03]  /*c5a0*/  FADD R17, R18, R17 ;  /* 0x0000001112117221 */ /* 0x000fc60000000000 */
[----:B------:R-:W0:Y:S04]  /*c5b0*/  SHFL.BFLY PT, R19, R21, 0x1, 0x1f ;  /* 0x0c201f0015137f89 */ /* 0x000e2800000e0000 */
[----:B------:R-:W1:Y:S04]  /*c5c0*/  SHFL.BFLY PT, R18, R23, 0x1, 0x1f ;  /* 0x0c201f0017127f89 */ /* 0x000e6800000e0000 */
[----:B------:R-:W1:Y:S04]  /*c5d0*/  SHFL.BFLY PT, R20, R16, 0x1, 0x1f ;  /* 0x0c201f0010147f89 */ /* 0x000e6800000e0000 */
[----:B------:R-:W1:Y:S04]  /*c5e0*/  SHFL.BFLY PT, R22, R17, 0x1, 0x1f ;  /* 0x0c201f0011167f89 */ /* 0x000e6800000e0000 */
[----:B------:R-:W3:Y:S04]  /*c5f0*/  LDL R92, [R1+0x500] ;  /* 0x00050000015c7983 */ /* 0x000ee80000100800 */
[----:B------:R-:W3:Y:S01]  /*c600*/  LDL R95, [R1+0x514] ;  /* 0x00051400015f7983 */ /* 0x000ee20000100800 */
[----:B0-----:R-:W-:-:S03]  /*c610*/  FADD R19, R21, R19 ;  /* 0x0000001315137221 */ /* 0x001fc60000000000 */
[----:B------:R-:W3:Y:S01]  /*c620*/  LDL R94, [R1+0x510] ;  /* 0x00051000015e7983 */ /* 0x000ee20000100800 */
[----:B-1----:R-:W-:-:S03]  /*c630*/  FADD R18, R23, R18 ;  /* 0x0000001217127221 */ /* 0x002fc60000000000 */
[----:B------:R-:W3:Y:S01]  /*c640*/  LDL R91, [R1+0x524] ;  /* 0x00052400015b7983 */ /* 0x000ee20000100800 */
[----:B------:R-:W-:-:S03]  /*c650*/  FADD R20, R16, R20 ;  /* 0x0000001410147221 */ /* 0x000fc60000000000 */
[----:B------:R-:W3:Y:S01]  /*c660*/  LDL R90, [R1+0x52c] ;  /* 0x00052c00015a7983 */ /* 0x000ee20000100800 */
[----:B------:R-:W-:-:S03]  /*c670*/  FADD R22, R17, R22 ;  /* 0x0000001611167221 */ /* 0x000fc60000000000 */
[----:B------:R-:W-:Y:S04]  /*c680*/  @!P0 STS [R80], R18 ;  /* 0x0000001250008388 */ /* 0x000fe80000000800 */
[----:B------:R-:W-:Y:S04]  /*c690*/  @!P0 STS [R80+0x80], R19 ;  /* 0x0000801350008388 */ /* 0x000fe80000000800 */
[----:B------:R-:W-:Y:S04]  /*c6a0*/  @!P0 STS [R80+0x100], R20 ;  /* 0x0001001450008388 */ /* 0x000fe80000000800 */
[----:B------:R0:W-:Y:S01]  /*c6b0*/  @!P0 STS [R80+0x180], R22 ;  /* 0x0001801650008388 */ /* 0x0001e20000000800 */
[----:B------:R-:W-:Y:S06]  /*c6c0*/  BAR.SYNC.DEFER_BLOCKING 0x0 ;  /* 0x0000000000007b1d */ /* 0x000fec0000010000 */
[----:B------:R-:W3:Y:S04]  /*c6d0*/  LDL R23, [R1+0x2ec] ;  /* 0x0002ec0001177983 */ /* 0x000ee80000100800 */
[----:B0-----:R-:W3:Y:S04]  /*c6e0*/  LDL R22, [R1+0x300] ;  /* 0x0003000001167983 */ /* 0x001ee80000100800 */
[----:B------:R-:W3:Y:S04]  /*c6f0*/  LDL R80, [R1+0x4a4] ;  /* 0x0004a40001507983 */ /* 0x000ee80000100800 */
[----:B------:R-:W3:Y:S04]  /*c700*/  LDL R97, [R1+0x534] ;  /* 0x0005340001617983 */ /* 0x000ee80000100800 */
[----:B------:R-:W0:Y:S04]  /*c710*/  LDS R17, [R15] ;  /* 0x000000000f117984 */ /* 0x000e280000000800 */
[----:B------:R-:W3:Y:S04]  /*c720*/  LDL R99, [R1+0x538] ;  /* 0x0005380001637983 */ /* 0x000ee80000100800 */
[----:B------:R-:W3:Y:S04]  /*c730*/  LDL R98, [R1+0x540] ;  /* 0x0005400001627983 */ /* 0x000ee80000100800 */
[----:B------:R-:W3:Y:S04]  /*c740*/  LDL R161, [R1+0x678] ;  /* 0x0006780001a17983 */ /* 0x000ee80000100800 */
[----:B------:R-:W3:Y:S04]  /*c750*/  LDL R162, [R1+0x680] ;  /* 0x0006800001a27983 */ /* 0x000ee80000100800 */
[----:B------:R-:W3:Y:S04]  /*c760*/  LDL R164, [R1+0x64c] ;  /* 0x00064c0001a47983 */ /* 0x000ee80000100800 */
[----:B------:R-:W3:Y:S04]  /*c770*/  LDL R163, [R1+0x648] ;  /* 0x0006480001a37983 */ /* 0x000ee80000100800 */
[----:B0-----:R-:W0:Y:S02]  /*c780*/  SHFL.BFLY PT, R16, R17, 0x2, 0x1f ;  /* 0x0c401f0011107f89 */ /* 0x001e2400000e0000 */
[----:B0-----:R-:W-:-:S05]  /*c790*/  FADD R17, R17, R16 ;  /* 0x0000001011117221 */ /* 0x001fca0000000000 */
[----:B------:R-:W0:Y:S02]  /*c7a0*/  SHFL.BFLY PT, R16, R17, 0x1, 0x1f ;  /* 0x0c201f0011107f89 */ /* 0x000e2400000e0000 */
[----:B0-----:R-:W-:-:S05]  /*c7b0*/  FADD R17, R17, R16 ;  /* 0x0000001011117221 */ /* 0x001fca0000000000 */
[----:B------:R0:W-:Y:S01]  /*c7c0*/  @!P0 STS [R15], R17 ;  /* 0x000000110f008388 */ /* 0x0001e20000000800 */
[----:B------:R-:W-:Y:S01]  /*c7d0*/  BAR.SYNC.DEFER_BLOCKING 0x0 ;  /* 0x0000000000007b1d */ /* 0x000fe20000010000 */
[----:B------:R-:W-:Y:S01]  /*c7e0*/  VIADD R16, R6, UR16 ;  /* 0x0000001006107c36 */ /* 0x000fe20008000000 */
[----:B--2---:R-:W-:-:S04]  /*c7f0*/  IADD3 R20, P2, R14, UR5, RZ ;  /* 0x000000050e147c10 */ /* 0x004fc8000ff5e0ff */
[----:B------:R-:W-:Y:S01]  /*c800*/  IADD3 R16, P1, R16, UR5, RZ ;  /* 0x0000000510107c10 */ /* 0x000fe2000ff3e0ff */
[----:B------:R-:W2:Y:S03]  /*c810*/  LDL R14, [R1+0x2d0] ;  /* 0x0002d000010e7983 */ /* 0x000ea60000100800 */
[----:B0-----:R-:W-:Y:S02]  /*c820*/  IADD3.X R17, R13, UR10, RZ, P1, !PT ;  /* 0x0000000a0d117c10 */ /* 0x001fe40008ffe4ff */
[----:B------:R-:W2:Y:S01]  /*c830*/  LDL R13, [R1+0x2d8] ;  /* 0x0002d800010d7983 */ /* 0x000ea20000100800 */
[----:B----4-:R-:W-:Y:S02]  /*c840*/  IADD3 R18, P1, R26, UR5, RZ ;  /* 0x000000051a127c10 */ /* 0x010fe4000ff3e0ff */
[----:B------:R-:W-:Y:S01]  /*c850*/  IADD3.X R21, R11, UR10, RZ, P2, !PT ;  /* 0x0000000a0b157c10 */ /* 0x000fe200097fe4ff */
[----:B------:R-:W4:Y:S04]  /*c860*/  LDL R26, [R1+0x2cc] ;  /* 0x0002cc00011a7983 */ /* 0x000f280000100800 */
[----:B------:R-:W4:Y:S04]  /*c870*/  LDL R11, [R1+0x2e0] ;  /* 0x0002e000010b7983 */ /* 0x000f280000100800 */
[----:B------:R0:W4:Y:S01]  /*c880*/  LDG.E.U8 R45, desc[UR12][R16.64] ;  /* 0x0000000c102d7981 */ /* 0x000122000c1e1100 */
[----:B------:R-:W-:-:S03]  /*c890*/  IADD3.X R19, R28, UR10, RZ, P1, !PT ;  /* 0x0000000a1c137c10 */ /* 0x000fc60008ffe4ff */
[----:B------:R1:W4:Y:S04]  /*c8a0*/  LDG.E.U8 R55, desc[UR12][R20.64] ;  /* 0x0000000c14377981 */ /* 0x000328000c1e1100 */
[----:B------:R-:W4:Y:S01]  /*c8b0*/  LDL R28, [R1+0x2e8] ;  /* 0x0002e800011c7983 */ /* 0x000f220000100800 */
[----:B0-----:R-:W-:-:S03]  /*c8c0*/  IADD3 R16, P2, R7, UR5, RZ ;  /* 0x0000000507107c10 */ /* 0x001fc6000ff5e0ff */
[----:B------:R-:W4:Y:S01]  /*c8d0*/  LDL R7, [R1+0x2d4] ;  /* 0x0002d40001077983 */ /* 0x000f220000100800 */
[----:B-1----:R-:W-:-:S03]  /*c8e0*/  IADD3 R20, P1, R5, UR5, RZ ;  /* 0x0000000505147c10 */ /* 0x002fc6000ff3e0ff */
[----:B------:R-:W4:Y:S01]  /*c8f0*/  LDL R5, [R1+0x2dc] ;  /* 0x0002dc0001057983 */ /* 0x000f220000100800 */
[----:B---3--:R-:W-:-:S03]  /*c900*/  IADD3.X R17, R27, UR10, RZ, P2, !PT ;  /* 0x0000000a1b117c10 */ /* 0x008fc600097fe4ff */
[----:B------:R0:W3:Y:S01]  /*c910*/  LDG.E.U8 R47, desc[UR12][R18.64] ;  /* 0x0000000c122f7981 */ /* 0x0000e2000c1e1100 */
[----:B------:R-:W-:-:S03]  /*c920*/  IADD3.X R21, R31, UR10, RZ, P1, !PT ;  /* 0x0000000a1f157c10 */ /* 0x000fc60008ffe4ff */
[----:B------:R-:W3:Y:S04]  /*c930*/  LDL R27, [R1+0x2f0] ;  /* 0x0002f000011b7983 */ /* 0x000ee80000100800 */
[----:B------:R-:W3:Y:S01]  /*c940*/  LDL R15, [R1+0x2f8] ;  /* 0x0002f800010f7983 */ /* 0x000ee20000100800 */
[----:B0-----:R-:W-:-:S03]  /*c950*/  IADD3 R18, P2, R25, UR5, RZ ;  /* 0x0000000519127c10 */ /* 0x001fc6000ff5e0ff */
[----:B------:R-:W3:Y:S01]  /*c960*/  LDL R25, [R1+0x2e4] ;  /* 0x0002e40001197983 */ /* 0x000ee20000100800 */
[----:B------:R-:W-:-:S03]  /*c970*/  IADD3.X R19, R29, UR10, RZ, P2, !PT ;  /* 0x0000000a1d137c10 */ /* 0x000fc600097fe4ff */
[----:B------:R0:W3:Y:S04]  /*c980*/  LDG.E.U8 R61, desc[UR12][R16.64] ;  /* 0x0000000c103d7981 */ /* 0x0000e8000c1e1100 */
[----:B------:R1:W3:Y:S04]  /*c990*/  LDG.E.U8 R48, desc[UR12][R20.64] ;  /* 0x0000000c14307981 */ /* 0x0002e8000c1e1100 */
[----:B------:R4:W3:Y:S01]  /*c9a0*/  LDG.E.U8 R49, desc[UR12][R18.64] ;  /* 0x0000000c12317981 */ /* 0x0008e2000c1e1100 */
[----:B0-----:R-:W-:-:S03]  /*c9b0*/  IADD3 R16, P1, R30, UR5, RZ ;  /* 0x000000051e107c10 */ /* 0x001fc6000ff3e0ff */
[----:B------:R-:W3:Y:S01]  /*c9c0*/  LDL R30, [R1+0x30c] ;  /* 0x00030c00011e7983 */ /* 0x000ee20000100800 */
[----:B------:R-:W-:-:S03]  /*c9d0*/  IADD3.X R17, R24, UR10, RZ, P1, !PT ;  /* 0x0000000a18117c10 */ /* 0x000fc60008ffe4ff */
[----:B------:R-:W3:Y:S04]  /*c9e0*/  LDL R24, [R1+0x308] ;  /* 0x0003080001187983 */ /* 0x000ee80000100800 */
[----:B------:R0:W3:Y:S04]  /*c9f0*/  LDG.E.U8 R62, desc[UR12][R16.64] ;  /* 0x0000000c103e7981 */ /* 0x0000e8000c1e1100 */
[----:B------:R-:W3:Y:S04]  /*ca00*/  LDL R29, [R1+0x314] ;  /* 0x00031400011d7983 */ /* 0x000ee80000100800 */
[----:B------:R-:W3:Y:S04]  /*ca10*/  LDL R31, [R1+0x400] ;  /* 0x00040000011f7983 */ /* 0x000ee80000100800 */
[----:B------:R-:W3:Y:S04]  /*ca20*/  LDG.E.U8 R158, desc[UR12][R158.64] ;  /* 0x0000000c9e9e7981 */ /* 0x000ee8000c1e1100 */
[----:B------:R-:W3:Y:S01]  /*ca30*/  LDL R159, [R1+0x65c] ;  /* 0x00065c00019f7983 */ /* 0x000ee20000100800 */
[----:B--2---:R-:W-:-:S03]  /*ca40*/  IADD3 R156, P2, R14, UR5, RZ ;  /* 0x000000050e9c7c10 */ /* 0x004fc6000ff5e0ff */
[----:B------:R-:W2:Y:S01]  /*ca50*/  LDL R14, [R1+0x2f4] ;  /* 0x0002f400010e7983 */ /* 0x000ea20000100800 */
[----:B-1----:R-:W-:-:S03]  /*ca60*/  IADD3 R20, P1, R13, UR5, RZ ;  /* 0x000000050d147c10 */ /* 0x002fc6000ff3e0ff */
[----:B------:R-:W2:Y:S01]  /*ca70*/  LDL R13, [R1+0x2fc] ;  /* 0x0002fc00010d7983 */ /* 0x000ea20000100800 */
[----:B----4-:R-:W-:-:S03]  /*ca80*/  IADD3.X R157, R26, UR10, RZ, P2, !PT ;  /* 0x0000000a1a9d7c10 */ /* 0x010fc600097fe4ff */
[----:B------:R-:W4:Y:S01]  /*ca90*/  LDL R26, [R1+0x310] ;  /* 0x00031000011a7983 */ /* 0x000f220000100800 */
[----:B------:R-:W-:-:S03]  /*caa0*/  IADD3 R18, P2, R11, UR5, RZ ;  /* 0x000000050b127c10 */ /* 0x000fc6000ff5e0ff */
[----:B------:R-:W4:Y:S04]  /*cab0*/  LDL R11, [R1+0x304] ;  /* 0x00030400010b7983 */ /* 0x000f280000100800 */
[----:B------:R-:W4:Y:S01]  /*cac0*/  LDG.E.U8 R156, desc[UR12][R156.64] ;  /* 0x0000000c9c9c7981 */ /* 0x000f22000c1e1100 */
[----:B------:R-:W-:-:S03]  /*cad0*/  IADD3.X R21, R7, UR10, RZ, P1, !PT ;  /* 0x0000000a07157c10 */ /* 0x000fc60008ffe4ff */
[----:B------:R-:W4:Y:S04]  /*cae0*/  LDL R157, [R1+0x664] ;  /* 0x00066400019d7983 */ /* 0x000f280000100800 */
[----:B------:R-:W4:Y:S01]  /*caf0*/  LDL R7, [R1+0x318] ;  /* 0x0003180001077983 */ /* 0x000f220000100800 */
[----:B------:R-:W-:-:S03]  /*cb00*/  IADD3.X R19, R5, UR10, RZ, P2, !PT ;  /* 0x0000000a05137c10 */ /* 0x000fc600097fe4ff */
[----:B------:R-:W4:Y:S01]  /*cb10*/  LDL R5, [R1+0x320] ;  /* 0x0003200001057983 */ /* 0x000f220000100800 */
[----:B0-----:R-:W-:-:S03]  /*cb20*/  IADD3 R16, P1, R28, UR5, RZ ;  /* 0x000000051c107c10 */ /* 0x001fc6000ff3e0ff */
[----:B------:R0:W4:Y:S04]  /*cb30*/  LDG.E.U8 R54, desc[UR12][R20.64] ;  /* 0x0000000c14367981 */ /* 0x000128000c1e1100 */
[----:B------:R-:W4:Y:S01]  /*cb40*/  LDL R28, [R1+0x328] ;  /* 0x00032800011c7983 */ /* 0x000f220000100800 */
[----:B---3--:R-:W-:-:S03]  /*cb50*/  IADD3.X R17, R25, UR10, RZ, P1, !PT ;  /* 0x0000000a19117c10 */ /* 0x008fc60008ffe4ff */
[----:B------:R1:W3:Y:S01]  /*cb60*/  LDG.E.U8 R46, desc[UR12][R18.64] ;  /* 0x0000000c122e7981 */ /* 0x0002e2000c1e1100 */
[----:B0-----:R-:W-:-:S03]  /*cb70*/  IADD3 R20, P2, R27, UR5, RZ ;  /* 0x000000051b147c10 */ /* 0x001fc6000ff5e0ff */
[----:B------:R-:W3:Y:S01]  /*cb80*/  LDL R25, [R1+0x330] ;  /* 0x0003300001197983 */ /* 0x000ee20000100800 */
[----:B------:R-:W-:-:S03]  /*cb90*/  IADD3.X R21, R23, UR10, RZ, P2, !PT ;  /* 0x0000000a17157c10 */ /* 0x000fc600097fe4ff */
[----:B------:R-:W3:Y:S01]  /*cba0*/  LDL R23, [R1+0x324] ;  /* 0x0003240001177983 */ /* 0x000ee20000100800 */
[----:B-1----:R-:W-:-:S03]  /*cbb0*/  IADD3 R18, P1, R15, UR5, RZ ;  /* 0x000000050f127c10 */ /* 0x002fc6000ff3e0ff */
[----:B------:R-:W3:Y:S04]  /*cbc0*/  LDL R15, [R1+0x31c] ;  /* 0x00031c00010f7983 */ /* 0x000ee80000100800 */
[----:B------:R0:W3:Y:S04]  /*cbd0*/  LDG.E.U8 R60, desc[UR12][R16.64] ;  /* 0x0000000c103c7981 */ /* 0x0000e8000c1e1100 */
[----:B------:R-:W3:Y:S01]  /*cbe0*/  LDL R27, [R1+0x340] ;  /* 0x00034000011b7983 */ /* 0x000ee20000100800 */
[----:B0-----:R-:W-:-:S03]  /*cbf0*/  IADD3 R16, P2, R22, UR5, RZ ;  /* 0x0000000516107c10 */ /* 0x001fc6000ff5e0ff */
[----:B------:R-:W3:Y:S01]  /*cc00*/  LDL R22, [R1+0x338] ;  /* 0x0003380001167983 */ /* 0x000ee20000100800 */
[----:B--2---:R-:W-:Y:S02]  /*cc10*/  IADD3.X R19, R14, UR10, RZ, P1, !PT ;  /* 0x0000000a0e137c10 */ /* 0x004fe40008ffe4ff */
[----:B------:R-:W-:Y:S01]  /*cc20*/  IADD3 R154, P1, R24, UR5, RZ ;  /* 0x00000005189a7c10 */ /* 0x000fe2000ff3e0ff */
[----:B------:R-:W2:Y:S01]  /*cc30*/  LDG.E.U8 R14, desc[UR12][R20.64] ;  /* 0x0000000c140e7981 */ /* 0x000ea2000c1e1100 */
[----:B------:R-:W-:-:S03]  /*cc40*/  IADD3.X R17, R13, UR10, RZ, P2, !PT ;  /* 0x0000000a0d117c10 */ /* 0x000fc600097fe4ff */
[----:B------:R-:W2:Y:S04]  /*cc50*/  LDL R24, [R1+0x32c] ;  /* 0x00032c0001187983 */ /* 0x000ea80000100800 */
[----:B------:R0:W2:Y:S01]  /*cc60*/  LDG.E.U8 R13, desc[UR12][R18.64] ;  /* 0x0000000c120d7981 */ /* 0x0000a2000c1e1100 */
[----:B----4-:R-:W-:Y:S02]  /*cc70*/  IADD3.X R155, R11, UR10, RZ, P1, !PT ;  /* 0x0000000a0b9b7c10 */ /* 0x010fe40008ffe4ff */
[----:B------:R-:W-:Y:S01]  /*cc80*/  IADD3 R152, P2, R26, UR5, RZ ;  /* 0x000000051a987c10 */ /* 0x000fe2000ff5e0ff */
[----:B------:R1:W4:Y:S04]  /*cc90*/  LDG.E.U8 R11, desc[UR12][R16.64] ;  /* 0x0000000c100b7981 */ /* 0x000328000c1e1100 */
[----:B------:R-:W4:Y:S04]  /*cca0*/  LDL R26, [R1+0x348] ;  /* 0x00034800011a7983 */ /* 0x000f280000100800 */
[----:B------:R-:W4:Y:S04]  /*ccb0*/  LDL R18, [R1+0x334] ;  /* 0x0003340001127983 */ /* 0x000f280000100800 */
[----:B------:R-:W4:Y:S01]  /*ccc0*/  LDL R21, [R1+0x358] ;  /* 0x0003580001157983 */ /* 0x000f220000100800 */
[----:B------:R-:W-:-:S03]  /*ccd0*/  IADD3 R150, P1, R7, UR5, RZ ;  /* 0x0000000507967c10 */ /* 0x000fc6000ff3e0ff */
[----:B------:R-:W4:Y:S04]  /*cce0*/  LDL R16, [R1+0x350] ;  /* 0x0003500001107983 */ /* 0x000f280000100800 */
[----:B------:R-:W4:Y:S01]  /*ccf0*/  LDL R7, [R1+0x33c] ;  /* 0x00033c0001077983 */ /* 0x000f220000100800 */
[----:B------:R-:W-:Y:S02]  /*cd00*/  IADD3.X R153, R30, UR10, RZ, P2, !PT ;  /* 0x0000000a1e997c10 */ /* 0x000fe400097fe4ff */
[----:B------:R-:W-:Y:S01]  /*cd10*/  IADD3 R148, P2, R5, UR5, RZ ;  /* 0x0000000505947c10 */ /* 0x000fe2000ff5e0ff */
[----:B------:R-:W4:Y:S04]  /*cd20*/  LDL R20, [R1+0x34c] ;  /* 0x00034c0001147983 */ /* 0x000f280000100800 */
[----:B------:R-:W4:Y:S01]  /*cd30*/  LDL R5, [R1+0x344] ;  /* 0x0003440001057983 */ /* 0x000f220000100800 */
[----:B------:R-:W-:-:S02]  /*cd40*/  IADD3.X R151, R29, UR10, RZ, P1, !PT ;  /* 0x0000000a1d977c10 */ /* 0x000fc40008ffe4ff */
[----:B------:R-:W-:Y:S01]  /*cd50*/  IADD3 R146, P1, R28, UR5, RZ ;  /* 0x000000051c927c10 */ /* 0x000fe2000ff3e0ff */
[----:B------:R-:W4:Y:S04]  /*cd60*/  LDL R19, [R1+0x364] ;  /* 0x0003640001137983 */ /* 0x000f280000100800 */
[----:B------:R-:W4:Y:S01]  /*cd70*/  LDL R17, [R1+0x370] ;  /* 0x0003700001117983 */ /* 0x000f220000100800 */
[----:B---3--:R-:W-:-:S03]  /*cd80*/  IADD3.X R147, R23, UR10, RZ, P1, !PT ;  /* 0x0000000a17937c10 */ /* 0x008fc60008ffe4ff */
[----:B------:R-:W3:Y:S01]  /*cd90*/  LDL R28, [R1+0x404] ;  /* 0x00040400011c7983 */ /* 0x000ee20000100800 */
[----:B------:R-:W-:-:S03]  /*cda0*/  IADD3.X R149, R15, UR10, RZ, P2, !PT ;  /* 0x0000000a0f957c10 */ /* 0x000fc600097fe4ff */
[----:B------:R-:W3:Y:S01]  /*cdb0*/  LDL R23, [R1+0x368] ;  /* 0x0003680001177983 */ /* 0x000ee20000100800 */
[----:B------:R-:W-:-:S03]  /*cdc0*/  IADD3 R144, P2, R25, UR5, RZ ;  /* 0x0000000519907c10 */ /* 0x000fc6000ff5e0ff */
[----:B------:R-:W3:Y:S04]  /*cdd0*/  LDL R15, [R1+0x360] ;  /* 0x00036000010f7983 */ /* 0x000ee80000100800 */
[----:B------:R-:W3:Y:S04]  /*cde0*/  LDL R25, [R1+0x354] ;  /* 0x0003540001197983 */ /* 0x000ee80000100800 */
[----:B------:R-:W3:Y:S01]  /*cdf0*/  LDL R30, [R1+0x414] ;  /* 0x00041400011e7983 */ /* 0x000ee20000100800 */
[----:B------:R-:W-:-:S03]  /*ce00*/  IADD3 R142, P1, R22, UR5, RZ ;  /* 0x00000005168e7c10 */ /* 0x000fc6000ff3e0ff */
[----:B------:R-:W3:Y:S04]  /*ce10*/  LDL R29, [R1+0x428] ;  /* 0x00042800011d7983 */ /* 0x000ee80000100800 */
[----:B------:R-:W3:Y:S04]  /*ce20*/  LDL R22, [R1+0x35c] ;  /* 0x00035c0001167983 */ /* 0x000ee80000100800 */
[----:B------:R-:W3:Y:S04]  /*ce30*/  LDG.E.U8 R146, desc[UR12][R146.64] ;  /* 0x0000000c92927981 */ /* 0x000ee8000c1e1100 */
[----:B------:R-:W3:Y:S04]  /*ce40*/  LDG.E.U8 R150, desc[UR12][R150.64] ;  /* 0x0000000c96967981 */ /* 0x000ee8000c1e1100 */
[----:B------:R-:W3:Y:S04]  /*ce50*/  LDG.E.U8 R148, desc[UR12][R148.64] ;  /* 0x0000000c94947981 */ /* 0x000ee8000c1e1100 */
[----:B------:R-:W3:Y:S04]  /*ce60*/  LDL R147, [R1+0x604] ;  /* 0x0006040001937983 */ /* 0x000ee80000100800 */
[----:B------:R-:W3:Y:S04]  /*ce70*/  LDL R151, [R1+0x624] ;  /* 0x0006240001977983 */ /* 0x000ee80000100800 */
[----:B------:R-:W3:Y:S04]  /*ce80*/  LDL R149, [R1+0x658] ;  /* 0x0006580001957983 */ /* 0x000ee80000100800 */
[----:B------:R-:W3:Y:S04]  /*ce90*/  LDG.E.U8 R154, desc[UR12][R154.64] ;  /* 0x0000000c9a9a7981 */ /* 0x000ee8000c1e1100 */
[----:B------:R-:W3:Y:S04]  /*cea0*/  LDG.E.U8 R152, desc[UR12][R152.64] ;  /* 0x0000000c98987981 */ /* 0x000ee8000c1e1100 */
[----:B------:R-:W3:Y:S04]  /*ceb0*/  LDL R155, [R1+0x63c] ;  /* 0x00063c00019b7983 */ /* 0x000ee80000100800 */
[----:B------:R-:W3:Y:S01]  /*cec0*/  LDL R153, [R1+0x638] ;  /* 0x0006380001997983 */ /* 0x000ee20000100800 */
[----:B--2---:R-:W-:-:S03]  /*ced0*/  IADD3.X R145, R24, UR10, RZ, P2, !PT ;  /* 0x0000000a18917c10 */ /* 0x004fc600097fe4ff */
[----:B------:R-:W2:Y:S01]  /*cee0*/  LDL R24, [R1+0x374] ;  /* 0x0003740001187983 */ /* 0x000ea20000100800 */
[----:B------:R-:W-:-:S03]  /*cef0*/  IADD3 R140, P2, R27, UR5, RZ ;  /* 0x000000051b8c7c10 */ /* 0x000fc6000ff5e0ff */
[----:B------:R-:W2:Y:S04]  /*cf00*/  LDL R27, [R1+0x424] ;  /* 0x00042400011b7983 */ /* 0x000ea80000100800 */
[----:B------:R-:W2:Y:S01]  /*cf10*/  LDG.E.U8 R144, desc[UR12][R144.64] ;  /* 0x0000000c90907981 */ /* 0x000ea2000c1e1100 */
        /* <DEDUP_REMOVED lines=8> */
[----:B------:R-:W-:Y:S02]  /*cfa0*/  IADD3 R136, P2, R16, UR5, RZ ;  /* 0x0000000510887c10 */ /* 0x000fe4000ff5e0ff */
[----:B------:R-:W-:Y:S01]  /*cfb0*/  IADD3.X R139, R5, UR10, RZ, P1, !PT ;  /* 0x0000000a058b7c10 */ /* 0x000fe20008ffe4ff */
[----:B------:R-:W4:Y:S04]  /*cfc0*/  LDL R16, [R1+0x378] ;  /* 0x0003780001107983 */ /* 0x000f280000100800 */
[----:B------:R-:W4:Y:S01]  /*cfd0*/  LDL R5, [R1+0x38c] ;  /* 0x00038c0001057983 */ /* 0x000f220000100800 */
[----:B------:R-:W-:-:S02]  /*cfe0*/  IADD3 R134, P1, R21, UR5, RZ ;  /* 0x0000000515867c10 */ /* 0x000fc4000ff3e0ff */
[----:B------:R-:W-:Y:S01]  /*cff0*/  IADD3.X R137, R20, UR10, RZ, P2, !PT ;  /* 0x0000000a14897c10 */ /* 0x000fe200097fe4ff */
[----:B------:R-:W4:Y:S04]  /*d000*/  LDL R21, [R1+0x380] ;  /* 0x0003800001157983 */ /* 0x000f280000100800 */
[----:B------:R-:W4:Y:S04]  /*d010*/  LDL R20, [R1+0x394] ;  /* 0x0003940001147983 */ /* 0x000f280000100800 */
[----:B------:R-:W4:Y:S01]  /*d020*/  LDG.E.U8 R136, desc[UR12][R136.64] ;  /* 0x0000000c88887981 */ /* 0x000f22000c1e1100 */
[----:B---3--:R-:W-:-:S03]  /*d030*/  IADD3 R132, P2, R15, UR5, RZ ;  /* 0x000000050f847c10 */ /* 0x008fc6000ff5e0ff */
[----:B------:R-:W3:Y:S01]  /*d040*/  LDG.E.U8 R140, desc[UR12][R140.64] ;  /* 0x0000000c8c8c7981 */ /* 0x000ee2000c1e1100 */
[----:B------:R-:W-:-:S03]  /*d050*/  IADD3.X R135, R25, UR10, RZ, P1, !PT ;  /* 0x0000000a19877c10 */ /* 0x000fc60008ffe4ff */
[----:B------:R-:W3:Y:S01]  /*d060*/  LDL R15, [R1+0x388] ;  /* 0x00038800010f7983 */ /* 0x000ee20000100800 */
[----:B------:R-:W-:-:S03]  /*d070*/  IADD3 R130, P1, R23, UR5, RZ ;  /* 0x0000000517827c10 */ /* 0x000fc6000ff3e0ff */
[----:B------:R-:W3:Y:S04]  /*d080*/  LDL R25, [R1+0x39c] ;  /* 0x00039c0001197983 */ /* 0x000ee80000100800 */
[----:B------:R-:W3:Y:S01]  /*d090*/  LDL R23, [R1+0x390] ;  /* 0x0003900001177983 */ /* 0x000ee20000100800 */
[----:B------:R-:W-:Y:S02]  /*d0a0*/  IADD3.X R131, R19, UR10, RZ, P1, !PT ;  /* 0x0000000a13837c10 */ /* 0x000fe40008ffe4ff */
[----:B------:R-:W-:Y:S01]  /*d0b0*/  IADD3.X R133, R22, UR10, RZ, P2, !PT ;  /* 0x0000000a16857c10 */ /* 0x000fe200097fe4ff */
        /* <DEDUP_REMOVED lines=8> */
[----:B------:R-:W3:Y:S04]  /*d140*/  LDL R137, [R1+0x5e4] ;  /* 0x0005e40001897983 */ /* 0x000ee80000100800 */
[----:B------:R-:W3:Y:S04]  /*d150*/  LDL R141, [R1+0x5fc] ;  /* 0x0005fc00018d7983 */ /* 0x000ee80000100800 */
[----:B------:R-:W3:Y:S04]  /*d160*/  LDL R143, [R1+0x614] ;  /* 0x00061400018f7983 */ /* 0x000ee80000100800 */
[----:B------:R-:W3:Y:S04]  /*d170*/  LDG.E.U8 R138, desc[UR12][R138.64] ;  /* 0x0000000c8a8a7981 */ /* 0x000ee8000c1e1100 */
[----:B------:R-:W3:Y:S01]  /*d180*/  LDL R139, [R1+0x60c] ;  /* 0x00060c00018b7983 */ /* 0x000ee20000100800 */
[----:B--2---:R-:W-:-:S03]  /*d190*/  IADD3 R128, P2, R24, UR5, RZ ;  /* 0x0000000518807c10 */ /* 0x004fc6000ff5e0ff */
[----:B------:R-:W2:Y:S01]  /*d1a0*/  LDL R24, [R1+0x398] ;  /* 0x0003980001187983 */ /* 0x000ea20000100800 */
[----:B------:R-:W-:-:S03]  /*d1b0*/  IADD3.X R129, R17, UR10, RZ, P2, !PT ;  /* 0x0000000a11817c10 */ /* 0x000fc600097fe4ff */
[----:B------:R-:W2:Y:S04]  /*d1c0*/  LDL R17, [R1+0x3b4] ;  /* 0x0003b40001117983 */ /* 0x000ea80000100800 */
[----:B------:R-:W2:Y:S01]  /*d1d0*/  LDG.E.U8 R128, desc[UR12][R128.64] ;  /* 0x0000000c80807981 */ /* 0x000ea2000c1e1100 */
[----:B----4-:R-:W-:-:S03]  /*d1e0*/  IADD3 R126, P1, R18, UR5, RZ ;  /* 0x00000005127e7c10 */ /* 0x010fc6000ff3e0ff */
[----:B------:R-:W4:Y:S04]  /*d1f0*/  LDL R18, [R1+0x3a0] ;  /* 0x0003a00001127983 */ /* 0x000f280000100800 */
[----:B------:R-:W4:Y:S01]  /*d200*/  LDL R129, [R1+0x5f4] ;  /* 0x0005f40001817983 */ /* 0x000f220000100800 */
[----:B------:R-:W-:-:S03]  /*d210*/  IADD3 R124, P2, R7, UR5, RZ ;  /* 0x00000005077c7c10 */ /* 0x000fc6000ff5e0ff */
[----:B------:R-:W4:Y:S01]  /*d220*/  LDL R7, [R1+0x3a8] ;  /* 0x0003a80001077983 */ /* 0x000f220000100800 */
[----:B------:R-:W-:-:S03]  /*d230*/  IADD3.X R127, R16, UR10, RZ, P1, !PT ;  /* 0x0000000a107f7c10 */ /* 0x000fc60008ffe4ff */
[----:B------:R-:W4:Y:S01]  /*d240*/  LDL R16, [R1+0x3bc] ;  /* 0x0003bc0001107983 */ /* 0x000f220000100800 */
[----:B------:R-:W-:-:S03]  /*d250*/  IADD3 R122, P1, R5, UR5, RZ ;  /* 0x00000005057a7c10 */ /* 0x000fc6000ff3e0ff */
[----:B------:R-:W4:Y:S01]  /*d260*/  LDL R5, [R1+0x3b0] ;  /* 0x0003b00001057983 */ /* 0x000f220000100800 */
[----:B------:R-:W-:-:S03]  /*d270*/  IADD3.X R125, R21, UR10, RZ, P2, !PT ;  /* 0x0000000a157d7c10 */ /* 0x000fc600097fe4ff */
[----:B------:R-:W4:Y:S01]  /*d280*/  LDL R21, [R1+0x3c4] ;  /* 0x0003c40001157983 */ /* 0x000f220000100800 */
[----:B------:R-:W-:-:S03]  /*d290*/  IADD3 R120, P2, R20, UR5, RZ ;  /* 0x0000000514787c10 */ /* 0x000fc6000ff5e0ff */
[----:B------:R-:W4:Y:S04]  /*d2a0*/  LDL R20, [R1+0x3b8] ;  /* 0x0003b80001147983 */ /* 0x000f280000100800 */
[----:B------:R-:W4:Y:S04]  /*d2b0*/  LDG.E.U8 R124, desc[UR12][R124.64] ;  /* 0x0000000c7c7c7981 */ /* 0x000f28000c1e1100 */
[----:B------:R-:W4:Y:S01]  /*d2c0*/  LDG.E.U8 R126, desc[UR12][R126.64] ;  /* 0x0000000c7e7e7981 */ /* 0x000f22000c1e1100 */
[----:B---3--:R-:W-:-:S03]  /*d2d0*/  IADD3.X R123, R15, UR10, RZ, P1, !PT ;  /* 0x0000000a0f7b7c10 */ /* 0x008fc60008ffe4ff */
[----:B------:R-:W3:Y:S01]  /*d2e0*/  LDL R15, [R1+0x3cc] ;  /* 0x0003cc00010f7983 */ /* 0x000ee20000100800 */
[----:B------:R-:W-:-:S03]  /*d2f0*/  IADD3 R118, P1, R25, UR5, RZ ;  /* 0x0000000519767c10 */ /* 0x000fc6000ff3e0ff */
[----:B------:R-:W3:Y:S01]  /*d300*/  LDL R25, [R1+0x3c0] ;  /* 0x0003c00001197983 */ /* 0x000ee20000100800 */
[----:B------:R-:W-:-:S03]  /*d310*/  IADD3.X R121, R23, UR10, RZ, P2, !PT ;  /* 0x0000000a17797c10 */ /* 0x000fc600097fe4ff */
[----:B------:R-:W3:Y:S04]  /*d320*/  LDL R23, [R1+0x3d4] ;  /* 0x0003d40001177983 */ /* 0x000ee80000100800 */
[----:B------:R-:W3:Y:S01]  /*d330*/  LDG.E.U8 R120, desc[UR12][R120.64] ;  /* 0x0000000c78787981 */ /* 0x000ee2000c1e1100 */
[----:B------:R-:W-:-:S03]  /*d340*/  IADD3 R116, P2, R22, UR5, RZ ;  /* 0x0000000516747c10 */ /* 0x000fc6000ff5e0ff */
[----:B------:R-:W3:Y:S04]  /*d350*/  LDL R22, [R1+0x3c8] ;  /* 0x0003c80001167983 */ /* 0x000ee80000100800 */
[----:B------:R-:W3:Y:S04]  /*d360*/  LDG.E.U8 R122, desc[UR12][R122.64] ;  /* 0x0000000c7a7a7981 */ /* 0x000ee8000c1e1100 */
[----:B------:R-:W3:Y:S04]  /*d370*/  LDL R121, [R1+0x59c] ;  /* 0x00059c0001797983 */ /* 0x000ee80000100800 */
[----:B------:R-:W3:Y:S04]  /*d380*/  LDL R125, [R1+0x5ac] ;  /* 0x0005ac00017d7983 */ /* 0x000ee80000100800 */
[----:B------:R-:W3:Y:S04]  /*d390*/  LDL R123, [R1+0x5a4] ;  /* 0x0005a400017b7983 */ /* 0x000ee80000100800 */
[----:B------:R-:W3:Y:S01]  /*d3a0*/  LDL R127, [R1+0x5b4] ;  /* 0x0005b400017f7983 */ /* 0x000ee20000100800 */
[----:B--2---:R-:W-:-:S03]  /*d3b0*/  IADD3.X R119, R24, UR10, RZ, P1, !PT ;  /* 0x0000000a18777c10 */ /* 0x004fc60008ffe4ff */
[----:B------:R-:W2:Y:S01]  /*d3c0*/  LDL R24, [R1+0x3dc] ;  /* 0x0003dc0001187983 */ /* 0x000ea20000100800 */
[----:B------:R-:W-:-:S03]  /*d3d0*/  IADD3 R114, P1, R19, UR5, RZ ;  /* 0x0000000513727c10 */ /* 0x000fc6000ff3e0ff */
[----:B------:R-:W2:Y:S04]  /*d3e0*/  LDL R19, [R1+0x3d0] ;  /* 0x0003d00001137983 */ /* 0x000ea80000100800 */
[----:B------:R-:W2:Y:S01]  /*d3f0*/  LDG.E.U8 R118, desc[UR12][R118.64] ;  /* 0x0000000c76767981 */ /* 0x000ea2000c1e1100 */
[----:B----4-:R-:W-:Y:S02]  /*d400*/  IADD3.X R117, R18, UR10, RZ, P2, !PT ;  /* 0x0000000a12757c10 */ /* 0x010fe400097fe4ff */
[----:B------:R-:W-:Y:S01]  /*d410*/  IADD3 R112, P2, R17, UR5, RZ ;  /* 0x0000000511707c10 */ /* 0x000fe2000ff5e0ff */
[----:B------:R-:W4:Y:S04]  /*d420*/  LDL R18, [R1+0x3e4] ;  /* 0x0003e40001127983 */ /* 0x000f280000100800 */
[----:B------:R-:W4:Y:S04]  /*d430*/  LDL R17, [R1+0x3d8] ;  /* 0x0003d80001117983 */ /* 0x000f280000100800 */
[----:B------:R-:W4:Y:S04]  /*d440*/  LDL R119, [R1+0x594] ;  /* 0x0005940001777983 */ /* 0x000f280000100800 */
[----:B------:R-:W4:Y:S01]  /*d450*/  LDG.E.U8 R116, desc[UR12][R116.64] ;  /* 0x0000000c74747981 */ /* 0x000f22000c1e1100 */
[----:B------:R-:W-:-:S03]  /*d460*/  IADD3.X R115, R7, UR10, RZ, P1, !PT ;  /* 0x0000000a07737c10 */ /* 0x000fc60008ffe4ff */
[----:B------:R-:W0:Y:S01]  /*d470*/  LDL R7, [R1+0x3ec] ;  /* 0x0003ec0001077983 */ /* 0x000e220000100800 */
[----:B------:R-:W-:-:S03]  /*d480*/  IADD3 R110, P1, R16, UR5, RZ ;  /* 0x00000005106e7c10 */ /* 0x000fc6000ff3e0ff */
[----:B------:R-:W4:Y:S01]  /*d490*/  LDL R16, [R1+0x3e0] ;  /* 0x0003e00001107983 */ /* 0x000f220000100800 */
[----:B------:R-:W-:-:S03]  /*d4a0*/  IADD3.X R113, R5, UR10, RZ, P2, !PT ;  /* 0x0000000a05717c10 */ /* 0x000fc600097fe4ff */
[----:B------:R-:W1:Y:S01]  /*d4b0*/  LDL R5, [R1+0x3f4] ;  /* 0x0003f40001057983 */ /* 0x000e620000100800 */
[----:B------:R-:W-:-:S03]  /*d4c0*/  IADD3 R108, P2, R21, UR5, RZ ;  /* 0x00000005156c7c10 */ /* 0x000fc6000ff5e0ff */
[----:B------:R-:W4:Y:S01]  /*d4d0*/  LDL R21, [R1+0x3e8] ;  /* 0x0003e80001157983 */ /* 0x000f220000100800 */
[----:B------:R-:W-:-:S03]  /*d4e0*/  IADD3.X R111, R20, UR10, RZ, P1, !PT ;  /* 0x0000000a146f7c10 */ /* 0x000fc60008ffe4ff */
[----:B------:R-:W4:Y:S04]  /*d4f0*/  LDL R20, [R1+0x3fc] ;  /* 0x0003fc0001147983 */ /* 0x000f280000100800 */
[----:B------:R-:W4:Y:S04]  /*d500*/  LDG.E.U8 R110, desc[UR12][R110.64] ;  /* 0x0000000c6e6e7981 */ /* 0x000f28000c1e1100 */
[----:B------:R-:W4:Y:S01]  /*d510*/  LDG.E.U8 R112, desc[UR12][R112.64] ;  /* 0x0000000c70707981 */ /* 0x000f22000c1e1100 */
[----:B---3--:R-:W-:-:S03]  /*d520*/  IADD3 R106, P1, R15, UR5, RZ ;  /* 0x000000050f6a7c10 */ /* 0x008fc6000ff3e0ff */
[----:B------:R-:W3:Y:S01]  /*d530*/  LDL R15, [R1+0x3f0] ;  /* 0x0003f000010f7983 */ /* 0x000ee20000100800 */
[----:B------:R-:W-:-:S03]  /*d540*/  IADD3.X R109, R25, UR10, RZ, P2, !PT ;  /* 0x0000000a196d7c10 */ /* 0x000fc600097fe4ff */
[----:B------:R-:W3:Y:S01]  /*d550*/  LDL R25, [R1+0x408] ;  /* 0x0004080001197983 */ /* 0x000ee20000100800 */
[----:B------:R-:W-:-:S03]  /*d560*/  IADD3 R104, P2, R23, UR5, RZ ;  /* 0x0000000517687c10 */ /* 0x000fc6000ff5e0ff */
[----:B------:R-:W3:Y:S04]  /*d570*/  LDL R23, [R1+0x3f8] ;  /* 0x0003f80001177983 */ /* 0x000ee80000100800 */
[----:B------:R-:W3:Y:S01]  /*d580*/  LDL R111, [R1+0x558] ;  /* 0x00055800016f7983 */ /* 0x000ee20000100800 */
[----:B------:R-:W-:-:S03]  /*d590*/  IADD3.X R107, R22, UR10, RZ, P1, !PT ;  /* 0x0000000a166b7c10 */ /* 0x000fc60008ffe4ff */
[----:B------:R-:W3:Y:S04]  /*d5a0*/  LDL R22, [R1+0x40c] ;  /* 0x00040c0001167983 */ /* 0x000ee80000100800 */
[----:B------:R-:W3:Y:S04]  /*d5b0*/  LDG.E.U8 R106, desc[UR12][R106.64] ;  /* 0x0000000c6a6a7981 */ /* 0x000ee8000c1e1100 */
[----:B------:R-:W3:Y:S04]  /*d5c0*/  LDG.E.U8 R108, desc[UR12][R108.64] ;  /* 0x0000000c6c6c7981 */ /* 0x000ee8000c1e1100 */
[----:B------:R-:W3:Y:S04]  /*d5d0*/  LDL R113, [R1+0x578] ;  /* 0x0005780001717983 */ /* 0x000ee80000100800 */
[----:B------:R-:W3:Y:S04]  /*d5e0*/  LDL R107, [R1+0x568] ;  /* 0x00056800016b7983 */ /* 0x000ee80000100800 */
[----:B------:R-:W3:Y:S04]  /*d5f0*/  LDL R109, [R1+0x574] ;  /* 0x00057400016d7983 */ /* 0x000ee80000100800 */
[----:B------:R-:W3:Y:S04]  /*d600*/  LDG.E.U8 R114, desc[UR12][R114.64] ;  /* 0x0000000c72727981 */ /* 0x000ee8000c1e1100 */
[----:B------:R-:W3:Y:S04]  /*d610*/  LDL R117, [R1+0x5c4] ;  /* 0x0005c40001757983 */ /* 0x000ee80000100800 */
[----:B------:R-:W3:Y:S01]  /*d620*/  LDL R115, [R1+0x5b8] ;  /* 0x0005b80001737983 */ /* 0x000ee20000100800 */
[----:B--2---:R-:W-:-:S03]  /*d630*/  IADD3 R102, P1, R24, UR5, RZ ;  /* 0x0000000518667c10 */ /* 0x004fc6000ff3e0ff */
[----:B------:R-:W2:Y:S01]  /*d640*/  LDL R24, [R1+0x41c] ;  /* 0x00041c0001187983 */ /* 0x000ea20000100800 */
[----:B------:R-:W-:-:S05]  /*d650*/  IADD3.X R105, R19, UR10, RZ, P2, !PT ;  /* 0x0000000a13697c10 */ /* 0x000fca00097fe4ff */
[----:B------:R-:W2:Y:S01]  /*d660*/  LDG.E.U8 R104, desc[UR12][R104.64] ;  /* 0x0000000c68687981 */ /* 0x000ea2000c1e1100 */
[----:B----4-:R-:W-:-:S03]  /*d670*/  IADD3 R100, P2, R18, UR5, RZ ;  /* 0x0000000512647c10 */ /* 0x010fc6000ff5e0ff */
[----:B------:R-:W4:Y:S01]  /*d680*/  LDL R105, [R1+0x564] ;  /* 0x0005640001697983 */ /* 0x000f220000100800 */
[----:B------:R-:W-:-:S05]  /*d690*/  IADD3.X R103, R17, UR10, RZ, P1, !PT ;  /* 0x0000000a11677c10 */ /* 0x000fca0008ffe4ff */
        /* <DEDUP_REMOVED lines=8> */
[----:B------:R-:W4:Y:S01]  /*d720*/  LDG.E.U8 R100, desc[UR12][R100.64] ;  /* 0x0000000c64647981 */ /* 0x000f22000c1e1100 */
[----:B------:R-:W-:-:S03]  /*d730*/  IADD3 R20, P1, R20, UR5, RZ ;  /* 0x0000000514147c10 */ /* 0x000fc6000ff3e0ff */
[----:B------:R-:W4:Y:S01]  /*d740*/  LDL R101, [R1+0x54c] ;  /* 0x00054c0001657983 */ /* 0x000f220000100800 */
[----:B---3--:R-:W-:-:S03]  /*d750*/  IADD3.X R17, R15, UR10, RZ, P2, !PT ;  /* 0x0000000a0f117c10 */ /* 0x008fc600097fe4ff */
[----:B------:R0:W3:Y:S04]  /*d760*/  LDG.E.U8 R15, desc[UR12][R18.64] ;  /* 0x0000000c120f7981 */ /* 0x0000e8000c1e1100 */
[----:B------:R-:W3:Y:S01]  /*d770*/  LDG.E.U8 R16, desc[UR12][R16.64] ;  /* 0x0000000c10107981 */ /* 0x000ee2000c1e1100 */
[----:B------:R-:W-:Y:S02]  /*d780*/  IADD3.X R21, R23, UR10, RZ, P1, !PT ;  /* 0x0000000a17157c10 */ /* 0x000fe40008ffe4ff */
[----:B0-----:R-:W-:Y:S02]  /*d790*/  IADD3 R18, P2, R28, UR5, RZ ;  /* 0x000000051c127c10 */ /* 0x001fe4000ff5e0ff */
[----:B------:R-:W3:Y:S02]  /*d7a0*/  LDL R28, [R1+0x43c] ;  /* 0x00043c00011c7983 */ /* 0x000ee40000100800 */
[----:B------:R-:W-:-:S02]  /*d7b0*/  IADD3.X R19, R31, UR10, RZ, P2, !PT ;  /* 0x0000000a1f137c10 */ /* 0x000fc400097fe4ff */
[----:B------:R0:W3:Y:S04]  /*d7c0*/  LDG.E.U8 R17, desc[UR12][R20.64] ;  /* 0x0000000c14117981 */ /* 0x0000e8000c1e1100 */
[----:B------:R-:W3:Y:S01]  /*d7d0*/  LDL R31, [R1+0x438] ;  /* 0x00043800011f7983 */ /* 0x000ee20000100800 */
[----:B------:R-:W-:-:S03]  /*d7e0*/  IADD3 R22, P1, R22, UR5, RZ ;  /* 0x0000000516167c10 */ /* 0x000fc6000ff3e0ff */
[----:B------:R-:W3:Y:S01]  /*d7f0*/  LDG.E.U8 R18, desc[UR12][R18.64] ;  /* 0x0000000c12127981 */ /* 0x000ee2000c1e1100 */
[----:B0-----:R-:W-:Y:S02]  /*d800*/  IADD3 R20, P2, R30, UR5, RZ ;  /* 0x000000051e147c10 */ /* 0x001fe4000ff5e0ff */
[----:B------:R-:W-:Y:S01]  /*d810*/  IADD3.X R23, R25, UR10, RZ, P1, !PT ;  /* 0x0000000a19177c10 */ /* 0x000fe20008ffe4ff */
[----:B------:R-:W3:Y:S04]  /*d820*/  LDL R30, [R1+0x44c] ;  /* 0x00044c00011e7983 */ /* 0x000ee80000100800 */
[----:B------:R0:W3:Y:S01]  /*d830*/  LDG.E.U8 R19, desc[UR12][R22.64] ;  /* 0x0000000c16137981 */ /* 0x0000e2000c1e1100 */
[----:B--2---:R-:W-:Y:S02]  /*d840*/  IADD3 R24, P1, R24, UR5, RZ ;  /* 0x0000000518187c10 */ /* 0x004fe4000ff3e0ff */
[----:B----4-:R-:W-:-:S02]  /*d850*/  IADD3.X R21, R7, UR10, RZ, P2, !PT ;  /* 0x0000000a07157c10 */ /* 0x010fc400097fe4ff */
[----:B------:R-:W2:Y:S01]  /*d860*/  LDL R7, [R1+0x454] ;  /* 0x0004540001077983 */ /* 0x000ea20000100800 */
[----:B------:R-:W-:-:S03]  /*d870*/  IADD3.X R25, R5, UR10, RZ, P1, !PT ;  /* 0x0000000a05197c10 */ /* 0x000fc60008ffe4ff */
[----:B------:R-:W4:Y:S04]  /*d880*/  LDG.E.U8 R20, desc[UR12][R20.64] ;  /* 0x0000000c14147981 */ /* 0x000f28000c1e1100 */
[----:B------:R-:W4:Y:S01]  /*d890*/  LDL R5, [R1+0x45c] ;  /* 0x00045c0001057983 */ /* 0x000f220000100800 */
[----:B0-----:R-:W-:Y:S02]  /*d8a0*/  IADD3 R22, P2, R27, UR5, RZ ;  /* 0x000000051b167c10 */ /* 0x001fe4000ff5e0ff */
[----:B------:R-:W-:Y:S02]  /*d8b0*/  IADD3 R26, P1, R26, UR5, RZ ;  /* 0x000000051a1a7c10 */ /* 0x000fe4000ff3e0ff */
[----:B------:R-:W-:Y:S01]  /*d8c0*/  IADD3.X R23, R35, UR10, RZ, P2, !PT ;  /* 0x0000000a23177c10 */ /* 0x000fe200097fe4ff */
[----:B------:R0:W4:Y:S01]  /*d8d0*/  LDG.E.U8 R21, desc[UR12][R24.64] ;  /* 0x0000000c18157981 */ /* 0x000122000c1e1100 */
[----:B------:R-:W-:-:S03]  /*d8e0*/  IADD3.X R27, R29, UR10, RZ, P1, !PT ;  /* 0x0000000a1d1b7c10 */ /* 0x000fc60008ffe4ff */
[----:B------:R-:W4:Y:S04]  /*d8f0*/  LDL R35, [R1+0x458] ;  /* 0x0004580001237983 */ /* 0x000f280000100800 */
[----:B------:R-:W4:Y:S01]  /*d900*/  LDG.E.U8 R22, desc[UR12][R22.64] ;  /* 0x0000000c16167981 */ /* 0x000f22000c1e1100 */
[----:B0-----:R-:W-:-:S03]  /*d910*/  IADD3 R24, P2, R34, UR5, RZ ;  /* 0x0000000522187c10 */ /* 0x001fc6000ff5e0ff */
[----:B------:R-:W4:Y:S01]  /*d920*/  LDL R34, [R1+0x46c] ;  /* 0x00046c0001227983 */ /* 0x000f220000100800 */
[----:B------:R-:W-:-:S03]  /*d930*/  IADD3.X R25, R69, UR10, RZ, P2, !PT ;  /* 0x0000000a45197c10 */ /* 0x000fc600097fe4ff */
[----:B------:R-:W4:Y:S04]  /*d940*/  LDL R69, [R1+0x468] ;  /* 0x0004680001457983 */ /* 0x000f280000100800 */
[----:B------:R0:W4:Y:S01]  /*d950*/  LDG.E.U8 R23, desc[UR12][R26.64] ;  /* 0x0000000c1a177981 */ /* 0x000122000c1e1100 */
[----:B---3--:R-:W-:-:S03]  /*d960*/  IADD3 R28, P1, R28, UR5, RZ ;  /* 0x000000051c1c7c10 */ /* 0x008fc6000ff3e0ff */
[----:B------:R-:W3:Y:S01]  /*d970*/  LDG.E.U8 R24, desc[UR12][R24.64] ;  /* 0x0000000c18187981 */ /* 0x000ee2000c1e1100 */
[----:B------:R-:W-:Y:S02]  /*d980*/  IADD3.X R29, R31, UR10, RZ, P1, !PT ;  /* 0x0000000a1f1d7c10 */ /* 0x000fe40008ffe4ff */
[----:B0-----:R-:W-:Y:S02]  /*d990*/  IADD3 R26, P2, R68, UR5, RZ ;  /* 0x00000005441a7c10 */ /* 0x001fe4000ff5e0ff */
[----:B------:R-:W3:Y:S02]  /*d9a0*/  LDL R68, [R1+0x47c] ;  /* 0x00047c0001447983 */ /* 0x000ee40000100800 */
[----:B------:R-:W-:Y:S02]  /*d9b0*/  IADD3.X R27, R33, UR10, RZ, P2, !PT ;  /* 0x0000000a211b7c10 */ /* 0x000fe400097fe4ff */
[----:B------:R2:W3:Y:S01]  /*d9c0*/  LDG.E.U8 R25, desc[UR12][R28.64] ;  /* 0x0000000c1c197981 */ /* 0x0004e2000c1e1100 */
[----:B------:R-:W-:-:S03]  /*d9d0*/  IADD3 R30, P1, R30, UR5, RZ ;  /* 0x000000051e1e7c10 */ /* 0x000fc6000ff3e0ff */
[----:B------:R-:W3:Y:S01]  /*d9e0*/  LDG.E.U8 R26, desc[UR12][R26.64] ;  /* 0x0000000c1a1a7981 */ /* 0x000ee2000c1e1100 */
[----:B------:R-:W-:-:S05]  /*d9f0*/  IADD3.X R31, R32, UR10, RZ, P1, !PT ;  /* 0x0000000a201f7c10 */ /* 0x000fca0008ffe4ff */
[----:B------:R0:W3:Y:S01]  /*da00*/  LDG.E.U8 R27, desc[UR12][R30.64] ;  /* 0x0000000c1e1b7981 */ /* 0x0000e2000c1e1100 */
[----:B--2---:R-:W-:-:S03]  /*da10*/  IADD3 R28, P2, R7, UR5, RZ ;  /* 0x00000005071c7c10 */ /* 0x004fc6000ff5e0ff */
[----:B------:R-:W2:Y:S01]  /*da20*/  LDL R7, [R1+0x478] ;  /* 0x0004780001077983 */ /* 0x000ea20000100800 */
[----:B----4-:R-:W-:-:S03]  /*da30*/  IADD3 R32, P1, R5, UR5, RZ ;  /* 0x0000000505207c10 */ /* 0x010fc6000ff3e0ff */
[----:B------:R-:W4:Y:S01]  /*da40*/  LDL R5, [R1+0x480] ;  /* 0x0004800001057983 */ /* 0x000f220000100800 */
[----:B------:R-:W-:Y:S02]  /*da50*/  IADD3.X R29, R73, UR10, RZ, P2, !PT ;  /* 0x0000000a491d7c10 */ /* 0x000fe400097fe4ff */
[----:B0-----:R-:W-:Y:S01]  /*da60*/  IADD3 R30, P2, R72, UR5, RZ ;  /* 0x00000005481e7c10 */ /* 0x001fe2000ff5e0ff */
[----:B------:R-:W4:Y:S01]  /*da70*/  LDL R73, [R1+0x488] ;  /* 0x0004880001497983 */ /* 0x000f220000100800 */
[----:B------:R-:W-:-:S03]  /*da80*/  IADD3.X R33, R35, UR10, RZ, P1, !PT ;  /* 0x0000000a23217c10 */ /* 0x000fc60008ffe4ff */
[----:B------:R-:W4:Y:S01]  /*da90*/  LDL R72, [R1+0x49c] ;  /* 0x00049c0001487983 */ /* 0x000f220000100800 */
[----:B------:R-:W-:-:S03]  /*daa0*/  IADD3.X R31, R75, UR10, RZ, P2, !PT ;  /* 0x0000000a4b1f7c10 */ /* 0x000fc600097fe4ff */
[----:B------:R-:W4:Y:S01]  /*dab0*/  LDG.E.U8 R28, desc[UR12][R28.64] ;  /* 0x0000000c1c1c7981 */ /* 0x000f22000c1e1100 */
[----:B------:R-:W-:-:S03]  /*dac0*/  IADD3 R34, P1, R34, UR5, RZ ;  /* 0x0000000522227c10 */ /* 0x000fc6000ff3e0ff */
[----:B------:R-:W4:Y:S01]  /*dad0*/  LDL R75, [R1+0x498] ;  /* 0x00049800014b7983 */ /* 0x000f220000100800 */
[----:B------:R-:W-:-:S03]  /*dae0*/  IADD3.X R35, R69, UR10, RZ, P1, !PT ;  /* 0x0000000a45237c10 */ /* 0x000fc60008ffe4ff */
[----:B------:R-:W4:Y:S04]  /*daf0*/  LDG.E.U8 R30, desc[UR12][R30.64] ;  /* 0x0000000c1e1e7981 */ /* 0x000f28000c1e1100 */
[----:B------:R0:W4:Y:S04]  /*db00*/  LDG.E.U8 R29, desc[UR12][R32.64] ;  /* 0x0000000c201d7981 */ /* 0x000128000c1e1100 */
[----:B------:R1:W4:Y:S01]  /*db10*/  LDG.E.U8 R31, desc[UR12][R34.64] ;  /* 0x0000000c221f7981 */ /* 0x000322000c1e1100 */
[----:B0-----:R-:W-:-:S03]  /*db20*/  IADD3 R32, P2, R74, UR5, RZ ;  /* 0x000000054a207c10 */ /* 0x001fc6000ff5e0ff */
[----:B------:R-:W4:Y:S01]  /*db30*/  LDL R74, [R1+0x4ac] ;  /* 0x0004ac00014a7983 */ /* 0x000f220000100800 */
[----:B---3--:R-:W-:Y:S02]  /*db40*/  IADD3 R68, P1, R68, UR5, RZ ;  /* 0x0000000544447c10 */ /* 0x008fe4000ff3e0ff */
[----:B------:R-:W-:Y:S02]  /*db50*/  IADD3.X R33, R76, UR10, RZ, P2, !PT ;  /* 0x0000000a4c217c10 */ /* 0x000fe400097fe4ff */
[----:B------:R-:W3:Y:S01]  /*db60*/  LDL R76, [R1+0x4a8] ;  /* 0x0004a800014c7983 */ /* 0x000ee20000100800 */
[----:B-1----:R-:W-:-:S03]  /*db70*/  IADD3 R34, P2, R71, UR5, RZ ;  /* 0x0000000547227c10 */ /* 0x002fc6000ff5e0ff */
[----:B------:R-:W3:Y:S01]  /*db80*/  LDG.E.U8 R32, desc[UR12][R32.64] ;  /* 0x0000000c20207981 */ /* 0x000ee2000c1e1100 */
[----:B--2---:R-:W-:-:S03]  /*db90*/  IADD3.X R69, R7, UR10, RZ, P1, !PT ;  /* 0x0000000a07457c10 */ /* 0x004fc60008ffe4ff */
[----:B------:R-:W2:Y:S01]  /*dba0*/  LDL R7, [R1+0x4bc] ;  /* 0x0004bc0001077983 */ /* 0x000ea20000100800 */
[----:B----4-:R-:W-:-:S03]  /*dbb0*/  IADD3.X R35, R5, UR10, RZ, P2, !PT ;  /* 0x0000000a05237c10 */ /* 0x010fc600097fe4ff */
[----:B------:R0:W4:Y:S04]  /*dbc0*/  LDG.E.U8 R33, desc[UR12][R68.64] ;  /* 0x0000000c44217981 */ /* 0x000128000c1e1100 */
[----:B------:R-:W4:Y:S01]  /*dbd0*/  LDL R5, [R1+0x4c4] ;  /* 0x0004c40001057983 */ /* 0x000f220000100800 */
[----:B------:R-:W-:-:S03]  /*dbe0*/  IADD3 R70, P1, R70, UR5, RZ ;  /* 0x0000000546467c10 */ /* 0x000fc6000ff3e0ff */
[----:B------:R-:W4:Y:S01]  /*dbf0*/  LDG.E.U8 R34, desc[UR12][R34.64] ;  /* 0x0000000c22227981 */ /* 0x000f22000c1e1100 */
[----:B0-----:R-:W-:-:S03]  /*dc00*/  IADD3 R68, P2, R78, UR5, RZ ;  /* 0x000000054e447c10 */ /* 0x001fc6000ff5e0ff */
[----:B------:R-:W4:Y:S01]  /*dc10*/  LDL R78, [R1+0x4cc] ;  /* 0x0004cc00014e7983 */ /* 0x000f220000100800 */
[----:B------:R-:W-:Y:S02]  /*dc20*/  IADD3.X R71, R73, UR10, RZ, P1, !PT ;  /* 0x0000000a49477c10 */ /* 0x000fe40008ffe4ff */
        /* <DEDUP_REMOVED lines=8> */
[----:B------:R-:W-:-:S03]  /*dcb0*/  IADD3 R74, P1, R74, UR5, RZ ;  /* 0x000000054a4a7c10 */ /* 0x000fc6000ff3e0ff */
[----:B------:R0:W4:Y:S01]  /*dcc0*/  LDG.E.U8 R69, desc[UR12][R72.64] ;  /* 0x0000000c48457981 */ /* 0x000122000c1e1100 */
[----:B---3--:R-:W-:Y:S02]  /*dcd0*/  IADD3.X R75, R76, UR10, RZ, P1, !PT ;  /* 0x0000000a4c4b7c10 */ /* 0x008fe40008ffe4ff */
[----:B------:R-:W-:Y:S02]  /*dce0*/  IADD3.X R71, R82, UR10, RZ, P2, !PT ;  /* 0x0000000a52477c10 */ /* 0x000fe400097fe4ff */
[----:B------:R-:W3:Y:S01]  /*dcf0*/  LDL R82, [R1+0x4ec] ;  /* 0x0004ec0001527983 */ /* 0x000ee20000100800 */
[----:B0-----:R-:W-:-:S03]  /*dd00*/  IADD3 R72, P2, R77, UR5, RZ ;  /* 0x000000054d487c10 */ /* 0x001fc6000ff5e0ff */
[----:B------:R-:W3:Y:S01]  /*dd10*/  LDG.E.U8 R70, desc[UR12][R70.64] ;  /* 0x0000000c46467981 */ /* 0x000ee2000c1e1100 */
[----:B------:R-:W-:-:S03]  /*dd20*/  IADD3.X R73, R84, UR10, RZ, P2, !PT ;  /* 0x0000000a54497c10 */ /* 0x000fc600097fe4ff */
[----:B------:R-:W3:Y:S04]  /*dd30*/  LDL R84, [R1+0x4fc] ;  /* 0x0004fc0001547983 */ /* 0x000ee80000100800 */
[----:B------:R-:W3:Y:S04]  /*dd40*/  LDG.E.U8 R72, desc[UR12][R72.64] ;  /* 0x0000000c48487981 */ /* 0x000ee8000c1e1100 */
[----:B------:R4:W3:Y:S01]  /*dd50*/  LDG.E.U8 R71, desc[UR12][R74.64] ;  /* 0x0000000c4a477981 */ /* 0x0008e2000c1e1100 */
[----:B--2---:R-:W-:-:S03]  /*dd60*/  IADD3 R76, P1, R7, UR5, RZ ;  /* 0x00000005074c7c10 */ /* 0x004fc6000ff3e0ff */
[----:B------:R-:W2:Y:S01]  /*dd70*/  LDL R7, [R1+0x4e0] ;  /* 0x0004e00001077983 */ /* 0x000ea20000100800 */
[----:B----4-:R-:W-:-:S03]  /*dd80*/  IADD3 R74, P2, R5, UR5, RZ ;  /* 0x00000005054a7c10 */ /* 0x010fc6000ff5e0ff */
[----:B------:R-:W4:Y:S01]  /*dd90*/  LDL R5, [R1+0x4e8] ;  /* 0x0004e80001057983 */ /* 0x000f220000100800 */
[----:B------:R-:W-:Y:S02]  /*dda0*/  IADD3.X R77, R79, UR10, RZ, P1, !PT ;  /* 0x0000000a4f4d7c10 */ /* 0x000fe40008ffe4ff */
[----:B------:R-:W-:Y:S02]  /*ddb0*/  IADD3.X R75, R87, UR10, RZ, P2, !PT ;  /* 0x0000000a574b7c10 */ /* 0x000fe400097fe4ff */
[----:B------:R-:W4:Y:S01]  /*ddc0*/  LDL R87, [R1+0x4f8] ;  /* 0x0004f80001577983 */ /* 0x000f220000100800 */
[----:B------:R-:W-:-:S03]  /*ddd0*/  IADD3 R78, P1, R78, UR5, RZ ;  /* 0x000000054e4e7c10 */ /* 0x000fc6000ff3e0ff */
[----:B------:R0:W4:Y:S04]  /*dde0*/  LDG.E.U8 R73, desc[UR12][R76.64] ;  /* 0x0000000c4c497981 */ /* 0x000128000c1e1100 */
[----:B------:R-:W4:Y:S01]  /*ddf0*/  LDG.E.U8 R74, desc[UR12][R74.64] ;  /* 0x0000000c4a4a7981 */ /* 0x000f22000c1e1100 */
[----:B------:R-:W-:Y:S02]  /*de00*/  IADD3.X R79, R81, UR10, RZ, P1, !PT ;  /* 0x0000000a514f7c10 */ /* 0x000fe40008ffe4ff */
[----:B0-----:R-:W-:Y:S02]  /*de10*/  IADD3 R76, P2, R86, UR5, RZ ;  /* 0x00000005564c7c10 */ /* 0x001fe4000ff5e0ff */
[----:B------:R-:W4:Y:S02]  /*de20*/  LDL R86, [R1+0x50c] ;  /* 0x00050c0001567983 */ /* 0x000f240000100800 */
[----:B------:R-:W-:-:S02]  /*de30*/  IADD3.X R77, R89, UR10, RZ, P2, !PT ;  /* 0x0000000a594d7c10 */ /* 0x000fc400097fe4ff */
[----:B------:R0:W4:Y:S04]  /*de40*/  LDG.E.U8 R75, desc[UR12][R78.64] ;  /* 0x0000000c4e4b7981 */ /* 0x000128000c1e1100 */
[----:B------:R-:W4:Y:S01]  /*de50*/  LDL R89, [R1+0x508] ;  /* 0x0005080001597983 */ /* 0x000f220000100800 */
[----:B------:R-:W-:-:S03]  /*de60*/  IADD3 R80, P1, R80, UR5, RZ ;  /* 0x0000000550507c10 */ /* 0x000fc6000ff3e0ff */
[----:B------:R-:W4:Y:S01]  /*de70*/  LDG.E.U8 R76, desc[UR12][R76.64] ;  /* 0x0000000c4c4c7981 */ /* 0x000f22000c1e1100 */
[----:B0-----:R-:W-:-:S03]  /*de80*/  IADD3 R78, P2, R88, UR5, RZ ;  /* 0x00000005584e7c10 */ /* 0x001fc6000ff5e0ff */
[----:B------:R-:W4:Y:S01]  /*de90*/  LDL R88, [R1+0x51c] ;  /* 0x00051c0001587983 */ /* 0x000f220000100800 */
[----:B------:R-:W-:Y:S02]  /*dea0*/  IADD3.X R81, R83, UR10, RZ, P1, !PT ;  /* 0x0000000a53517c10 */ /* 0x000fe40008ffe4ff */
[----:B---3--:R-:W-:-:S03]  /*deb0*/  IADD3 R82, P1, R82, UR5, RZ ;  /* 0x0000000552527c10 */ /* 0x008fc6000ff3e0ff */
[----:B------:R0:W3:Y:S01]  /*dec0*/  LDG.E.U8 R77, desc[UR12][R80.64] ;  /* 0x0000000c504d7981 */ /* 0x0000e2000c1e1100 */
[----:B--2---:R-:W-:-:S03]  /*ded0*/  IADD3.X R79, R7, UR10, RZ, P2, !PT ;  /* 0x0000000a074f7c10 */ /* 0x004fc600097fe4ff */
[----:B------:R-:W2:Y:S01]  /*dee0*/  LDL R7, [R1+0x518] ;  /* 0x0005180001077983 */ /* 0x000ea20000100800 */
[----:B----4-:R-:W-:-:S03]  /*def0*/  IADD3.X R83, R5, UR10, RZ, P1, !PT ;  /* 0x0000000a05537c10 */ /* 0x010fc60008ffe4ff */
[----:B------:R-:W4:Y:S04]  /*df00*/  LDG.E.U8 R78, desc[UR12][R78.64] ;  /* 0x0000000c4e4e7981 */ /* 0x000f28000c1e1100 */
[----:B------:R-:W3:Y:S01]  /*df10*/  LDL R5, [R1+0x520] ;  /* 0x0005200001057983 */ /* 0x000ee20000100800 */
[----:B0-----:R-:W-:-:S04]  /*df20*/  IADD3 R80, P2, R85, UR5, RZ ;  /* 0x0000000555507c10 */ /* 0x001fc8000ff5e0ff */
[----:B------:R-:W-:Y:S01]  /*df30*/  IADD3.X R81, R96, UR10, RZ, P2, !PT ;  /* 0x0000000a60517c10 */ /* 0x000fe200097fe4ff */
[----:B------:R0:W4:Y:S04]  /*df40*/  LDG.E.U8 R79, desc[UR12][R82.64] ;  /* 0x0000000c524f7981 */ /* 0x000128000c1e1100 */
[----:B------:R-:W4:Y:S01]  /*df50*/  LDL R96, [R1+0x528] ;  /* 0x0005280001607983 */ /* 0x000f220000100800 */
[----:B------:R-:W-:-:S03]  /*df60*/  IADD3 R84, P1, R84, UR5, RZ ;  /* 0x0000000554547c10 */ /* 0x000fc6000ff3e0ff */
[----:B------:R-:W4:Y:S01]  /*df70*/  LDG.E.U8 R80, desc[UR12][R80.64] ;  /* 0x0000000c50507981 */ /* 0x000f22000c1e1100 */
[----:B0-----:R-:W-:-:S03]  /*df80*/  IADD3 R82, P2, R93, UR5, RZ ;  /* 0x000000055d527c10 */ /* 0x001fc6000ff5e0ff */
[----:B------:R-:W4:Y:S01]  /*df90*/  LDL R93, [R1+0x530] ;  /* 0x00053000015d7983 */ /* 0x000f220000100800 */
[----:B------:R-:W-:-:S03]  /*dfa0*/  IADD3.X R83, R92, UR10, RZ, P2, !PT ;  /* 0x0000000a5c537c10 */ /* 0x000fc600097fe4ff */
[----:B------:R-:W4:Y:S01]  /*dfb0*/  LDL R92, [R1+0x53c] ;  /* 0x00053c00015c7983 */ /* 0x000f220000100800 */
[----:B------:R-:W-:Y:S02]  /*dfc0*/  IADD3.X R85, R87, UR10, RZ, P1, !PT ;  /* 0x0000000a57557c10 */ /* 0x000fe40008ffe4ff */
[----:B------:R-:W-:Y:S01]  /*dfd0*/  IADD3 R86, P1, R86, UR5, RZ ;  /* 0x0000000556567c10 */ /* 0x000fe2000ff3e0ff */
[----:B------:R-:W4:Y:S04]  /*dfe0*/  LDG.E.U8 R82, desc[UR12][R82.64] ;  /* 0x0000000c52527981 */ /* 0x000f28000c1e1100 */
[----:B------:R0:W4:Y:S01]  /*dff0*/  LDG.E.U8 R81, desc[UR12][R84.64] ;  /* 0x0000000c54517981 */ /* 0x000122000c1e1100 */
[----:B------:R-:W-:Y:S02]  /*e000*/  IADD3.X R87, R89, UR10, RZ, P1, !PT ;  /* 0x0000000a59577c10 */ /* 0x000fe40008ffe4ff */
[----:B------:R-:W-:-:S03]  /*e010*/  IADD3 R88, P1, R88, UR5, RZ ;  /* 0x0000000558587c10 */ /* 0x000fc6000ff3e0ff */
[----:B------:R1:W4:Y:S01]  /*e020*/  LDG.E.U8 R83, desc[UR12][R86.64] ;  /* 0x0000000c56537981 */ /* 0x000322000c1e1100 */
[----:B0-----:R-:W-:-:S03]  /*e030*/  IADD3 R84, P2, R95, UR5, RZ ;  /* 0x000000055f547c10 */ /* 0x001fc6000ff5e0ff */
[----:B------:R-:W4:Y:S01]  /*e040*/  LDL R95, [R1+0x548] ;  /* 0x00054800015f7983 */ /* 0x000f220000100800 */
[----:B------:R-:W-:Y:S02]  /*e050*/  IADD3.X R85, R94, UR10, RZ, P2, !PT ;  /* 0x0000000a5e557c10 */ /* 0x000fe400097fe4ff */
[----:B-1----:R-:W-:Y:S01]  /*e060*/  IADD3 R86, P2, R91, UR5, RZ ;  /* 0x000000055b567c10 */ /* 0x002fe2000ff5e0ff */
[----:B------:R-:W4:Y:S04]  /*e070*/  LDL R94, [R1+0x550] ;  /* 0x00055000015e7983 */ /* 0x000f280000100800 */
[----:B------:R-:W4:Y:S01]  /*e080*/  LDG.E.U8 R84, desc[UR12][R84.64] ;  /* 0x0000000c54547981 */ /* 0x000f22000c1e1100 */
[----:B--2---:R-:W-:-:S03]  /*e090*/  IADD3.X R89, R7, UR10, RZ, P1, !PT ;  /* 0x0000000a07597c10 */ /* 0x004fc60008ffe4ff */
[----:B------:R-:W2:Y:S01]  /*e0a0*/  LDL R7, [R1+0x554] ;  /* 0x0005540001077983 */ /* 0x000ea20000100800 */
[----:B---3--:R-:W-:-:S03]  /*e0b0*/  IADD3.X R87, R5, UR10, RZ, P2, !PT ;  /* 0x0000000a05577c10 */ /* 0x008fc600097fe4ff */
[----:B------:R0:W3:Y:S04]  /*e0c0*/  LDG.E.U8 R85, desc[UR12][R88.64] ;  /* 0x0000000c58557981 */ /* 0x0000e8000c1e1100 */
[----:B------:R-:W3:Y:S01]  /*e0d0*/  LDL R5, [R1+0x55c] ;  /* 0x00055c0001057983 */ /* 0x000ee20000100800 */
[----:B------:R-:W-:-:S03]  /*e0e0*/  IADD3 R90, P1, R90, UR5, RZ ;  /* 0x000000055a5a7c10 */ /* 0x000fc6000ff3e0ff */
[----:B------:R-:W3:Y:S01]  /*e0f0*/  LDG.E.U8 R86, desc[UR12][R86.64] ;  /* 0x0000000c56567981 */ /* 0x000ee2000c1e1100 */
[----:B----4-:R-:W-:Y:S02]  /*e100*/  IADD3.X R91, R96, UR10, RZ, P1, !PT ;  /* 0x0000000a605b7c10 */ /* 0x010fe40008ffe4ff */
[----:B0-----:R-:W-:Y:S01]  /*e110*/  IADD3 R88, P2, R97, UR5, RZ ;  /* 0x0000000561587c10 */ /* 0x001fe2000ff5e0ff */
[----:B------:R-:W4:Y:S04]  /*e120*/  LDL R96, [R1+0x56c] ;  /* 0x00056c0001607983 */ /* 0x000f280000100800 */
[----:B------:R-:W4:Y:S01]  /*e130*/  LDL R97, [R1+0x560] ;  /* 0x0005600001617983 */ /* 0x000f220000100800 */
[----:B------:R-:W-:-:S03]  /*e140*/  IADD3.X R89, R93, UR10, RZ, P2, !PT ;  /* 0x0000000a5d597c10 */ /* 0x000fc600097fe4ff */
[----:B------:R0:W4:Y:S01]  /*e150*/  LDG.E.U8 R87, desc[UR12][R90.64] ;  /* 0x0000000c5a577981 */ /* 0x000122000c1e1100 */
[----:B------:R-:W-:-:S03]  /*e160*/  IADD3 R92, P1, R92, UR5, RZ ;  /* 0x000000055c5c7c10 */ /* 0x000fc6000ff3e0ff */
[----:B------:R-:W4:Y:S01]  /*e170*/  LDG.E.U8 R88, desc[UR12][R88.64] ;  /* 0x0000000c58587981 */ /* 0x000f22000c1e1100 */
[----:B------:R-:W-:-:S03]  /*e180*/  IADD3.X R93, R99, UR10, RZ, P1, !PT ;  /* 0x0000000a635d7c10 */ /* 0x000fc60008ffe4ff */
[----:B------:R-:W4:Y:S01]  /*e190*/  LDL R99, [R1+0x570] ;  /* 0x0005700001637983 */ /* 0x000f220000100800 */
[----:B0-----:R-:W-:-:S03]  /*e1a0*/  IADD3 R90, P2, R103, UR5, RZ ;  /* 0x00000005675a7c10 */ /* 0x001fc6000ff5e0ff */
[----:B------:R-:W4:Y:S01]  /*e1b0*/  LDL R103, [R1+0x58c] ;  /* 0x00058c0001677983 */ /* 0x000f220000100800 */
[----:B------:R-:W-:-:S03]  /*e1c0*/  IADD3.X R91, R98, UR10, RZ, P2, !PT ;  /* 0x0000000a625b7c10 */ /* 0x000fc600097fe4ff */
[----:B------:R-:W4:Y:S04]  /*e1d0*/  LDL R98, [R1+0x57c] ;  /* 0x00057c0001627983 */ /* 0x000f280000100800 */
[----:B------:R0:W4:Y:S04]  /*e1e0*/  LDG.E.U8 R89, desc[UR12][R92.64] ;  /* 0x0000000c5c597981 */ /* 0x000128000c1e1100 */
[----:B------:R-:W4:Y:S01]  /*e1f0*/  LDG.E.U8 R90, desc[UR12][R90.64] ;  /* 0x0000000c5a5a7981 */ /* 0x000f22000c1e1100 */
[----:B0-----:R-:W-:-:S03]  /*e200*/  IADD3 R92, P1, R101, UR5, RZ ;  /* 0x00000005655c7c10 */ /* 0x001fc6000ff3e0ff */
[----:B------:R-:W4:Y:S01]  /*e210*/  LDL R101, [R1+0x584] ;  /* 0x0005840001657983 */ /* 0x000f220000100800 */
[----:B------:R-:W-:-:S05]  /*e220*/  IADD3.X R93, R95, UR10, RZ, P1, !PT ;  /* 0x0000000a5f5d7c10 */ /* 0x000fca0008ffe4ff */
[----:B------:R2:W4:Y:S02]  /*e230*/  LDG.E.U8 R91, desc[UR12][R92.64] ;  /* 0x0000000c5c5b7981 */ /* 0x000524000c1e1100 */
[----:B--2---:R-:W-:Y:S02]  /*e240*/  IADD3 R92, P1, R7, UR5, RZ ;  /* 0x00000005075c7c10 */ /* 0x004fe4000ff3e0ff */
[----:B------:R-:W2:Y:S02]  /*e250*/  LDL R7, [R1+0x580] ;  /* 0x0005800001077983 */ /* 0x000ea40000100800 */
[----:B------:R-:W-:-:S05]  /*e260*/  IADD3.X R93, R94, UR10, RZ, P1, !PT ;  /* 0x0000000a5e5d7c10 */ /* 0x000fca0008ffe4ff */
[----:B------:R-:W2:Y:S01]  /*e270*/  LDG.E.U8 R92, desc[UR12][R92.64] ;  /* 0x0000000c5c5c7981 */ /* 0x000ea2000c1e1100 */
[----:B---3--:R-:W-:-:S03]  /*e280*/  IADD3 R94, P1, R5, UR5, RZ ;  /* 0x00000005055e7c10 */ /* 0x008fc6000ff3e0ff */
[----:B------:R-:W3:Y:S01]  /*e290*/  LDL R5, [R1+0x588] ;  /* 0x0005880001057983 */ /* 0x000ee20000100800 */
[----:B------:R-:W-:-:S03]  /*e2a0*/  IADD3.X R95, R111, UR10, RZ, P1, !PT ;  /* 0x0000000a6f5f7c10 */ /* 0x000fc60008ffe4ff */
[----:B------:R-:W3:Y:S04]  /*e2b0*/  LDL R111, [R1+0x5a8] ;  /* 0x0005a800016f7983 */ /* 0x000ee80000100800 */
[----:B------:R0:W3:Y:S02]  /*e2c0*/  LDG.E.U8 R93, desc[UR12][R94.64] ;  /* 0x0000000c5e5d7981 */ /* 0x0000e4000c1e1100 */
[----:B0-----:R-:W-:Y:S02]  /*e2d0*/  IADD3 R94, P1, R105, UR5, RZ ;  /* 0x00000005695e7c10 */ /* 0x001fe4000ff3e0ff */
[----:B------:R-:W3:Y:S02]  /*e2e0*/  LDL R105, [R1+0x590] ;  /* 0x0005900001697983 */ /* 0x000ee40000100800 */
[----:B----4-:R-:W-:-:S02]  /*e2f0*/  IADD3.X R95, R97, UR10, RZ, P1, !PT ;  /* 0x0000000a615f7c10 */ /* 0x010fc40008ffe4ff */
[----:B------:R-:W-:-:S03]  /*e300*/  IADD3 R96, P1, R96, UR5, RZ ;  /* 0x0000000560607c10 */ /* 0x000fc6000ff3e0ff */
[----:B------:R-:W4:Y:S01]  /*e310*/  LDG.E.U8 R94, desc[UR12][R94.64] ;  /* 0x0000000c5e5e7981 */ /* 0x000f22000c1e1100 */
[----:B------:R-:W-:-:S03]  /*e320*/  IADD3.X R97, R107, UR10, RZ, P1, !PT ;  /* 0x0000000a6b617c10 */ /* 0x000fc60008ffe4ff */
[----:B------:R-:W4:Y:S04]  /*e330*/  LDL R107, [R1+0x598] ;  /* 0x00059800016b7983 */ /* 0x000f280000100800 */
[----:B------:R0:W4:Y:S02]  /*e340*/  LDG.E.U8 R95, desc[UR12][R96.64] ;  /* 0x0000000c605f7981 */ /* 0x000124000c1e1100 */
[----:B0-----:R-:W-:Y:S02]  /*e350*/  IADD3 R96, P1, R109, UR5, RZ ;  /* 0x000000056d607c10 */ /* 0x001fe4000ff3e0ff */
[----:B------:R-:W4:Y:S02]  /*e360*/  LDL R109, [R1+0x5a0] ;  /* 0x0005a000016d7983 */ /* 0x000f240000100800 */
[----:B------:R-:W-:-:S02]  /*e370*/  IADD3.X R97, R99, UR10, RZ, P1, !PT ;  /* 0x0000000a63617c10 */ /* 0x000fc40008ffe4ff */
[----:B------:R-:W-:-:S03]  /*e380*/  IADD3 R98, P1, R98, UR5, RZ ;  /* 0x0000000562627c10 */ /* 0x000fc6000ff3e0ff */
[----:B------:R-:W4:Y:S01]  /*e390*/  LDG.E.U8 R96, desc[UR12][R96.64] ;  /* 0x0000000c60607981 */ /* 0x000f22000c1e1100 */
[----:B------:R-:W-:-:S03]  /*e3a0*/  IADD3.X R99, R113, UR10, RZ, P1, !PT ;  /* 0x0000000a71637c10 */ /* 0x000fc60008ffe4ff */
[----:B------:R-:W4:Y:S04]  /*e3b0*/  LDL R113, [R1+0x5b0] ;  /* 0x0005b00001717983 */ /* 0x000f280000100800 */
[----:B------:R0:W4:Y:S02]  /*e3c0*/  LDG.E.U8 R97, desc[UR12][R98.64] ;  /* 0x0000000c62617981 */ /* 0x000124000c1e1100 */
[----:B0-----:R-:W-:-:S04]  /*e3d0*/  IADD3 R98, P1, R101, UR5, RZ ;  /* 0x0000000565627c10 */ /* 0x001fc8000ff3e0ff */
[----:B--2---:R-:W-:Y:S02]  /*e3e0*/  IADD3.X R99, R7, UR10, RZ, P1, !PT ;  /* 0x0000000a07637c10 */ /* 0x004fe40008ffe4ff */
[----:B------:R-:W2:Y:S04]  /*e3f0*/  LDL R7, [R1+0x5bc] ;  /* 0x0005bc0001077983 */ /* 0x000ea80000100800 */
[----:B------:R0:W2:Y:S02]  /*e400*/  LDG.E.U8 R101, desc[UR12][R98.64] ;  /* 0x0000000c62657981 */ /* 0x0000a4000c1e1100 */
[----:B0-----:R-:W-:-:S04]  /*e410*/  IADD3 R98, P1, R103, UR5, RZ ;  /* 0x0000000567627c10 */ /* 0x001fc8000ff3e0ff */
[----:B---3--:R-:W-:Y:S02]  /*e420*/  IADD3.X R99, R5, UR10, RZ, P1, !PT ;  /* 0x0000000a05637c10 */ /* 0x008fe40008ffe4ff */
[----:B------:R-:W3:Y:S04]  /*e430*/  LDL R5, [R1+0x5c0] ;  /* 0x0005c00001057983 */ /* 0x000ee80000100800 */
[----:B------:R0:W3:Y:S02]  /*e440*/  LDG.E.U8 R103, desc[UR12][R98.64] ;  /* 0x0000000c62677981 */ /* 0x0000e4000c1e1100 */
[----:B0-----:R-:W-:Y:S02]  /*e450*/  IADD3 R98, P1, R119, UR5, RZ ;  /* 0x0000000577627c10 */ /* 0x001fe4000ff3e0ff */
[----:B------:R-:W3:Y:S02]  /*e460*/  LDL R119, [R1+0x5c8] ;  /* 0x0005c80001777983 */ /* 0x000ee40000100800 */
[----:B------:R-:W-:-:S05]  /*e470*/  IADD3.X R99, R105, UR10, RZ, P1, !PT ;  /* 0x0000000a69637c10 */ /* 0x000fca0008ffe4ff */
[----:B------:R0:W3:Y:S02]  /*e480*/  LDG.E.U8 R105, desc[UR12][R98.64] ;  /* 0x0000000c62697981 */ /* 0x0000e4000c1e1100 */
[----:B0-----:R-:W-:Y:S02]  /*e490*/  IADD3 R98, P1, R121, UR5, RZ ;  /* 0x0000000579627c10 */ /* 0x001fe4000ff3e0ff */
[----:B------:R-:W3:Y:S02]  /*e4a0*/  LDL R121, [R1+0x5d0] ;  /* 0x0005d00001797983 */ /* 0x000ee40000100800 */
[----:B----4-:R-:W-:-:S05]  /*e4b0*/  IADD3.X R99, R107, UR10, RZ, P1, !PT ;  /* 0x0000000a6b637c10 */ /* 0x010fca0008ffe4ff */
[----:B------:R0:W4:Y:S02]  /*e4c0*/  LDG.E.U8 R107, desc[UR12][R98.64] ;  /* 0x0000000c626b7981 */ /* 0x000124000c1e1100 */
[----:B0-----:R-:W-:Y:S02]  /*e4d0*/  IADD3 R98, P1, R123, UR5, RZ ;  /* 0x000000057b627c10 */ /* 0x001fe4000ff3e0ff */
[----:B------:R-:W4:Y:S02]  /*e4e0*/  LDL R123, [R1+0x5d8] ;  /* 0x0005d800017b7983 */ /* 0x000f240000100800 */
[----:B------:R-:W-:-:S05]  /*e4f0*/  IADD3.X R99, R109, UR10, RZ, P1, !PT ;  /* 0x0000000a6d637c10 */ /* 0x000fca0008ffe4ff */
        /* <DEDUP_REMOVED lines=9> */
[----:B--2---:R-:W-:Y:S02]  /*e590*/  IADD3 R98, P1, R7, UR5, RZ ;  /* 0x0000000507627c10 */ /* 0x004fe4000ff3e0ff */
[----:B------:R-:W2:Y:S02]  /*e5a0*/  LDL R7, [R1+0x5e8] ;  /* 0x0005e80001077983 */ /* 0x000ea40000100800 */
[----:B------:R-:W-:-:S05]  /*e5b0*/  IADD3.X R99, R115, UR10, RZ, P1, !PT ;  /* 0x0000000a73637c10 */ /* 0x000fca0008ffe4ff */
        /* <DEDUP_REMOVED lines=45> */
[----:B0-----:R-:W-:-:S04]  /*e890*/  IADD3 R98, P1, R139, UR5, RZ ;  /* 0x000000058b627c10 */ /* 0x001fc8000ff3e0ff */
[----:B--2---:R-:W-:Y:S02]  /*e8a0*/  IADD3.X R99, R7, UR10, RZ, P1, !PT ;  /* 0x0000000a07637c10 */ /* 0x004fe40008ffe4ff */
[----:B------:R-:W2:Y:S04]  /*e8b0*/  LDL R7, [R1+0x628] ;  /* 0x0006280001077983 */ /* 0x000ea80000100800 */
[----:B------:R3:W4:Y:S02]  /*e8c0*/  LDG.E.U8 R139, desc[UR12][R98.64] ;  /* 0x0000000c628b7981 */ /* 0x000724000c1e1100 */
[----:B---3--:R-:W-:Y:S02]  /*e8d0*/  IADD3 R98, P1, R5, UR5, RZ ;  /* 0x0000000505627c10 */ /* 0x008fe4000ff3e0ff */
[----:B------:R-:W3:Y:S02]  /*e8e0*/  LDL R5, [R1+0x634] ;  /* 0x0006340001057983 */ /* 0x000ee40000100800 */
[----:B------:R-:W-:-:S05]  /*e8f0*/  IADD3.X R99, R141, UR10, RZ, P1, !PT ;  /* 0x0000000a8d637c10 */ /* 0x000fca0008ffe4ff */
        /* <DEDUP_REMOVED lines=9> */
[----:B---3--:R-:W-:Y:S02]  /*e990*/  IADD3 R98, P1, R5, UR5, RZ ;  /* 0x0000000505627c10 */ /* 0x008fe4000ff3e0ff */
        /* <DEDUP_REMOVED lines=12> */
[----:B------:R-:W-:-:S05]  /*ea60*/  IADD3.X R99, R153, UR10, RZ, P1, !PT ;  /* 0x0000000a99637c10 */ /* 0x000fca0008ffe4ff */
[----:B------:R2:W4:Y:S02]  /*ea70*/  LDG.E.U8 R153, desc[UR12][R98.64] ;  /* 0x0000000c62997981 */ /* 0x000524000c1e1100 */
[----:B--2---:R-:W-:Y:S02]  /*ea80*/  IADD3 R98, P1, R7, UR5, RZ ;  /* 0x0000000507627c10 */ /* 0x004fe4000ff3e0ff */
[----:B------:R-:W2:Y:S02]  /*ea90*/  LDL R7, [R1+0x68c] ;  /* 0x00068c0001077983 */ /* 0x000ea40000100800 */
[----:B---3--:R-:W-:Y:S02]  /*eaa0*/  IADD3.X R99, R5, UR10, RZ, P1, !PT ;  /* 0x0000000a05637c10 */ /* 0x008fe40008ffe4ff */
[----:B------:R-:W3:Y:S04]  /*eab0*/  LDL R5, [R1+0x688] ;  /* 0x0006880001057983 */ /* 0x000ee80000100800 */
[----:B------:R0:W4:Y:S04]  /*eac0*/  LDG.E.U8 R155, desc[UR12][R98.64] ;  /* 0x0000000c629b7981 */ /* 0x000128000c1e1100 */
[----:B------:R-:W0:Y:S02]  /*ead0*/  LDL R99, [R1+0x674] ;  /* 0x0006740001637983 */ /* 0x000e240000100800 */
[----:B0-----:R-:W-:-:S04]  /*eae0*/  IADD3 R98, P1, R99, UR5, RZ ;  /* 0x0000000563627c10 */ /* 0x001fc8000ff3e0ff */
[----:B------:R-:W-:-:S05]  /*eaf0*/  IADD3.X R99, R157, UR10, RZ, P1, !PT ;  /* 0x0000000a9d637c10 */ /* 0x000fca0008ffe4ff */
        /* <DEDUP_REMOVED lines=12> */
[----:B------:R0:W4:Y:S02]  /*ebc0*/  LDG.E.U8 R162, desc[UR12][R98.64] ;  /* 0x0000000c62a27981 */ /* 0x000124000c1e1100 */
[----:B0-----:R-:W-:-:S04]  /*ebd0*/  IADD3 R98, P1, R164, UR5, RZ ;  /* 0x00000005a4627c10 */ /* 0x001fc8000ff3e0ff */
[----:B------:R-:W-:-:S05]  /*ebe0*/  IADD3.X R99, R163, UR10, RZ, P1, !PT ;  /* 0x0000000aa3637c10 */ /* 0x000fca0008ffe4ff */
[----:B------:R2:W4:Y:S02]  /*ebf0*/  LDG.E.U8 R163, desc[UR12][R98.64] ;  /* 0x0000000c62a37981 */ /* 0x000524000c1e1100 */
[----:B--2---:R-:W-:Y:S02]  /*ec00*/  IADD3 R98, P1, R7, UR5, RZ ;  /* 0x0000000507627c10 */ /* 0x004fe4000ff3e0ff */
[----:B------:R-:W-:Y:S02]  /*ec10*/  LDS R7, [R165+0x100] ;  /* 0x00010000a5077984 */ /* 0x000fe40000000800 */
[----:B---3--:R-:W-:Y:S02]  /*ec20*/  IADD3.X R99, R5, UR10, RZ, P1, !PT ;  /* 0x0000000a05637c10 */ /* 0x008fe40008ffe4ff */
[----:B------:R-:W-:Y:S04]  /*ec30*/  LDS R5, [R165+0x80] ;  /* 0x00008000a5057984 */ /* 0x000fe80000000800 */
[----:B------:R0:W2:Y:S04]  /*ec40*/  LDG.E.U8 R164, desc[UR12][R98.64] ;  /* 0x0000000c62a47981 */ /* 0x0000a8000c1e1100 */
[----:B0-----:R-:W0:Y:S04]  /*ec50*/  LDS R98, [R165] ;  /* 0x00000000a5627984 */ /* 0x001e280000000800 */
[----:B------:R-:W-:Y:S01]  /*ec60*/  LDS R99, [R165+0x180] ;  /* 0x00018000a5637984 */ /* 0x000fe20000000800 */
[----:B------:R-:W-:Y:S06]  /*ec70*/  BAR.SYNC.DEFER_BLOCKING 0x0 ;  /* 0x0000000000007b1d */ /* 0x000fec0000010000 */
[----:B------:R1:W-:Y:S04]  /*ec80*/  STS.U8 [R12+UR8], R158 ;  /* 0x0000009e0c007988 */ /* 0x0003e80008000008 */
[----:B-1----:R-:W3:Y:S04]  /*ec90*/  LDL.LU R158, [R1] ;  /* 0x00000000019e7983 */ /* 0x002ee80000300800 */
[----:B------:R1:W-:Y:S04]  /*eca0*/  STS.U8 [R12+UR8+0x400], R156 ;  /* 0x0004009c0c007988 */ /* 0x0003e80008000008 */
[----:B-1----:R-:W4:Y:S04]  /*ecb0*/  LDL.LU R156, [R1+0x24] ;  /* 0x00002400019c7983 */ /* 0x002f280000300800 */
[----:B------:R1:W-:Y:S04]  /*ecc0*/  STS.U8 [R12+UR8+0x800], R152 ;  /* 0x000800980c007988 */ /* 0x0003e80008000008 */
[----:B------:R0:W-:Y:S04]  /*ecd0*/  STS.U8 [R12+UR8+0xc00], R136 ;  /* 0x000c00880c007988 */ /* 0x0001e80008000008 */
[----:B------:R0:W-:Y:S04]  /*ece0*/  STS.U8 [R12+UR8+0x1400], R104 ;  /* 0x001400680c007988 */ /* 0x0001e80008000008 */
[----:B-1----:R-:W2:Y:S04]  /*ecf0*/  LDL.LU R152, [R1+0x4] ;  /* 0x0000040001987983 */ /* 0x002ea80000300800 */
[----:B0-----:R-:W2:Y:S04]  /*ed00*/  LDL.LU R136, [R1+0x1c] ;  /* 0x00001c0001887983 */ /* 0x001ea80000300800 */
[----:B------:R-:W2:Y:S04]  /*ed10*/  LDL.LU R104, [R1+0x20] ;  /* 0x0000200001687983 */ /* 0x000ea80000300800 */
[----:B------:R0:W-:Y:S04]  /*ed20*/  STS.U8 [R12+UR8+0x1800], R20 ;  /* 0x001800140c007988 */ /* 0x0001e80008000008 */
[----:B------:R1:W-:Y:S04]  /*ed30*/  STS.U8 [R12+UR8+0x1c00], R28 ;  /* 0x001c001c0c007988 */ /* 0x0003e80008000008 */
[----:B0-----:R-:W2:Y:S04]  /*ed40*/  LDL.LU R20, [R1+0x14] ;  /* 0x0000140001147983 */ /* 0x001ea80000300800 */
[----:B-1----:R-:W2:Y:S04]  /*ed50*/  LDL.LU R28, [R1+0x28] ;  /* 0x00002800011c7983 */ /* 0x002ea80000300800 */
[----:B------:R0:W-:Y:S04]  /*ed60*/  STS.U8 [R12+UR8+0x2000], R68 ;  /* 0x002000440c007988 */ /* 0x0001e80008000008 */
[----:B------:R1:W-:Y:S04]  /*ed70*/  STS.U8 [R12+UR8+0x2400], R76 ;  /* 0x0024004c0c007988 */ /* 0x0003e80008000008 */
[----:B------:R1:W-:Y:S04]  /*ed80*/  STS.U8 [R12+UR8+0x2800], R84 ;  /* 0x002800540c007988 */ /* 0x0003e80008000008 */
[----:B0-----:R-:W2:Y:S04]  /*ed90*/  LDL.LU R68, [R1+0x18] ;  /* 0x0000180001447983 */ /* 0x001ea80000300800 */
[----:B-1----:R-:W2:Y:S04]  /*eda0*/  LDL.LU R76, [R1+0xc] ;  /* 0x00000c00014c7983 */ /* 0x002ea80000300800 */
[----:B------:R-:W2:Y:S04]  /*edb0*/  LDL.LU R84, [R1+0x10] ;  /* 0x0000100001547983 */ /* 0x000ea80000300800 */
[----:B------:R0:W-:Y:S04]  /*edc0*/  STS.U8 [R12+UR8+0x2c00], R92 ;  /* 0x002c005c0c007988 */ /* 0x0001e80008000008 */
[----:B0-----:R-:W2:Y:S01]  /*edd0*/  LDL.LU R92, [R1+0x8] ;  /* 0x00000800015c7983 */ /* 0x001ea20000300800 */
[----:B------:R-:W0:Y:S03]  /*ede0*/  S2R R165, SR_TID.X ;  /* 0x0000000000a57919 */ /* 0x000e260000002100 */
[----:B------:R1:W-:Y:S01]  /*edf0*/  STS.U8 [R12+UR8+0x3000], R105 ;  /* 0x003000690c007988 */ /* 0x0003e20008000008 */
[----:B---3--:R-:W-:-:S03]  /*ee00*/  F2FP.SATFINITE.E4M3.F32.PACK_AB_MERGE_C R158, R44, R158, RZ ;  /* 0x0000009e2c9e723e */ /* 0x008fc600048070ff */
[----:B------:R-:W3:Y:S01]  /*ee10*/  LDL.LU R44, [R1+0x44] ;  /* 0x00004400012c7983 */ /* 0x000ee20000300800 */
[----:B-1----:R-:W1:Y:S01]  /*ee20*/  S2R R105, SR_TID.X ;  /* 0x0000000000697919 */ /* 0x002e620000002100 */
[----:B0-----:R-:W-:Y:S02]  /*ee30*/  LOP3.LUT R165, R165, 0x60, RZ, 0xc0, !PT ;  /* 0x00000060a5a57812 */ /* 0x001fe400078ec0ff */
[----:B------:R0:W-:Y:S04]  /*ee40*/  STS.U8 [R12+UR8+0x1000], R120 ;  /* 0x001000780c007988 */ /* 0x0001e80008000008 */
[----:B------:R-:W-:Y:S04]  /*ee50*/  STS.U8 [R12+UR8+0x3400], R121 ;  /* 0x003400790c007988 */ /* 0x000fe80008000008 */
[----:B------:R-:W-:Y:S01]  /*ee60*/  STS.U8 [R12+UR8+0x3800], R135 ;  /* 0x003800870c007988 */ /* 0x000fe20008000008 */
[----:B0-----:R-:W-:-:S03]  /*ee70*/  SHF.R.U32.HI R120, RZ, 0x1, R165 ;  /* 0x00000001ff787819 */ /* 0x001fc600000116a5 */
[----:B------:R0:W-:Y:S01]  /*ee80*/  STS.U8 [R12+UR8+0x3c00], R137 ;  /* 0x003c00890c007988 */ /* 0x0001e20008000008 */
[C---:B-1----:R-:W-:Y:S01]  /*ee90*/  LOP3.LUT R165, R105.reuse, 0x10, RZ, 0xc0, !PT ;  /* 0x0000001069a57812 */ /* 0x042fe200078ec0ff */
[----:B0-----:R-:W-:-:S04]  /*eea0*/  IMAD.SHL.U32 R12, R105, 0x20, RZ ;  /* 0x00000020690c7824 */ /* 0x001fc800078e00ff */
[----:B------:R-:W-:Y:S01]  /*eeb0*/  IMAD R120, R165, 0x4, R120 ;  /* 0x00000004a5787824 */ /* 0x000fe200078e0278 */
[----:B------:R-:W-:Y:S02]  /*eec0*/  LOP3.LUT R165, R105, 0xf, RZ, 0xc0, !PT ;  /* 0x0000000f69a57812 */ /* 0x000fe400078ec0ff */
[----:B------:R-:W-:-:S05]  /*eed0*/  LOP3.LUT R12, R12, 0x60, RZ, 0xc0, !PT ;  /* 0x000000600c0c7812 */ /* 0x000fca00078ec0ff */
[----:B------:R-:W-:-:S05]  /*eee0*/  IMAD R12, R165, 0x100, R12 ;  /* 0x00000100a50c7824 */ /* 0x000fca00078e020c */
[----:B------:R-:W-:Y:S02]  /*eef0*/  LOP3.LUT R120, R12, R120, RZ, 0x3c, !PT ;  /* 0x000000780c787212 */ /* 0x000fe400078e3cff */
[----:B----4-:R-:W-:Y:S02]  /*ef00*/  F2FP.SATFINITE.E4M3.F32.PACK_AB_MERGE_C R12, R63, R156, RZ ;  /* 0x0000009c3f0c723e */ /* 0x010fe400048070ff */
[----:B------:R-:W4:Y:S01]  /*ef10*/  LDL.LU R63, [R1+0x89c] ;  /* 0x00089c00013f7983 */ /* 0x000f220000300800 */
[----:B------:R-:W-:-:S03]  /*ef20*/  F2FP.SATFINITE.E4M3.F32.PACK_AB_MERGE_C R156, R9, R10, RZ ;  /* 0x0000000a099c723e */ /* 0x000fc600048070ff */
[----:B------:R-:W4:Y:S04]  /*ef30*/  LDL.LU R10, [R1+0x898] ;  /* 0x00089800010a7983 */ /* 0x000f280000300800 */
[----:B------:R-:W4:Y:S01]  /*ef40*/  LDL.LU R9, [R1+0x894] ;  /* 0x0008940001097983 */ /* 0x000f220000300800 */
[----:B--2---:R-:W-:-:S04]  /*ef50*/  FADD R28, -R0, R28 ;  /* 0x0000001c001c7221 */ /* 0x004fc80000000100 */
[----:B------:R-:W-:-:S06]  /*ef60*/  FMUL R28, R28, 1.4426950216293334961 ;  /* 0x3fb8aa3b1c1c7820 */ /* 0x000fcc0000400000 */
[----:B------:R-:W3:Y:S01]  /*ef70*/  MUFU.EX2 R28, R28 ;  /* 0x0000001c001c7308 */ /* 0x000ee20000000800 */
[----:B------:R-:W-:Y:S01]  /*ef80*/  F2FP.SATFINITE.E4M3.F32.PACK_AB_MERGE_C R105, R37, R36, RZ ;  /* 0x000000242569723e */ /* 0x000fe200048070ff */
[----:B------:R-:W-:Y:S01]  /*ef90*/  IMAD R165, R160, 0x8, R165 ;  /* 0x00000008a0a57824 */ /* 0x000fe200078e02a5 */
[----:B------:R-:W2:Y:S01]  /*efa0*/  LDL.LU R36, [R1+0x890] ;  /* 0x0008900001247983 */ /* 0x000ea20000300800 */
[----:B------:R-:W-:-:S03]  /*efb0*/  F2FP.SATFINITE.E4M3.F32.PACK_AB_MERGE_C R160, R39, R38, RZ ;  /* 0x0000002627a0723e */ /* 0x000fc600048070ff */
[----:B------:R-:W2:Y:S04]  /*efc0*/  LDL.LU R37, [R1+0x88c] ;  /* 0x00088c0001257983 */ /* 0x000ea80000300800 */
[----:B------:R-:W2:Y:S01]  /*efd0*/  LDL.LU R38, [R1+0x888] ;  /* 0x0008880001267983 */ /* 0x000ea20000300800 */
[----:B---3--:R-:W-:Y:S01]  /*efe0*/  FFMA R44, R28, R44, R98 ;  /* 0x0000002c1c2c7223 */ /* 0x008fe20000000062 */
[----:B------:R-:W-:Y:S01]  /*eff0*/  F2FP.SATFINITE.E4M3.F32.PACK_AB_MERGE_C R84, R76, R84, RZ ;  /* 0x000000544c54723e */ /* 0x000fe200048070ff */
[----:B------:R-:W0:Y:S01]  /*f000*/  S2R R98, SR_TID.X ;  /* 0x0000000000627919 */ /* 0x000e220000002100 */
[----:B------:R-:W-:Y:S02]  /*f010*/  F2FP.SATFINITE.E4M3.F32.PACK_AB_MERGE_C R137, R20, R68, RZ ;  /* 0x000000441489723e */ /* 0x000fe400048070ff */
[----:B------:R-:W-:-:S02]  /*f020*/  F2FP.SATFINITE.E4M3.F32.PACK_AB_MERGE_C R152, R152, R92, RZ ;  /* 0x0000005c9898723e */ /* 0x000fc400048070ff */
[----:B------:R-:W-:Y:S01]  /*f030*/  F2FP.SATFINITE.E4M3.F32.PACK_AB_MERGE_C R121, R41, R40, RZ ;  /* 0x000000282979723e */ /* 0x000fe200048070ff */
[----:B------:R-:W-:Y:S01]  /*f040*/  VIADD R120, R120, UR9 ;  /* 0x0000000978787c36 */ /* 0x000fe20008000000 */
[----:B------:R-:W-:Y:S01]  /*f050*/  F2FP.SATFINITE.E4M3.F32.PACK_AB_MERGE_C R135, R57, R56, RZ ;  /* 0x000000383987723e */ /* 0x000fe200048070ff */
[----:B------:R-:W3:Y:S01]  /*f060*/  LDL.LU R39, [R1+0x884] ;  /* 0x0008840001277983 */ /* 0x000ee20000300800 */
[----:B0-----:R-:W-:-:S04]  /*f070*/  LOP3.LUT R98, R98, 0x7f, RZ, 0xc0, !PT ;  /* 0x0000007f62627812 */ /* 0x001fc800078ec0ff */
[----:B------:R-:W-:-:S05]  /*f080*/  LOP3.LUT R98, R98, 0x10, RZ, 0x3c, !PT ;  /* 0x0000001062627812 */ /* 0x000fca00078e3cff */
[----:B------:R0:W-:Y:S02]  /*f090*/  STS.U8 [R98+UR8+0x880], R150 ;  /* 0x0008809662007988 */ /* 0x0001e40008000008 */
[----:B0-----:R-:W0:Y:S02]  /*f0a0*/  S2R R150, SR_TID.X ;  /* 0x0000000000967919 */ /* 0x001e240000002100 */
[----:B------:R1:W-:Y:S04]  /*f0b0*/  STS.U8 [R98+UR8+0x1880], R21 ;  /* 0x0018801562007988 */ /* 0x0003e80008000008 */
[----:B------:R-:W-:Y:S04]  /*f0c0*/  STS.U8 [R98+UR8+0x80], R45 ;  /* 0x0000802d62007988 */ /* 0x000fe80008000008 */
[----:B------:R-:W-:Y:S04]  /*f0d0*/  STS.U8 [R98+UR8+0x480], R54 ;  /* 0x0004803662007988 */ /* 0x000fe80008000008 */
[----:B------:R-:W-:Y:S04]  /*f0e0*/  STS.U8 [R98+UR8+0xc80], R134 ;  /* 0x000c808662007988 */ /* 0x000fe80008000008 */
[----:B------:R-:W-:Y:S04]  /*f0f0*/  STS.U8 [R98+UR8+0x1080], R118 ;  /* 0x0010807662007988 */ /* 0x000fe80008000008 */
[----:B------:R-:W-:Y:S01]  /*f100*/  STS.U8 [R98+UR8+0x1480], R102 ;  /* 0x0014806662007988 */ /* 0x000fe20008000008 */
[----:B0-----:R-:W-:-:S04]  /*f110*/  LOP3.LUT R150, R150, 0x7f, RZ, 0xc0, !PT ;  /* 0x0000007f96967812 */ /* 0x001fc800078ec0ff */
[C---:B-1----:R-:W-:Y:S01]  /*f120*/  LOP3.LUT R21, R150.reuse, 0x20, RZ, 0x3c, !PT ;  /* 0x0000002096157812 */ /* 0x042fe200078e3cff */
        /* <DEDUP_REMOVED lines=43> */
[----:B------:R0:W-:Y:S02]  /*f3e0*/  STS.U8 [R15+UR8+0x600], R14 ;  /* 0x0006000e0f007988 */ /* 0x0001e40008000008 */
[----:B0-----:R-:W0:Y:S02]  /*f3f0*/  S2R R14, SR_TID.X ;  /* 0x00000000000e7919 */ /* 0x001e240000002100 */
[----:B------:R-:W-:Y:S04]  /*f400*/  STS.U8 [R15+UR8+0x200], R61 ;  /* 0x0002003d0f007988 */ /* 0x000fe80008000008 */
[----:B------:R-:W-:Y:S04]  /*f410*/  STS.U8 [R15+UR8+0xa00], R144 ;  /* 0x000a00900f007988 */ /* 0x000fe80008000008 */
[----:B------:R-:W-:Y:S04]  /*f420*/  STS.U8 [R15+UR8+0xe00], R128 ;  /* 0x000e00800f007988 */ /* 0x000fe80008000008 */
[----:B------:R-:W-:Y:S04]  /*f430*/  STS.U8 [R15+UR8+0x1200], R112 ;  /* 0x001200700f007988 */ /* 0x000fe80008000008 */
[----:B------:R-:W-:Y:S04]  /*f440*/  STS.U8 [R15+UR8+0x1600], R16 ;  /* 0x001600100f007988 */ /* 0x000fe80008000008 */
[----:B------:R-:W-:Y:S01]  /*f450*/  STS.U8 [R15+UR8+0x1a00], R24 ;  /* 0x001a00180f007988 */ /* 0x000fe20008000008 */
[----:B0-----:R-:W-:-:S04]  /*f460*/  LOP3.LUT R14, R14, 0x7f, RZ, 0xc0, !PT ;  /* 0x0000007f0e0e7812 */ /* 0x001fc800078ec0ff */
[----:B------:R-:W-:Y:S01]  /*f470*/  LOP3.LUT R14, R14, 0x50, RZ, 0x3c, !PT ;  /* 0x000000500e0e7812 */ /* 0x000fe200078e3cff */
        /* <DEDUP_REMOVED lines=34> */
[----:B------:R1:W-:Y:S04]  /*f6a0*/  STS.U8 [R13+UR8+0x1700], R18 ;  /* 0x001700120d007988 */ /* 0x0003e80008000008 */
        /* <DEDUP_REMOVED lines=28> */
[----:B------:R-:W-:Y:S01]  /*f870*/  BAR.SYNC.DEFER_BLOCKING 0x0 ;  /* 0x0000000000007b1d */ /* 0x000fe20000010000 */
[----:B------:R-:W-:-:S02]  /*f880*/  F2FP.SATFINITE.E4M3.F32.PACK_AB_MERGE_C R20, R136, R104, RZ ;  /* 0x000000688814723e */ /* 0x000fc400048070ff */
[----:B------:R-:W-:Y:S02]  /*f890*/  F2FP.SATFINITE.E4M3.F32.PACK_AB_MERGE_C R76, R67, R66, RZ ;  /* 0x00000042434c723e */ /* 0x000fe400048070ff */
[----:B------:R-:W-:Y:S02]  /*f8a0*/  F2FP.SATFINITE.E4M3.F32.PACK_AB_MERGE_C R68, R59, R58, RZ ;  /* 0x0000003a3b44723e */ /* 0x000fe400048070ff */
[----:B------:R-:W-:Y:S02]  /*f8b0*/  F2FP.F16.E4M3.UNPACK_B R17, R20 ;  /* 0x00000014ff11723e */ /* 0x000fe400020006ff */
[----:B------:R-:W-:Y:S02]  /*f8c0*/  F2FP.F16.E4M3.UNPACK_B R14, R76 ;  /* 0x0000004cff0e723e */ /* 0x000fe400020006ff */
[----:B------:R-:W-:Y:S01]  /*f8d0*/  F2FP.F16.E4M3.UNPACK_B R161, R68 ;  /* 0x00000044ffa1723e */ /* 0x000fe200020006ff */
[----:B----4-:R-:W-:Y:S04]  /*f8e0*/  LDSM.16.M88.4 R24, [R9+UR9] ;  /* 0x000000090918783b */ /* 0x010fe80008000200 */
[----:B------:R-:W-:Y:S04]  /*f8f0*/  LDSM.16.M88.4 R32, [R9+UR9+0x1000] ;  /* 0x001000090920783b */ /* 0x000fe80008000200 */
[----:B------:R-:W-:Y:S04]  /*f900*/  LDSM.16.M88.4 R20, [R9+UR9+0x2000] ;  /* 0x002000090914783b */ /* 0x000fe80008000200 */
[----:B------:R-:W-:Y:S04]  /*f910*/  LDSM.16.M88.4 R80, [R9+UR9+0x3000] ;  /* 0x003000090950783b */ /* 0x000fe80008000200 */
[----:B------:R-:W-:Y:S04]  /*f920*/  LDSM.16.M88.4 R68, [R10+UR9] ;  /* 0x000000090a44783b */ /* 0x000fe80008000200 */
[----:B------:R-:W-:Y:S04]  /*f930*/  LDSM.16.M88.4 R72, [R10+UR9+0x1000] ;  /* 0x001000090a48783b */ /* 0x000fe80008000200 */
[----:B------:R-:W-:Y:S04]  /*f940*/  LDSM.16.M88.4 R76, [R10+UR9+0x2000] ;  /* 0x002000090a4c783b */ /* 0x000fe80008000200 */
[----:B------:R4:W-:Y:S01]  /*f950*/  LDSM.16.M88.4 R88, [R10+UR9+0x3000] ;  /* 0x003000090a58783b */ /* 0x0009e20008000200 */
[----:B------:R-:W-:-:S02]  /*f960*/  F2FP.SATFINITE.E4M3.F32.PACK_AB_MERGE_C R104, R65, R64, RZ ;  /* 0x000000404168723e */ /* 0x000fc400048070ff */
[----:B------:R-:W-:Y:S01]  /*f970*/  F2FP.SATFINITE.E4M3.F32.PACK_AB_MERGE_C R92, R43, R42, RZ ;  /* 0x0000002a2b5c723e */ /* 0x000fe200048070ff */
[----:B------:R-:W3:Y:S01]  /*f980*/  LDL.LU R64, [R1+0x880] ;  /* 0x0008800001407983 */ /* 0x000ee20000300800 */
[----:B------:R-:W-:Y:S02]  /*f990*/  F2FP.SATFINITE.E4M3.F32.PACK_AB_MERGE_C R136, R53, R52, RZ ;  /* 0x000000343588723e */ /* 0x000fe400048070ff */
[----:B------:R-:W-:Y:S01]  /*f9a0*/  F2FP.F16.E4M3.UNPACK_B R16, R158 ;  /* 0x0000009eff10723e */ /* 0x000fe200020006ff */
[----:B------:R-:W3:Y:S01]  /*f9b0*/  LDL.LU R65, [R1+0x87c] ;  /* 0x00087c0001417983 */ /* 0x000ee20000300800 */
[----:B-1----:R-:W-:Y:S02]  /*f9c0*/  F2FP.F16.E4M3.UNPACK_B R18, R152 ;  /* 0x00000098ff12723e */ /* 0x002fe400020006ff */
[----:B0-----:R-:W-:Y:S01]  /*f9d0*/  F2FP.F16.E4M3.UNPACK_B R19, R12 ;  /* 0x0000000cff13723e */ /* 0x001fe200020006ff */
[----:B------:R-:W-:Y:S01]  /*f9e0*/  BAR.SYNC.DEFER_BLOCKING 0x0 ;  /* 0x0000000000007b1d */ /* 0x000fe20000010000 */
[----:B------:R-:W-:-:S02]  /*f9f0*/  F2FP.F16.E4M3.UNPACK_B R84, R84 ;  /* 0x00000054ff54723e */ /* 0x000fc400020006ff */
[----:B------:R-:W-:Y:S02]  /*fa00*/  F2FP.F16.E4M3.UNPACK_B R86, R137 ;  /* 0x00000089ff56723e */ /* 0x000fe400020006ff */
[----:B------:R-:W-:Y:S02]  /*fa10*/  F2FP.F16.E4M3.UNPACK_B R85, R156 ;  /* 0x0000009cff55723e */ /* 0x000fe400020006ff */
[----:B------:R-:W-:Y:S01]  /*fa20*/  F2FP.F16.E4M3.UNPACK_B R87, R105 ;  /* 0x00000069ff57723e */ /* 0x000fe200020006ff */
[----:B------:R-:W3:Y:S01]  /*fa30*/  LDL.LU R56, [R1+0x878] ;  /* 0x0008780001387983 */ /* 0x000ee20000300800 */
[----:B------:R-:W-:Y:S02]  /*fa40*/  F2FP.F16.E4M3.UNPACK_B R160, R160 ;  /* 0x000000a0ffa0723e */ /* 0x000fe400020006ff */
[----:B------:R-:W-:Y:S01]  /*fa50*/  F2FP.F16.E4M3.UNPACK_B R162, R104 ;  /* 0x00000068ffa2723e */ /* 0x000fe200020006ff */
[----:B------:R-:W3:Y:S01]  /*fa60*/  LDL.LU R57, [R1+0x874] ;  /* 0x0008740001397983 */ /* 0x000ee20000300800 */
[----:B--2---:R-:W-:-:S02]  /*fa70*/  F2FP.F16.E4M3.UNPACK_B R163, R121 ;  /* 0x00000079ffa3723e */ /* 0x004fc400020006ff */
[----:B------:R-:W-:Y:S01]  /*fa80*/  F2FP.F16.E4M3.UNPACK_B R12, R135 ;  /* 0x00000087ff0c723e */ /* 0x000fe200020006ff */
[----:B------:R-:W2:Y:S01]  /*fa90*/  LDL.LU R66, [R1+0x870] ;  /* 0x0008700001427983 */ /* 0x000ea20000300800 */
[----:B------:R-:W-:Y:S02]  /*faa0*/  F2FP.F16.E4M3.UNPACK_B R13, R92 ;  /* 0x0000005cff0d723e */ /* 0x000fe400020006ff */
[----:B------:R-:W-:Y:S01]  /*fab0*/  F2FP.F16.E4M3.UNPACK_B R15, R136 ;  /* 0x00000088ff0f723e */ /* 0x000fe200020006ff */
[----:B------:R-:W2:Y:S04]  /*fac0*/  LDL.LU R67, [R1+0x86c] ;  /* 0x00086c0001437983 */ /* 0x000ea80000300800 */
[----:B------:R-:W-:Y:S04]  /*fad0*/  STSM.16.M88.4 [R120], R16 ;  /* 0x0000001078007844 */ /* 0x000fe80000000200 */
[----:B------:R-:W-:Y:S04]  /*fae0*/  STSM.16.M88.4 [R120+0x80], R84 ;  /* 0x0000805478007844 */ /* 0x000fe80000000200 */
[----:B------:R-:W-:Y:S04]  /*faf0*/  STSM.16.M88.4 [R120+0x1000], R160 ;  /* 0x001000a078007844 */ /* 0x000fe80000000200 */
[----:B------:R-:W-:Y:S04]  /*fb00*/  STSM.16.M88.4 [R120+0x1080], R12 ;  /* 0x0010800c78007844 */ /* 0x000fe80000000200 */
[----:B------:R-:W2:Y:S04]  /*fb10*/  LDL.LU R58, [R1+0x868] ;  /* 0x00086800013a7983 */ /* 0x000ea80000300800 */
[----:B------:R-:W2:Y:S04]  /*fb20*/  LDL.LU R59, [R1+0x864] ;  /* 0x00086400013b7983 */ /* 0x000ea80000300800 */
[----:B------:R-:W2:Y:S04]  /*fb30*/  LDL.LU R40, [R1+0x860] ;  /* 0x0008600001287983 */ /* 0x000ea80000300800 */
[----:B------:R-:W2:Y:S04]  /*fb40*/  LDL.LU R41, [R1+0x85c] ;  /* 0x00085c0001297983 */ /* 0x000ea80000300800 */
[----:B------:R-:W2:Y:S04]  /*fb50*/  LDL.LU R42, [R1+0x858] ;  /* 0x00085800012a7983 */ /* 0x000ea80000300800 */
[----:B------:R-:W2:Y:S01]  /*fb60*/  LDL.LU R43, [R1+0x854] ;  /* 0x00085400012b7983 */ /* 0x000ea20000300800 */
[----:B------:R-:W-:Y:S01]  /*fb70*/  IMAD.SHL.U32 R165, R165, 0x8, RZ ;  /* 0x00000008a5a57824 */ /* 0x000fe200078e00ff */
[----:B------:R-:W-:Y:S04]  /*fb80*/  BAR.SYNC.DEFER_BLOCKING 0x0 ;  /* 0x0000000000007b1d */ /* 0x000fe80000010000 */
[----:B----4-:R-:W-:Y:S01]  /*fb90*/  LOP3.LUT R10, R165, 0x20, RZ, 0x3c, !PT ;  /* 0x00000020a50a7812 */ /* 0x010fe200078e3cff */
[----:B------:R-:W-:-:S04]  /*fba0*/  FADD R9, -R2, R63 ;  /* 0x0000003f02097221 */ /* 0x000fc80000000100 */
[----:B------:R-:W-:Y:S01]  /*fbb0*/  FMUL R9, R9, 1.4426950216293334961 ;  /* 0x3fb8aa3b09097820 */ /* 0x000fe20000400000 */
[----:B------:R-:W4:Y:S04]  /*fbc0*/  LDL.LU R52, [R1+0x850] ;  /* 0x0008500001347983 */ /* 0x000f280000300800 */
[----:B------:R-:W4:Y:S04]  /*fbd0*/  LDL.LU R53, [R1+0x84c] ;  /* 0x00084c0001357983 */ /* 0x000f280000300800 */
[----:B------:R-:W0:Y:S01]  /*fbe0*/  LDS.64 R12, [R10+UR9] ;  /* 0x000000090a0c7984 */ /* 0x000e220008000a00 */
[----:B------:R-:W1:Y:S03]  /*fbf0*/  MUFU.EX2 R9, R9 ;  /* 0x0000000900097308 */ /* 0x000e660000000800 */
[----:B------:R1:W-:Y:S01]  /*fc00*/  STL [R1+0x44], R44 ;  /* 0x0000442c01007387 */ /* 0x0003e20000100800 */
[----:B------:R-:W-:-:S03]  /*fc10*/  FADD R11, -R3, R50 ;  /* 0x00000032030b7221 */ /* 0x000fc60000000100 */
[----:B------:R-:W3:Y:S04]  /*fc20*/  LDS.64 R104, [R165+UR9] ;  /* 0x00000009a5687984 */ /* 0x000ee80008000a00 */
[----:B------:R-:W3:Y:S04]  /*fc30*/  LDS.64 R92, [R165+UR9+0x800] ;  /* 0x00080009a55c7984 */ /* 0x000ee80008000a00 */
[----:B-1----:R-:W4:Y:S04]  /*fc40*/  LDL.LU R44, [R1+0x848] ;  /* 0x00084800012c7983 */ /* 0x002f280000300800 */
[----:B------:R-:W4:Y:S04]  /*fc50*/  LDL.LU R45, [R1+0x844] ;  /* 0x00084400012d7983 */ /* 0x000f280000300800 */
[----:B------:R-:W4:Y:S04]  /*fc60*/  LDL.LU R54, [R1+0x840] ;  /* 0x0008400001367983 */ /* 0x000f280000300800 */
[----:B------:R-:W4:Y:S04]  /*fc70*/  LDL.LU R55, [R1+0x83c] ;  /* 0x00083c0001377983 */ /* 0x000f280000300800 */
[----:B------:R-:W4:Y:S04]  /*fc80*/  LDL.LU R46, [R1+0x838] ;  /* 0x00083800012e7983 */ /* 0x000f280000300800 */
[----:B------:R-:W4:Y:S04]  /*fc90*/  LDL.LU R47, [R1+0x834] ;  /* 0x00083400012f7983 */ /* 0x000f280000300800 */
[----:B------:R-:W4:Y:S01]  /*fca0*/  LDL.LU R60, [R1+0x830] ;  /* 0x00083000013c7983 */ /* 0x000f220000300800 */
[----:B------:R-:W-:-:S03]  /*fcb0*/  FMUL R86, R9, R38 ;  /* 0x0000002609567220 */ /* 0x000fc60000400000 */
[----:B------:R-:W4:Y:S01]  /*fcc0*/  LDL.LU R61, [R1+0x82c] ;  /* 0x00082c00013d7983 */ /* 0x000f220000300800 */
[----:B0-----:R-:W-:-:S03]  /*fcd0*/  IMAD.MOV.U32 R18, RZ, RZ, R12 ;  /* 0x000000ffff127224 */ /* 0x001fc600078e000c */
[----:B------:R-:W4:Y:S01]  /*fce0*/  LDL.LU R48, [R1+0x828] ;  /* 0x0008280001307983 */ /* 0x000f220000300800 */
[----:B------:R-:W-:-:S03]  /*fcf0*/  IMAD.MOV.U32 R102, RZ, RZ, R12 ;  /* 0x000000ffff667224 */ /* 0x000fc600078e000c */
[----:B------:R-:W4:Y:S01]  /*fd00*/  LDL.LU R49, [R1+0x824] ;  /* 0x0008240001317983 */ /* 0x000f220000300800 */
[----:B------:R-:W-:Y:S02]  /*fd10*/  IMAD.MOV.U32 R38, RZ, RZ, R12 ;  /* 0x000000ffff267224 */ /* 0x000fe400078e000c */
[----:B------:R-:W-:Y:S01]  /*fd20*/  FADD R12, -R4, R51 ;  /* 0x00000033040c7221 */ /* 0x000fe20000000100 */
[----:B------:R-:W4:Y:S04]  /*fd30*/  LDL.LU R62, [R1+0x820] ;  /* 0x00082000013e7983 */ /* 0x000f280000300800 */
[----:B------:R-:W4:Y:S04]  /*fd40*/  LDL.LU R63, [R1+0x81c] ;  /* 0x00081c00013f7983 */ /* 0x000f280000300800 */
[----:B------:R-:W4:Y:S04]  /*fd50*/  LDL.LU R50, [R1+0x818] ;  /* 0x0008180001327983 */ /* 0x000f280000300800 */
[----:B------:R-:W4:Y:S04]  /*fd60*/  LDL.LU R51, [R1+0x814] ;  /* 0x0008140001337983 */ /* 0x000f280000300800 */
[----:B------:R-:W0:Y:S01]  /*fd70*/  LDS.64 R94, [R10+UR9+0x800] ;  /* 0x000800090a5e7984 */ /* 0x000e220008000a00 */
[C---:B------:R-:W-:Y:S01]  /*fd80*/  FMUL R84, R28.reuse, R36 ;  /* 0x000000241c547220 */ /* 0x040fe20000400000 */
[----:B------:R-:W-:Y:S01]  /*fd90*/  FMUL R85, R28, R37 ;  /* 0x000000251c557220 */ /* 0x000fe20000400000 */
[----:B---3--:R-:W-:Y:S01]  /*fda0*/  FMUL R87, R9, R39 ;  /* 0x0000002709577220 */ /* 0x008fe20000400000 */
[----:B------:R-:W-:Y:S01]  /*fdb0*/  F2FP.F16.E4M3.UNPACK_B R14, R24 ;  /* 0x00000018ff0e723e */ /* 0x000fe200020006ff */
[----:B------:R-:W-:Y:S01]  /*fdc0*/  IMAD.MOV.U32 R16, RZ, RZ, R104 ;  /* 0x000000ffff107224 */ /* 0x000fe200078e0068 */
[----:B------:R-:W-:Y:S01]  /*fdd0*/  F2FP.F16.E4M3.UNPACK_B R15, R25 ;  /* 0x00000019ff0f723e */ /* 0x000fe200020006ff */
[----:B------:R-:W-:Y:S01]  /*fde0*/  IMAD.MOV.U32 R17, RZ, RZ, R92 ;  /* 0x000000ffff117224 */ /* 0x000fe200078e005c */
[----:B------:R-:W-:Y:S01]  /*fdf0*/  F2FP.F16.E4M3.UNPACK_B R29, R81 ;  /* 0x00000051ff1d723e */ /* 0x000fe200020006ff */
[----:B------:R-:W-:Y:S01]  /*fe00*/  IMAD.MOV.U32 R36, RZ, RZ, R104 ;  /* 0x000000ffff247224 */ /* 0x000fe200078e0068 */
[----:B------:R-:W1:Y:S01]  /*fe10*/  LDS.64 R30, [R165+UR9+0x1000] ;  /* 0x00100009a51e7984 */ /* 0x000e620008000a00 */
[----:B------:R-:W-:-:S03]  /*fe20*/  IMAD.MOV.U32 R37, RZ, RZ, R92 ;  /* 0x000000ffff257224 */ /* 0x000fc600078e005c */
[----:B------:R-:W3:Y:S01]  /*fe30*/  LDS.64 R96, [R10+UR9+0x1800] ;  /* 0x001800090a607984 */ /* 0x000ee20008000a00 */
[----:B------:R-:W-:Y:S02]  /*fe40*/  IMAD.MOV.U32 R100, RZ, RZ, R104 ;  /* 0x000000ffff647224 */ /* 0x000fe400078e0068 */
[----:B------:R-:W-:Y:S01]  /*fe50*/  IMAD.MOV.U32 R101, RZ, RZ, R92 ;  /* 0x000000ffff657224 */ /* 0x000fe200078e005c */
[----:B------:R-:W3:Y:S01]  /*fe60*/  LDL.LU R113, [R1+0x40] ;  /* 0x0000400001717983 */ /* 0x000ee20000300800 */
[----:B------:R-:W-:Y:S01]  /*fe70*/  FMUL R11, R11, 1.4426950216293334961 ;  /* 0x3fb8aa3b0b0b7820 */ /* 0x000fe20000400000 */
[----:B------:R-:W-:Y:S02]  /*fe80*/  FMUL R12, R12, 1.4426950216293334961 ;  /* 0x3fb8aa3b0c0c7820 */ /* 0x000fe40000400000 */
[----:B------:R-:W3:Y:S04]  /*fe90*/  LDL.LU R112, [R1+0x3c] ;  /* 0x00003c0001707983 */ /* 0x000ee80000300800 */
[----:B------:R-:W3:Y:S01]  /*fea0*/  LDL.LU R98, [R1+0x38] ;  /* 0x0000380001627983 */ /* 0x000ee20000300800 */
[----:B0-----:R-:W-:-:S02]  /*feb0*/  IMAD.MOV.U32 R19, RZ, RZ, R94 ;  /* 0x000000ffff137224 */ /* 0x001fc400078e005e */
[----:B------:R-:W-:-:S05]  /*fec0*/  IMAD.MOV.U32 R39, RZ, RZ, R94 ;  /* 0x000000ffff277224 */ /* 0x000fca00078e005e */
[----:B------:R-:W-:Y:S07]  /*fed0*/  HMMA.16816.F32 R84, R16, R14, R84 ;  /* 0x0000000e1054723c */ /* 0x000fee0000001854 */
[----:B------:R-:W-:Y:S02]  /*fee0*/  F2FP.F16.E4M3.UNPACK_B R16, R20 ;  /* 0x00000014ff10723e */ /* 0x000fe400020006ff */
[----:B------:R-:W-:Y:S01]  /*fef0*/  F2FP.F16.E4M3.UNPACK_B R17, R21 ;  /* 0x00000015ff11723e */ /* 0x000fe200020006ff */
[----:B------:R-:W-:Y:S01]  /*ff00*/  IMAD.MOV.U32 R103, RZ, RZ, R94 ;  /* 0x000000ffff677224 */ /* 0x000fe200078e005e */
[----:B------:R-:W-:-:S02]  /*ff10*/  F2FP.F16.E4M3.UNPACK_B R18, R32 ;  /* 0x00000020ff12723e */ /* 0x000fc400020006ff */
[-C--:B------:R-:W-:Y:S01]  /*ff20*/  F2FP.F16.E4M3.UNPACK_B R19, R33.reuse ;  /* 0x00000021ff13723e */ /* 0x080fe200020006ff */
[----:B------:R-:W4:Y:S08]  /*ff30*/  MUFU.EX2 R11, R11 ;  /* 0x0000000b000b7308 */ /* 0x000f300000000800 */
[----:B------:R-:W0:Y:S01]  /*ff40*/  MUFU.EX2 R12, R12 ;  /* 0x0000000c000c7308 */ /* 0x000e220000000800 */
[----:B------:R-:W-:Y:S01]  /*ff50*/  F2FP.F16.E4M3.UNPACK_B R32, R32.H1 ;  /* 0x00000020ff20723e */ /* 0x000fe200030006ff */
[----:B------:R-:W-:Y:S01]  /*ff60*/  IMAD.MOV.U32 R92, RZ, RZ, R105 ;  /* 0x000000ffff5c7224 */ /* 0x000fe200078e0069 */
[----:B------:R-:W-:Y:S01]  /*ff70*/  F2FP.F16.E4M3.UNPACK_B R33, R33.H1 ;  /* 0x00000021ff21723e */ /* 0x000fe200030006ff */
[----:B------:R-:W-:Y:S01]  /*ff80*/  IMAD.MOV.U32 R94, RZ, RZ, R13 ;  /* 0x000000ffff5e7224 */ /* 0x000fe200078e000d */
[----:B------:R-:W-:-:S02]  /*ff90*/  F2FP.F16.E4M3.UNPACK_B R81, R81.H1 ;  /* 0x00000051ff51723e */ /* 0x000fc400030006ff */
[----:B------:R-:W-:Y:S02]  /*ffa0*/  F2FP.F16.E4M3.UNPACK_B R24, R24.H1 ;  /* 0x00000018ff18723e */ /* 0x000fe400030006ff */
[----:B------:R-:W-:Y:S01]  /*ffb0*/  F2FP.F16.E4M3.UNPACK_B R25, R25.H1 ;  /* 0x00000019ff19723e */ /* 0x000fe200030006ff */
[C---:B------:R-:W-:Y:S01]  /*ffc0*/  FMUL R64, R28.reuse, R64 ;  /* 0x000000401c407220 */ /* 0x040fe20000400000 */
[C---:B------:R-:W-:Y:S01]  /*ffd0*/  FMUL R65, R28.reuse, R65 ;  /* 0x000000411c417220 */ /* 0x040fe20000400000 */
[C---:B------:R-:W-:Y:S01]  /*ffe0*/  FMUL R56, R28.reuse, R56 ;  /* 0x000000381c387220 */ /* 0x040fe20000400000 */
[C---:B------:R-:W-:Y:S01]  /*fff0*/  FMUL R57, R28.reuse, R57 ;  /* 0x000000391c397220 */ /* 0x040fe20000400000 */
[C---:B--2---:R-:W-:Y:S01]  /*10000*/  FMUL R66, R9.reuse, R66 ;  /* 0x0000004209427220 */ /* 0x044fe20000400000 */
[C---:B------:R-:W-:Y:S01]  /*10010*/  FMUL R67, R9.reuse, R67 ;  /* 0x0000004309437220 */ /* 0x040fe20000400000 */
[C---:B------:R-:W-:Y:S01]  /*10020*/  FMUL R58, R9.reuse, R58 ;  /* 0x0000003a093a7220 */ /* 0x040fe20000400000 */
[C---:B------:R-:W-:Y:S01]  /*10030*/  FMUL R59, R9.reuse, R59 ;  /* 0x0000003b093b7220 */ /* 0x040fe20000400000 */
[C---:B------:R-:W-:Y:S01]  /*10040*/  FMUL R40, R28.reuse, R40 ;  /* 0x000000281c287220 */ /* 0x040fe20000400000 */
[----:B------:R-:W-:Y:S01]  /*10050*/  FMUL R41, R28, R41 ;  /* 0x000000291c297220 */ /* 0x000fe20000400000 */
[----:B------:R-:W-:Y:S01]  /*10060*/  F2FP.F16.E4M3.UNPACK_B R28, R80 ;  /* 0x00000050ff1c723e */ /* 0x000fe200020006ff */
[C---:B------:R-:W-:Y:S01]  /*10070*/  FMUL R42, R9.reuse, R42 ;  /* 0x0000002a092a7220 */ /* 0x040fe20000400000 */
[----:B------:R-:W-:-:S02]  /*10080*/  FMUL R43, R9, R43 ;  /* 0x0000002b092b7220 */ /* 0x000fc40000400000 */
[C---:B------:R-:W-:Y:S06]  /*10090*/  HMMA.16816.F32 R56, R36.reuse, R16, R56 ;  /* 0x000000102438723c */ /* 0x040fec0000001838 */
[----:B------:R-:W-:Y:S01]  /*100a0*/  HMMA.16816.F32 R40, R36, R28, R40 ;  /* 0x0000001c2428723c */ /* 0x000fe20000001828 */
[----:B------:R-:W2:Y:S04]  /*100b0*/  LDS.64 R38, [R165+UR9+0x1800] ;  /* 0x00180009a5267984 */ /* 0x000ea80008000a00 */
[----:B------:R-:W0:Y:S01]  /*100c0*/  LDS.64 R36, [R10+UR9+0x1000] ;  /* 0x001000090a247984 */ /* 0x000e220008000a00 */
[----:B------:R-:W-:Y:S01]  /*100d0*/  HMMA.16816.F32 R64, R100, R18, R64 ;  /* 0x000000126440723c */ /* 0x000fe20000001840 */
[----:B------:R-:W-:Y:S01]  /*100e0*/  F2FP.F16.E4M3.UNPACK_B R80, R80.H1 ;  /* 0x00000050ff50723e */ /* 0x000fe200030006ff */
[C---:B----4-:R-:W-:Y:S01]  /*100f0*/  FMUL R52, R11.reuse, R52 ;  /* 0x000000340b347220 */ /* 0x050fe20000400000 */
[----:B------:R-:W-:-:S04]  /*10100*/  FMUL R53, R11, R53 ;  /* 0x000000350b357220 */ /* 0x000fc80000400000 */
[----:B------:R-:W-:Y:S02]  /*10110*/  IMAD.MOV.U32 R101, RZ, RZ, R93 ;  /* 0x000000ffff657224 */ /* 0x000fe400078e005d */
[----:B------:R-:W-:Y:S01]  /*10120*/  IMAD.MOV.U32 R103, RZ, RZ, R95 ;  /* 0x000000ffff677224 */ /* 0x000fe200078e005f */
[----:B------:R-:W-:Y:S01]  /*10130*/  F2FP.F16.E4M3.UNPACK_B R20, R20.H1 ;  /* 0x00000014ff14723e */ /* 0x000fe200030006ff */
[----:B------:R-:W-:Y:S01]  /*10140*/  IMAD.MOV.U32 R100, RZ, RZ, R105 ;  /* 0x000000ffff647224 */ /* 0x000fe200078e0069 */
[----:B------:R-:W-:-:S06]  /*10150*/  F2FP.F16.E4M3.UNPACK_B R21, R21.H1 ;  /* 0x00000015ff15723e */ /* 0x000fcc00030006ff */
[C---:B------:R-:W-:Y:S06]  /*10160*/  HMMA.16816.F32 R40, R92.reuse, R80, R40 ;  /* 0x000000505c28723c */ /* 0x040fec0000001828 */
[----:B------:R-:W-:Y:S01]  /*10170*/  HMMA.16816.F32 R64, R92, R32, R64 ;  /* 0x000000205c40723c */ /* 0x000fe20000001840 */
[----:B------:R-:W-:-:S06]  /*10180*/  IMAD.MOV.U32 R102, RZ, RZ, R13 ;  /* 0x000000ffff667224 */ /* 0x000fcc00078e000d */
[----:B-1----:R-:W-:Y:S02]  /*10190*/  IMAD.MOV.U32 R92, RZ, RZ, R30 ;  /* 0x000000ffff5c7224 */ /* 0x002fe400078e001e */
[----:B---3--:R-:W-:Y:S02]  /*101a0*/  IMAD.MOV.U32 R95, RZ, RZ, R96 ;  /* 0x000000ffff5f7224 */ /* 0x008fe400078e0060 */
[----:B--2---:R-:W-:Y:S02]  /*101b0*/  IMAD.MOV.U32 R93, RZ, RZ, R38 ;  /* 0x000000ffff5d7224 */ /* 0x004fe400078e0026 */
[C---:B0-----:R-:W-:Y:S01]  /*101c0*/  FMUL R54, R12.reuse, R54 ;  /* 0x000000360c367220 */ /* 0x041fe20000400000 */
[----:B------:R-:W-:Y:S02]  /*101d0*/  IMAD.MOV.U32 R94, RZ, RZ, R36 ;  /* 0x000000ffff5e7224 */ /* 0x000fe400078e0024 */
[C---:B------:R-:W-:Y:S01]  /*101e0*/  FMUL R55, R12.reuse, R55 ;  /* 0x000000370c377220 */ /* 0x040fe20000400000 */
[----:B------:R-:W-:Y:S01]  /*101f0*/  LOP3.LUT R13, R165, 0x60, RZ, 0x3c, !PT ;  /* 0x00000060a50d7812 */ /* 0x000fe200078e3cff */
[----:B------:R-:W-:Y:S01]  /*10200*/  HMMA.16816.F32 R84, R100, R24, R84 ;  /* 0x000000186454723c */ /* 0x000fe20000001854 */
[C---:B------:R-:W-:Y:S01]  /*10210*/  FMUL R44, R11.reuse, R44 ;  /* 0x0000002c0b2c7220 */ /* 0x040fe20000400000 */
[----:B------:R-:W-:Y:S01]  /*10220*/  FMUL R45, R11, R45 ;  /* 0x0000002d0b2d7220 */ /* 0x000fe20000400000 */
[C---:B------:R-:W-:Y:S01]  /*10230*/  FMUL R46, R12.reuse, R46 ;  /* 0x0000002e0c2e7220 */ /* 0x040fe20000400000 */
[----:B------:R-:W-:Y:S02]  /*10240*/  LDS.64 R106, [R13+UR9] ;  /* 0x000000090d6a7984 */ /* 0x000fe40008000a00 */
[----:B------:R-:W-:Y:S01]  /*10250*/  HMMA.16816.F32 R52, R92, R14, R52 ;  /* 0x0000000e5c34723c */ /* 0x000fe20000001834 */
[----:B------:R-:W-:Y:S01]  /*10260*/  FMUL R47, R12, R47 ;  /* 0x0000002f0c2f7220 */ /* 0x000fe20000400000 */
[----:B------:R-:W-:Y:S05]  /*10270*/  LDS.64 R110, [R13+UR9+0x800] ;  /* 0x000800090d6e7984 */ /* 0x000fea0008000a00 */
[----:B------:R-:W-:Y:S01]  /*10280*/  LOP3.LUT R14, R165, 0x40, RZ, 0x3c, !PT ;  /* 0x00000040a50e7812 */ /* 0x000fe200078e3cff */
[----:B------:R-:W-:Y:S01]  /*10290*/  HMMA.16816.F32 R56, R100, R20, R56 ;  /* 0x000000146438723c */ /* 0x000fe20000001838 */
[----:B------:R-:W-:-:S03]  /*102a0*/  FMUL R48, R11, R48 ;  /* 0x000000300b307220 */ /* 0x000fc60000400000 */
[----:B------:R-:W0:Y:S03]  /*102b0*/  LDS.64 R104, [R14+UR9] ;  /* 0x000000090e687984 */ /* 0x000e260008000a00 */
[----:B------:R-:W-:Y:S02]  /*102c0*/  IMAD.MOV.U32 R100, RZ, RZ, R30 ;  /* 0x000000ffff647224 */ /* 0x000fe400078e001e */
[----:B------:R-:W-:Y:S01]  /*102d0*/  FMUL R49, R11, R49 ;  /* 0x000000310b317220 */ /* 0x000fe20000400000 */
[----:B------:R-:W-:Y:S01]  /*102e0*/  IMAD.MOV.U32 R101, RZ, RZ, R38 ;  /* 0x000000ffff657224 */ /* 0x000fe200078e0026 */
[----:B------:R-:W1:Y:S01]  /*102f0*/  LDS.64 R108, [R14+UR9+0x800] ;  /* 0x000800090e6c7984 */ /* 0x000e620008000a00 */
[----:B------:R-:W-:Y:S02]  /*10300*/  IMAD.MOV.U32 R102, RZ, RZ, R36 ;  /* 0x000000ffff667224 */ /* 0x000fe400078e0024 */
[----:B------:R-:W-:-:S02]  /*10310*/  IMAD.MOV.U32 R103, RZ, RZ, R96 ;  /* 0x000000ffff677224 */ /* 0x000fc400078e0060 */
[C---:B------:R-:W-:Y:S01]  /*10320*/  FMUL R50, R12.reuse, R50 ;  /* 0x000000320c327220 */ /* 0x040fe20000400000 */
[----:B------:R-:W-:-:S04]  /*10330*/  FMUL R51, R12, R51 ;  /* 0x000000330c337220 */ /* 0x000fc80000400000 */
[C---:B------:R-:W-:Y:S01]  /*10340*/  HMMA.16816.F32 R44, R100.reuse, R18, R44 ;  /* 0x00000012642c723c */ /* 0x040fe2000000182c */
[C---:B------:R-:W-:Y:S01]  /*10350*/  FMUL R92, R11.reuse, R60 ;  /* 0x0000003c0b5c7220 */ /* 0x040fe20000400000 */
[----:B------:R-:W-:Y:S01]  /*10360*/  FMUL R93, R11, R61 ;  /* 0x0000003d0b5d7220 */ /* 0x000fe20000400000 */
[C---:B------:R-:W-:Y:S01]  /*10370*/  FMUL R94, R12.reuse, R62 ;  /* 0x0000003e0c5e7220 */ /* 0x040fe20000400000 */
[----:B------:R-:W-:Y:S01]  /*10380*/  FMUL R95, R12, R63 ;  /* 0x0000003f0c5f7220 */ /* 0x000fe20000400000 */
[----:B------:R-:W-:Y:S01]  /*10390*/  IMAD.MOV.U32 R60, RZ, RZ, R30 ;  /* 0x000000ffff3c7224 */ /* 0x000fe200078e001e */
[----:B------:R-:W-:Y:S01]  /*103a0*/  HMMA.16816.F32 R48, R100, R28, R48 ;  /* 0x0000001c6430723c */ /* 0x000fe20000001830 */
[----:B------:R-:W-:Y:S02]  /*103b0*/  IMAD.MOV.U32 R61, RZ, RZ, R38 ;  /* 0x000000ffff3d7224 */ /* 0x000fe400078e0026 */
[----:B------:R-:W-:Y:S02]  /*103c0*/  IMAD.MOV.U32 R62, RZ, RZ, R36 ;  /* 0x000000ffff3e7224 */ /* 0x000fe400078e0024 */
[----:B------:R-:W-:-:S07]  /*103d0*/  IMAD.MOV.U32 R63, RZ, RZ, R96 ;  /* 0x000000ffff3f7224 */ /* 0x000fce00078e0060 */
[----:B------:R-:W-:Y:S01]  /*103e0*/  HMMA.16816.F32 R60, R60, R16, R92 ;  /* 0x000000103c3c723c */ /* 0x000fe2000000185c */
[----:B------:R-:W-:Y:S02]  /*103f0*/  IMAD.MOV.U32 R28, RZ, RZ, R31 ;  /* 0x000000ffff1c7224 */ /* 0x000fe400078e001f */
[----:B------:R-:W-:Y:S02]  /*10400*/  IMAD.MOV.U32 R29, RZ, RZ, R39 ;  /* 0x000000ffff1d7224 */ /* 0x000fe400078e0027 */
[----:B------:R-:W-:Y:S02]  /*10410*/  IMAD.MOV.U32 R30, RZ, RZ, R37 ;  /* 0x000000ffff1e7224 */ /* 0x000fe400078e0025 */
[--C-:B------:R-:W-:Y:S02]  /*10420*/  IMAD.MOV.U32 R16, RZ, RZ, R31.reuse ;  /* 0x000000ffff107224 */ /* 0x100fe400078e001f */
[----:B------:R-:W-:Y:S02]  /*10430*/  IMAD.MOV.U32 R92, RZ, RZ, R31 ;  /* 0x000000ffff5c7224 */ /* 0x000fe400078e001f */
[----:B------:R-:W-:-:S02]  /*10440*/  IMAD.MOV.U32 R93, RZ, RZ, R39 ;  /* 0x000000ffff5d7224 */ /* 0x000fc400078e0027 */
[----:B------:R-:W-:Y:S02]  /*10450*/  IMAD.MOV.U32 R94, RZ, RZ, R37 ;  /* 0x000000ffff5e7224 */ /* 0x000fe400078e0025 */
[--C-:B------:R-:W-:Y:S02]  /*10460*/  IMAD.MOV.U32 R95, RZ, RZ, R97.reuse ;  /* 0x000000ffff5f7224 */ /* 0x100fe400078e0061 */
[----:B------:R-:W-:Y:S02]  /*10470*/  IMAD.MOV.U32 R31, RZ, RZ, R97 ;  /* 0x000000ffff1f7224 */ /* 0x000fe400078e0061 */
[----:B------:R-:W-:Y:S02]  /*10480*/  IMAD.MOV.U32 R17, RZ, RZ, R39 ;  /* 0x000000ffff117224 */ /* 0x000fe400078e0027 */
[----:B------:R-:W-:Y:S01]  /*10490*/  IMAD.MOV.U32 R18, RZ, RZ, R37 ;  /* 0x000000ffff127224 */ /* 0x000fe200078e0025 */
[----:B------:R-:W-:Y:S01]  /*104a0*/  HMMA.16816.F32 R44, R92, R32, R44 ;  /* 0x000000205c2c723c */ /* 0x000fe2000000182c */
[----:B------:R-:W-:Y:S01]  /*104b0*/  IMAD.MOV.U32 R19, RZ, RZ, R97 ;  /* 0x000000ffff137224 */ /* 0x000fe200078e0061 */
[----:B------:R-:W2:Y:S04]  /*104c0*/  LDS.64 R92, [R14+UR9+0x1000] ;  /* 0x001000090e5c7984 */ /* 0x000ea80008000a00 */
[----:B------:R-:W-:Y:S01]  /*104d0*/  HMMA.16816.F32 R28, R28, R80, R48 ;  /* 0x000000501c1c723c */ /* 0x000fe20000001830 */
[----:B------:R-:W3:Y:S04]  /*104e0*/  LDS.64 R94, [R14+UR9+0x1800] ;  /* 0x001800090e5e7984 */ /* 0x000ee80008000a00 */
[----:B------:R-:W4:Y:S04]  /*104f0*/  LDS.64 R80, [R13+UR9+0x1000] ;  /* 0x001000090d507984 */ /* 0x000f280008000a00 */
[----:B------:R-:W4:Y:S01]  /*10500*/  LDS.64 R96, [R13+UR9+0x1800] ;  /* 0x001800090d607984 */ /* 0x000f220008000a00 */
[----:B------:R-:W-:Y:S01]  /*10510*/  HMMA.16816.F32 R52, R16, R24, R52 ;  /* 0x000000181034723c */ /* 0x000fe20000001834 */
[----:B0-----:R-:W-:-:S02]  /*10520*/  IMAD.MOV.U32 R48, RZ, RZ, R104 ;  /* 0x000000ffff307224 */ /* 0x001fc400078e0068 */
[----:B-1----:R-:W-:Y:S02]  /*10530*/  IMAD.MOV.U32 R49, RZ, RZ, R108 ;  /* 0x000000ffff317224 */ /* 0x002fe400078e006c */
[----:B------:R-:W-:Y:S01]  /*10540*/  IMAD.MOV.U32 R50, RZ, RZ, R106 ;  /* 0x000000ffff327224 */ /* 0x000fe200078e006a */
[----:B------:R-:W-:Y:S01]  /*10550*/  HMMA.16816.F32 R16, R16, R20, R60 ;  /* 0x000000141010723c */ /* 0x000fe2000000183c */
[----:B------:R-:W-:-:S06]  /*10560*/  IMAD.MOV.U32 R51, RZ, RZ, R110 ;  /* 0x000000ffff337224 */ /* 0x000fcc00078e006e */
[----:B------:R-:W-:Y:S02]  /*10570*/  F2FP.F16.E4M3.UNPACK_B R20, R34 ;  /* 0x00000022ff14723e */ /* 0x000fe400020006ff */
[----:B------:R-:W-:-:S07]  /*10580*/  F2FP.F16.E4M3.UNPACK_B R21, R35 ;  /* 0x00000023ff15723e */ /* 0x000fce00020006ff */
[----:B------:R-:W-:Y:S01]  /*10590*/  HMMA.16816.F32 R64, R48, R20, R64 ;  /* 0x000000143040723c */ /* 0x000fe20000001840 */
[-C--:B------:R-:W-:Y:S01]  /*105a0*/  F2FP.F16.E4M3.UNPACK_B R32, R26.reuse ;  /* 0x0000001aff20723e */ /* 0x080fe200020006ff */
[----:B------:R-:W-:Y:S01]  /*105b0*/  IMAD.MOV.U32 R36, RZ, RZ, R104 ;  /* 0x000000ffff247224 */ /* 0x000fe200078e0068 */
[-C--:B------:R-:W-:Y:S01]  /*105c0*/  F2FP.F16.E4M3.UNPACK_B R33, R27.reuse ;  /* 0x0000001bff21723e */ /* 0x080fe200020006ff */
[----:B------:R-:W-:Y:S01]  /*105d0*/  IMAD.MOV.U32 R37, RZ, RZ, R108 ;  /* 0x000000ffff257224 */ /* 0x000fe200078e006c */
[----:B------:R-:W-:Y:S01]  /*105e0*/  F2FP.F16.E4M3.UNPACK_B R60, R26.H1 ;  /* 0x0000001aff3c723e */ /* 0x000fe200030006ff */
[----:B------:R-:W-:Y:S01]  /*105f0*/  IMAD.MOV.U32 R38, RZ, RZ, R106 ;  /* 0x000000ffff267224 */ /* 0x000fe200078e006a */
[----:B------:R-:W-:Y:S01]  /*10600*/  F2FP.F16.E4M3.UNPACK_B R61, R27.H1 ;  /* 0x0000001bff3d723e */ /* 0x000fe200030006ff */
[----:B------:R-:W-:Y:S01]  /*10610*/  IMAD.MOV.U32 R39, RZ, RZ, R110 ;  /* 0x000000ffff277224 */ /* 0x000fe200078e006e */
[----:B------:R-:W-:Y:S01]  /*10620*/  F2FP.F16.E4M3.UNPACK_B R100, R22 ;  /* 0x00000016ff64723e */ /* 0x000fe200020006ff */
[----:B------:R-:W-:Y:S01]  /*10630*/  IMAD.MOV.U32 R24, RZ, RZ, R104 ;  /* 0x000000ffff187224 */ /* 0x000fe200078e0068 */
[----:B------:R-:W-:Y:S01]  /*10640*/  F2FP.F16.E4M3.UNPACK_B R101, R23 ;  /* 0x00000017ff65723e */ /* 0x000fe200020006ff */
[----:B------:R-:W-:Y:S01]  /*10650*/  IMAD.MOV.U32 R25, RZ, RZ, R108 ;  /* 0x000000ffff197224 */ /* 0x000fe200078e006c */
[----:B------:R-:W-:Y:S01]  /*10660*/  F2FP.F16.E4M3.UNPACK_B R62, R82 ;  /* 0x00000052ff3e723e */ /* 0x000fe200020006ff */
[----:B------:R-:W-:Y:S01]  /*10670*/  IMAD.MOV.U32 R26, RZ, RZ, R106 ;  /* 0x000000ffff1a7224 */ /* 0x000fe200078e006a */
[----:B------:R-:W-:Y:S01]  /*10680*/  F2FP.F16.E4M3.UNPACK_B R63, R83 ;  /* 0x00000053ff3f723e */ /* 0x000fe200020006ff */
[----:B------:R-:W-:Y:S01]  /*10690*/  IMAD.MOV.U32 R27, RZ, RZ, R110 ;  /* 0x000000ffff1b7224 */ /* 0x000fe200078e006e */
[C---:B------:R-:W-:Y:S06]  /*106a0*/  HMMA.16816.F32 R84, R36.reuse, R32, R84 ;  /* 0x000000202454723c */ /* 0x040fec0000001854 */
[----:B------:R-:W-:Y:S01]  /*106b0*/  HMMA.16816.F32 R36, R36, R100, R56 ;  /* 0x000000642424723c */ /* 0x000fe20000001838 */
[----:B------:R-:W-:Y:S01]  /*106c0*/  IMAD.MOV.U32 R48, RZ, RZ, R105 ;  /* 0x000000ffff307224 */ /* 0x000fe200078e0069 */
[----:B------:R-:W-:Y:S01]  /*106d0*/  F2FP.F16.E4M3.UNPACK_B R22, R22.H1 ;  /* 0x00000016ff16723e */ /* 0x000fe200030006ff */
[----:B------:R-:W-:Y:S01]  /*106e0*/  IMAD.MOV.U32 R49, RZ, RZ, R109 ;  /* 0x000000ffff317224 */ /* 0x000fe200078e006d */
[----:B------:R-:W-:Y:S01]  /*106f0*/  F2FP.F16.E4M3.UNPACK_B R23, R23.H1 ;  /* 0x00000017ff17723e */ /* 0x000fe200030006ff */
[----:B------:R-:W-:Y:S01]  /*10700*/  IMAD.MOV.U32 R50, RZ, RZ, R107 ;  /* 0x000000ffff327224 */ /* 0x000fe200078e006b */
[----:B------:R-:W-:Y:S01]  /*10710*/  HMMA.16816.F32 R24, R24, R62, R40 ;  /* 0x0000003e1818723c */ /* 0x000fe20000001828 */
[----:B------:R-:W-:Y:S01]  /*10720*/  F2FP.F16.E4M3.UNPACK_B R56, R34.H1 ;  /* 0x00000022ff38723e */ /* 0x000fe200030006ff */
[----:B------:R-:W-:Y:S01]  /*10730*/  IMAD.MOV.U32 R51, RZ, RZ, R111 ;  /* 0x000000ffff337224 */ /* 0x000fe200078e006f */
[----:B------:R-:W-:Y:S01]  /*10740*/  F2FP.F16.E4M3.UNPACK_B R57, R35.H1 ;  /* 0x00000023ff39723e */ /* 0x000fe200030006ff */
[----:B------:R-:W-:Y:S03]  /*10750*/  LDS.64 R58, [R165+UR9+0x80] ;  /* 0x00008009a53a7984 */ /* 0x000fe60008000a00 */
[----:B------:R-:W-:-:S02]  /*10760*/  IMAD.MOV.U32 R40, RZ, RZ, R105 ;  /* 0x000000ffff287224 */ /* 0x000fc400078e0069 */
[----:B------:R-:W-:Y:S02]  /*10770*/  IMAD.MOV.U32 R41, RZ, RZ, R109 ;  /* 0x000000ffff297224 */ /* 0x000fe400078e006d */
[----:B------:R-:W-:Y:S02]  /*10780*/  IMAD.MOV.U32 R42, RZ, RZ, R107 ;  /* 0x000000ffff2a7224 */ /* 0x000fe400078e006b */
[----:B------:R-:W-:-:S07]  /*10790*/  IMAD.MOV.U32 R43, RZ, RZ, R111 ;  /* 0x000000ffff2b7224 */ /* 0x000fce00078e006f */
[----:B------:R-:W-:Y:S07]  /*107a0*/  HMMA.16816.F32 R64, R40, R56, R64 ;  /* 0x000000382840723c */ /* 0x000fee0000001840 */
[----:B--2---:R-:W-:Y:S02]  /*107b0*/  IMAD.MOV.U32 R40, RZ, RZ, R92 ;  /* 0x000000ffff287224 */ /* 0x004fe400078e005c */
[----:B---3--:R-:W-:Y:S02]  /*107c0*/  IMAD.MOV.U32 R41, RZ, RZ, R94 ;  /* 0x000000ffff297224 */ /* 0x008fe400078e005e */
[----:B----4-:R-:W-:-:S02]  /*107d0*/  IMAD.MOV.U32 R42, RZ, RZ, R80 ;  /* 0x000000ffff2a7224 */ /* 0x010fc400078e0050 */
[----:B------:R-:W-:Y:S02]  /*107e0*/  IMAD.MOV.U32 R43, RZ, RZ, R96 ;  /* 0x000000ffff2b7224 */ /* 0x000fe400078e0060 */
[----:B------:R-:W-:Y:S02]  /*107f0*/  IMAD.MOV.U32 R34, RZ, RZ, R80 ;  /* 0x000000ffff227224 */ /* 0x000fe400078e0050 */
[----:B------:R-:W-:-:S03]  /*10800*/  IMAD.MOV.U32 R35, RZ, RZ, R96 ;  /* 0x000000ffff237224 */ /* 0x000fc600078e0060 */
[----:B------:R-:W-:Y:S07]  /*10810*/  HMMA.16816.F32 R52, R40, R32, R52 ;  /* 0x000000202834723c */ /* 0x000fee0000001834 */
[----:B------:R-:W-:Y:S02]  /*10820*/  IMAD.MOV.U32 R32, RZ, RZ, R92 ;  /* 0x000000ffff207224 */ /* 0x000fe400078e005c */
[----:B------:R-:W-:Y:S01]  /*10830*/  IMAD.MOV.U32 R33, RZ, RZ, R94 ;  /* 0x000000ffff217224 */ /* 0x000fe200078e005e */
[C---:B------:R-:W-:Y:S06]  /*10840*/  HMMA.16816.F32 R84, R48.reuse, R60, R84 ;  /* 0x0000003c3054723c */ /* 0x040fec0000001854 */
[----:B------:R-:W-:Y:S01]  /*10850*/  HMMA.16816.F32 R36, R48, R22, R36 ;  /* 0x000000163024723c */ /* 0x000fe20000001824 */
[----:B------:R-:W0:Y:S04]  /*10860*/  LDS.64 R48, [R10+UR9+0x80] ;  /* 0x000080090a307984 */ /* 0x000e280008000a00 */
[----:B------:R-:W1:Y:S01]  /*10870*/  LDS.64 R50, [R10+UR9+0x880] ;  /* 0x000880090a327984 */ /* 0x000e620008000a00 */
[----:B------:R-:W-:Y:S03]  /*10880*/  HMMA.16816.F32 R44, R32, R20, R44 ;  /* 0x00000014202c723c */ /* 0x000fe6000000182c */
[----:B------:R-:W2:Y:S03]  /*10890*/  LDS.64 R20, [R165+UR9+0x880] ;  /* 0x00088009a5147984 */ /* 0x000ea60008000a00 */
[----:B------:R-:W-:Y:S06]  /*108a0*/  HMMA.16816.F32 R16, R40, R100, R16 ;  /* 0x000000642810723c */ /* 0x000fec0000001810 */
[----:B------:R-:W-:Y:S01]  /*108b0*/  HMMA.16816.F32 R28, R32, R62, R28 ;  /* 0x0000003e201c723c */ /* 0x000fe2000000181c */
[----:B------:R-:W-:Y:S01]  /*108c0*/  F2FP.F16.E4M3.UNPACK_B R82, R82.H1 ;  /* 0x00000052ff52723e */ /* 0x000fe200030006ff */
[----:B------:R-:W-:Y:S01]  /*108d0*/  IMAD.MOV.U32 R40, RZ, RZ, R93 ;  /* 0x000000ffff287224 */ /* 0x000fe200078e005d */
[----:B------:R-:W-:Y:S01]  /*108e0*/  F2FP.F16.E4M3.UNPACK_B R83, R83.H1 ;  /* 0x00000053ff53723e */ /* 0x000fe200030006ff */
[----:B------:R-:W-:-:S02]  /*108f0*/  IMAD.MOV.U32 R41, RZ, RZ, R95 ;  /* 0x000000ffff297224 */ /* 0x000fc400078e005f */
[----:B------:R-:W-:Y:S02]  /*10900*/  IMAD.MOV.U32 R42, RZ, RZ, R81 ;  /* 0x000000ffff2a7224 */ /* 0x000fe400078e0051 */
[----:B------:R-:W-:Y:S02]  /*10910*/  IMAD.MOV.U32 R32, RZ, RZ, R93 ;  /* 0x000000ffff207224 */ /* 0x000fe400078e005d */
[----:B------:R-:W-:Y:S01]  /*10920*/  IMAD.MOV.U32 R33, RZ, RZ, R95 ;  /* 0x000000ffff217224 */ /* 0x000fe200078e005f */
[----:B------:R-:W-:Y:S01]  /*10930*/  LDS.64 R92, [R10+UR9+0x1880] ;  /* 0x001880090a5c7984 */ /* 0x000fe20008000a00 */
[----:B------:R-:W-:Y:S02]  /*10940*/  IMAD.MOV.U32 R34, RZ, RZ, R81 ;  /* 0x000000ffff227224 */ /* 0x000fe400078e0051 */
[--C-:B------:R-:W-:Y:S02]  /*10950*/  IMAD.MOV.U32 R35, RZ, RZ, R97.reuse ;  /* 0x000000ffff237224 */ /* 0x100fe400078e0061 */
[----:B------:R-:W-:-:S05]  /*10960*/  IMAD.MOV.U32 R43, RZ, RZ, R97 ;  /* 0x000000ffff2b7224 */ /* 0x000fca00078e0061 */
[----:B------:R-:W-:Y:S01]  /*10970*/  HMMA.16816.F32 R44, R32, R56, R44 ;  /* 0x00000038202c723c */ /* 0x000fe2000000182c */
[----:B------:R-:W-:Y:S01]  /*10980*/  IMAD.MOV.U32 R108, RZ, RZ, R105 ;  /* 0x000000ffff6c7224 */ /* 0x000fe200078e0069 */
[----:B------:R3:W-:Y:S01]  /*10990*/  LDS.64 R56, [R10+UR9+0x1080] ;  /* 0x001080090a387984 */ /* 0x0007e20008000a00 */
[----:B0-----:R-:W-:-:S03]  /*109a0*/  IMAD.MOV.U32 R62, RZ, RZ, R48 ;  /* 0x000000ffff3e7224 */ /* 0x001fc600078e0030 */
[C---:B------:R-:W-:Y:S01]  /*109b0*/  HMMA.16816.F32 R52, R40.reuse, R60, R52 ;  /* 0x0000003c2834723c */ /* 0x040fe20000001834 */
[----:B-1----:R-:W-:Y:S02]  /*109c0*/  IMAD.MOV.U32 R63, RZ, RZ, R50 ;  /* 0x000000ffff3f7224 */ /* 0x002fe400078e0032 */
[----:B------:R-:W-:Y:S01]  /*109d0*/  IMAD.MOV.U32 R110, RZ, RZ, R107 ;  /* 0x000000ffff6e7224 */ /* 0x000fe200078e006b */
[----:B---3--:R-:W0:Y:S02]  /*109e0*/  LDC R10, c[0x0][0x280] ;  /* 0x0000a000ff0a7b82 */ /* 0x008e240000000800 */
[----:B------:R-:W-:Y:S01]  /*109f0*/  HMMA.16816.F32 R16, R40, R22, R16 ;  /* 0x000000162810723c */ /* 0x000fe20000001810 */
[----:B------:R-:W-:Y:S02]  /*10a00*/  IMAD.MOV.U32 R60, RZ, RZ, R58 ;  /* 0x000000ffff3c7224 */ /* 0x000fe400078e003a */
[----:B--2---:R-:W-:-:S03]  /*10a10*/  IMAD.MOV.U32 R61, RZ, RZ, R20 ;  /* 0x000000ffff3d7224 */ /* 0x004fc600078e0014 */
[----:B------:R-:W-:Y:S01]  /*10a20*/  HMMA.16816.F32 R32, R32, R82, R28 ;  /* 0x000000522020723c */ /* 0x000fe2000000181c */
[----:B------:R-:W-:Y:S01]  /*10a30*/  F2FP.F16.E4M3.UNPACK_B R22, R68 ;  /* 0x00000044ff16723e */ /* 0x000fe200020006ff */
[----:B------:R-:W-:Y:S01]  /*10a40*/  IMAD.MOV.U32 R40, RZ, RZ, R58 ;  /* 0x000000ffff287224 */ /* 0x000fe200078e003a */
[----:B------:R-:W-:Y:S01]  /*10a50*/  F2FP.F16.E4M3.UNPACK_B R23, R69 ;  /* 0x00000045ff17723e */ /* 0x000fe200020006ff */
[----:B------:R-:W-:Y:S02]  /*10a60*/  IMAD.MOV.U32 R41, RZ, RZ, R20 ;  /* 0x000000ffff297224 */ /* 0x000fe400078e0014 */
[----:B------:R-:W-:Y:S01]  /*10a70*/  IMAD.MOV.U32 R42, RZ, RZ, R48 ;  /* 0x000000ffff2a7224 */ /* 0x000fe200078e0030 */
[----:B------:R-:W-:Y:S01]  /*10a80*/  F2FP.F16.E4M3.UNPACK_B R30, R72 ;  /* 0x00000048ff1e723e */ /* 0x000fe200020006ff */
[----:B------:R-:W-:Y:S01]  /*10a90*/  IMAD.MOV.U32 R43, RZ, RZ, R50 ;  /* 0x000000ffff2b7224 */ /* 0x000fe200078e0032 */
[----:B------:R-:W-:Y:S02]  /*10aa0*/  F2FP.F16.E4M3.UNPACK_B R31, R73 ;  /* 0x00000049ff1f723e */ /* 0x000fe400020006ff */
[----:B------:R-:W-:-:S02]  /*10ab0*/  F2FP.F16.E4M3.UNPACK_B R28, R76 ;  /* 0x0000004cff1c723e */ /* 0x000fc400020006ff */
[----:B------:R-:W-:Y:S02]  /*10ac0*/  F2FP.F16.E4M3.UNPACK_B R29, R77 ;  /* 0x0000004dff1d723e */ /* 0x000fe400020006ff */
[C---:B------:R-:W-:Y:S06]  /*10ad0*/  HMMA.16816.F32 R84, R40.reuse, R22, R84 ;  /* 0x000000162854723c */ /* 0x040fec0000001854 */
[----:B------:R-:W-:Y:S06]  /*10ae0*/  HMMA.16816.F32 R64, R40, R30, R64 ;  /* 0x0000001e2840723c */ /* 0x000fec0000001840 */
[----:B------:R-:W-:Y:S01]  /*10af0*/  HMMA.16816.F32 R40, R60, R28, R36 ;  /* 0x0000001c3c28723c */ /* 0x000fe20000001824 */
[----:B------:R-:W1:Y:S04]  /*10b00*/  LDS.64 R38, [R165+UR9+0x1080] ;  /* 0x00108009a5267984 */ /* 0x000e680008000a00 */
[----:B------:R-:W2:Y:S01]  /*10b10*/  LDS.64 R164, [R165+UR9+0x1880] ;  /* 0x00188009a5a47984 */ /* 0x000ea20008000a00 */
[----:B------:R-:W-:Y:S01]  /*10b20*/  HMMA.16816.F32 R24, R108, R82, R24 ;  /* 0x000000526c18723c */ /* 0x000fe20000001818 */
[----:B------:R-:W-:Y:S01]  /*10b30*/  F2FP.F16.E4M3.UNPACK_B R36, R88 ;  /* 0x00000058ff24723e */ /* 0x000fe200020006ff */
[----:B------:R-:W-:Y:S01]  /*10b40*/  IMAD.MOV.U32 R80, RZ, RZ, R58 ;  /* 0x000000ffff507224 */ /* 0x000fe200078e003a */
[----:B------:R-:W-:Y:S01]  /*10b50*/  F2FP.F16.E4M3.UNPACK_B R37, R89 ;  /* 0x00000059ff25723e */ /* 0x000fe200020006ff */
[----:B------:R-:W-:-:S03]  /*10b60*/  IMAD.MOV.U32 R81, RZ, RZ, R20 ;  /* 0x000000ffff517224 */ /* 0x000fc600078e0014 */
[----:B------:R-:W-:Y:S02]  /*10b70*/  IMAD.MOV.U32 R82, RZ, RZ, R48 ;  /* 0x000000ffff527224 */ /* 0x000fe400078e0030 */
[----:B------:R-:W-:-:S15]  /*10b80*/  IMAD.MOV.U32 R83, RZ, RZ, R50 ;  /* 0x000000ffff537224 */ /* 0x000fde00078e0032 */
[----:B------:R-:W-:Y:S01]  /*10b90*/  HMMA.16816.F32 R24, R80, R36, R24 ;  /* 0x000000245018723c */ /* 0x000fe20000001818 */
[----:B------:R-:W-:Y:S01]  /*10ba0*/  IMAD.MOV.U32 R62, RZ, RZ, R49 ;  /* 0x000000ffff3e7224 */ /* 0x000fe200078e0031 */
[----:B------:R-:W-:Y:S01]  /*10bb0*/  F2FP.F16.E4M3.UNPACK_B R68, R68.H1 ;  /* 0x00000044ff44723e */ /* 0x000fe200030006ff */
        /* <DEDUP_REMOVED lines=10> */
[----:B-1----:R-:W-:-:S02]  /*10c60*/  IMAD.MOV.U32 R48, RZ, RZ, R38 ;  /* 0x000000ffff307224 */ /* 0x002fc400078e0026 */
[----:B--2---:R-:W-:Y:S02]  /*10c70*/  IMAD.MOV.U32 R49, RZ, RZ, R164 ;  /* 0x000000ffff317224 */ /* 0x004fe400078e00a4 */
[----:B------:R-:W-:Y:S02]  /*10c80*/  IMAD.MOV.U32 R50, RZ, RZ, R56 ;  /* 0x000000ffff327224 */ /* 0x000fe400078e0038 */
[----:B------:R-:W-:Y:S01]  /*10c90*/  IMAD.MOV.U32 R51, RZ, RZ, R92 ;  /* 0x000000ffff337224 */ /* 0x000fe200078e005c */
[C---:B------:R-:W-:Y:S01]  /*10ca0*/  HMMA.16816.F32 R84, R60.reuse, R68, R84 ;  /* 0x000000443c54723c */ /* 0x040fe20000001854 */
[----:B------:R-:W-:Y:S02]  /*10cb0*/  IMAD.MOV.U32 R80, RZ, RZ, R59 ;  /* 0x000000ffff507224 */ /* 0x000fe400078e003b */
[----:B------:R-:W-:Y:S03]  /*10cc0*/  LDS.64 R58, [R13+UR9+0x80] ;  /* 0x000080090d3a7984 */ /* 0x000fe60008000a00 */
[C---:B------:R-:W-:Y:S06]  /*10cd0*/  HMMA.16816.F32 R64, R60.reuse, R72, R64 ;  /* 0x000000483c40723c */ /* 0x040fec0000001840 */
[----:B------:R-:W-:Y:S01]  /*10ce0*/  HMMA.16816.F32 R24, R60, R88, R24 ;  /* 0x000000583c18723c */ /* 0x000fe20000001818 */
[----:B------:R-:W-:Y:S05]  /*10cf0*/  LDS.64 R60, [R14+UR9+0x880] ;  /* 0x000880090e3c7984 */ /* 0x000fea0008000a00 */
[C---:B------:R-:W-:Y:S06]  /*10d00*/  HMMA.16816.F32 R52, R48.reuse, R22, R52 ;  /* 0x000000163034723c */ /* 0x040fec0000001834 */
[----:B------:R-:W-:Y:S01]  /*10d10*/  HMMA.16816.F32 R16, R48, R28, R16 ;  /* 0x0000001c3010723c */ /* 0x000fe20000001810 */
[----:B------:R-:W1:Y:S04]  /*10d20*/  LDS.64 R48, [R14+UR9+0x80] ;  /* 0x000080090e307984 */ /* 0x000e680008000a00 */
[----:B------:R-:W2:Y:S01]  /*10d30*/  LDS.64 R50, [R13+UR9+0x880] ;  /* 0x000880090d327984 */ /* 0x000ea20008000a00 */
[----:B------:R-:W-:-:S02]  /*10d40*/  IMAD.MOV.U32 R81, RZ, RZ, R21 ;  /* 0x000000ffff517224 */ /* 0x000fc400078e0015 */
[----:B------:R-:W-:Y:S02]  /*10d50*/  IMAD.MOV.U32 R20, RZ, RZ, R38 ;  /* 0x000000ffff147224 */ /* 0x000fe400078e0026 */
[----:B------:R-:W-:Y:S02]  /*10d60*/  IMAD.MOV.U32 R21, RZ, RZ, R164 ;  /* 0x000000ffff157224 */ /* 0x000fe400078e00a4 */
[----:B------:R-:W-:Y:S02]  /*10d70*/  IMAD.MOV.U32 R22, RZ, RZ, R56 ;  /* 0x000000ffff167224 */ /* 0x000fe400078e0038 */
[----:B------:R-:W-:Y:S01]  /*10d80*/  IMAD.MOV.U32 R23, RZ, RZ, R92 ;  /* 0x000000ffff177224 */ /* 0x000fe200078e005c */
[----:B------:R-:W-:Y:S02]  /*10d90*/  F2FP.F16.E4M3.UNPACK_B R76, R76.H1 ;  /* 0x0000004cff4c723e */ /* 0x000fe400030006ff */
[----:B------:R-:W-:-:S04]  /*10da0*/  F2FP.F16.E4M3.UNPACK_B R77, R77.H1 ;  /* 0x0000004dff4d723e */ /* 0x000fc800030006ff */
[C---:B------:R-:W-:Y:S06]  /*10db0*/  HMMA.16816.F32 R44, R20.reuse, R30, R44 ;  /* 0x0000001e142c723c */ /* 0x040fec000000182c */
[----:B------:R-:W-:Y:S01]  /*10dc0*/  HMMA.16816.F32 R20, R20, R36, R32 ;  /* 0x000000241414723c */ /* 0x000fe20000001820 */
[----:B------:R-:W-:Y:S02]  /*10dd0*/  IMAD.MOV.U32 R28, RZ, RZ, R39 ;  /* 0x000000ffff1c7224 */ /* 0x000fe400078e0027 */
[----:B------:R-:W-:Y:S02]  /*10de0*/  IMAD.MOV.U32 R29, RZ, RZ, R165 ;  /* 0x000000ffff1d7224 */ /* 0x000fe400078e00a5 */
[----:B------:R-:W-:Y:S01]  /*10df0*/  IMAD.MOV.U32 R30, RZ, RZ, R57 ;  /* 0x000000ffff1e7224 */ /* 0x000fe200078e0039 */
[-C--:B------:R-:W-:Y:S01]  /*10e00*/  HMMA.16816.F32 R40, R80, R76.reuse, R40 ;  /* 0x0000004c5028723c */ /* 0x080fe20000001828 */
[----:B------:R-:W-:Y:S01]  /*10e10*/  IMAD.MOV.U32 R31, RZ, RZ, R93 ;  /* 0x000000ffff1f7224 */ /* 0x000fe200078e005d */
[----:B------:R-:W-:Y:S01]  /*10e20*/  F2FP.F16.E4M3.UNPACK_B R62, R70 ;  /* 0x00000046ff3e723e */ /* 0x000fe200020006ff */
[----:B------:R-:W-:Y:S01]  /*10e30*/  IMAD.MOV.U32 R32, RZ, RZ, R39 ;  /* 0x000000ffff207224 */ /* 0x000fe200078e0027 */
[----:B------:R-:W-:Y:S01]  /*10e40*/  F2FP.F16.E4M3.UNPACK_B R63, R71 ;  /* 0x00000047ff3f723e */ /* 0x000fe200020006ff */
[----:B------:R-:W-:Y:S01]  /*10e50*/  IMAD.MOV.U32 R33, RZ, RZ, R165 ;  /* 0x000000ffff217224 */ /* 0x000fe200078e00a5 */
[----:B------:R-:W-:Y:S02]  /*10e60*/  LDS.64 R80, [R14+UR9+0x1880] ;  /* 0x001880090e507984 */ /* 0x000fe40008000a00 */
[----:B------:R-:W-:Y:S01]  /*10e70*/  HMMA.16816.F32 R16, R28, R76, R16 ;  /* 0x0000004c1c10723c */ /* 0x000fe20000001810 */
[----:B------:R-:W-:Y:S01]  /*10e80*/  IMAD.MOV.U32 R34, RZ, RZ, R57 ;  /* 0x000000ffff227224 */ /* 0x000fe200078e0039 */
[----:B------:R-:W-:Y:S01]  /*10e90*/  LDS.64 R82, [R13+UR9+0x1880] ;  /* 0x001880090d527984 */ /* 0x000fe20008000a00 */
[----:B------:R-:W-:-:S04]  /*10ea0*/  IMAD.MOV.U32 R35, RZ, RZ, R93 ;  /* 0x000000ffff237224 */ /* 0x000fc800078e005d */
[----:B------:R-:W-:Y:S02]  /*10eb0*/  F2FP.F16.E4M3.UNPACK_B R76, R70.H1 ;  /* 0x00000046ff4c723e */ /* 0x000fe400030006ff */
[----:B------:R-:W-:Y:S02]  /*10ec0*/  F2FP.F16.E4M3.UNPACK_B R77, R71.H1 ;  /* 0x00000047ff4d723e */ /* 0x000fe400030006ff */
[----:B------:R-:W3:Y:S04]  /*10ed0*/  LDS.64 R70, [R14+UR9+0x1080] ;  /* 0x001080090e467984 */ /* 0x000ee80008000a00 */
[----:B------:R-:W4:Y:S01]  /*10ee0*/  LDS.64 R14, [R13+UR9+0x1080] ;  /* 0x001080090d0e7984 */ /* 0x000f220008000a00 */
[----:B------:R-:W-:Y:S06]  /*10ef0*/  HMMA.16816.F32 R52, R28, R68, R52 ;  /* 0x000000441c34723c */ /* 0x000fec0000001834 */
[----:B------:R-:W-:Y:S06]  /*10f00*/  HMMA.16816.F32 R44, R32, R72, R44 ;  /* 0x00000048202c723c */ /* 0x000fec000000182c */
[----:B------:R-:W-:Y:S01]  /*10f10*/  HMMA.16816.F32 R20, R28, R88, R20 ;  /* 0x000000581c14723c */ /* 0x000fe20000001814 */
[----:B------:R-:W-:Y:S01]  /*10f20*/  F2FP.F16.E4M3.UNPACK_B R72, R78 ;  /* 0x0000004eff48723e */ /* 0x000fe200020006ff */
[----:B-1----:R-:W-:Y:S01]  /*10f30*/  IMAD.MOV.U32 R32, RZ, RZ, R48 ;  /* 0x000000ffff207224 */ /* 0x002fe200078e0030 */
[----:B------:R-:W-:Y:S01]  /*10f40*/  F2FP.F16.E4M3.UNPACK_B R73, R79 ;  /* 0x0000004fff49723e */ /* 0x000fe200020006ff */
[----:B------:R-:W-:-:S02]  /*10f50*/  IMAD.MOV.U32 R33, RZ, RZ, R60 ;  /* 0x000000ffff217224 */ /* 0x000fc400078e003c */
[----:B------:R-:W-:Y:S01]  /*10f60*/  IMAD.MOV.U32 R34, RZ, RZ, R58 ;  /* 0x000000ffff227224 */ /* 0x000fe200078e003a */
[----:B------:R-:W-:Y:S01]  /*10f70*/  F2FP.F16.E4M3.UNPACK_B R88, R90 ;  /* 0x0000005aff58723e */ /* 0x000fe200020006ff */
[----:B------:R-:W-:Y:S01]  /*10f80*/  IMAD.MOV.U32 R28, RZ, RZ, R48 ;  /* 0x000000ffff1c7224 */ /* 0x000fe200078e0030 */
[----:B------:R-:W-:Y:S01]  /*10f90*/  F2FP.F16.E4M3.UNPACK_B R89, R91 ;  /* 0x0000005bff59723e */ /* 0x000fe200020006ff */
[----:B------:R-:W-:Y:S02]  /*10fa0*/  IMAD.MOV.U32 R29, RZ, RZ, R60 ;  /* 0x000000ffff1d7224 */ /* 0x000fe400078e003c */
[----:B------:R-:W-:Y:S02]  /*10fb0*/  IMAD.MOV.U32 R30, RZ, RZ, R58 ;  /* 0x000000ffff1e7224 */ /* 0x000fe400078e003a */
[--C-:B--2---:R-:W-:Y:S02]  /*10fc0*/  IMAD.MOV.U32 R31, RZ, RZ, R50.reuse ;  /* 0x000000ffff1f7224 */ /* 0x104fe400078e0032 */
[----:B------:R-:W-:-:S05]  /*10fd0*/  IMAD.MOV.U32 R35, RZ, RZ, R50 ;  /* 0x000000ffff237224 */ /* 0x000fca00078e0032 */
[----:B------:R-:W-:Y:S06]  /*10fe0*/  HMMA.16816.F32 R40, R28, R72, R40 ;  /* 0x000000481c28723c */ /* 0x000fec0000001828 */
[C---:B------:R-:W-:Y:S06]  /*10ff0*/  HMMA.16816.F32 R84, R32.reuse, R62, R84 ;  /* 0x0000003e2054723c */ /* 0x040fec0000001854 */
[----:B------:R-:W-:Y:S01]  /*11000*/  HMMA.16816.F32 R24, R32, R88, R24 ;  /* 0x000000582018723c */ /* 0x000fe20000001818 */
[----:B------:R-:W-:-:S02]  /*11010*/  F2FP.F16.E4M3.UNPACK_B R68, R74 ;  /* 0x0000004aff44723e */ /* 0x000fc400020006ff */
[----:B------:R-:W-:Y:S01]  /*11020*/  F2FP.F16.E4M3.UNPACK_B R69, R75 ;  /* 0x0000004bff45723e */ /* 0x000fe200020006ff */
[--C-:B------:R-:W-:Y:S01]  /*11030*/  IMAD.MOV.U32 R30, RZ, RZ, R59.reuse ;  /* 0x000000ffff1e7224 */ /* 0x100fe200078e003b */
[----:B------:R-:W-:Y:S01]  /*11040*/  F2FP.F16.E4M3.UNPACK_B R78, R78.H1 ;  /* 0x0000004eff4e723e */ /* 0x000fe200030006ff */
[----:B------:R-:W-:Y:S01]  /*11050*/  IMAD.MOV.U32 R58, RZ, RZ, R59 ;  /* 0x000000ffff3a7224 */ /* 0x000fe200078e003b */
[----:B------:R-:W-:Y:S01]  /*11060*/  F2FP.F16.E4M3.UNPACK_B R79, R79.H1 ;  /* 0x0000004fff4f723e */ /* 0x000fe200030006ff */
[----:B------:R-:W-:Y:S02]  /*11070*/  IMAD.MOV.U32 R56, RZ, RZ, R49 ;  /* 0x000000ffff387224 */ /* 0x000fe400078e0031 */
[----:B------:R-:W-:Y:S01]  /*11080*/  HMMA.16816.F32 R64, R32, R68, R64 ;  /* 0x000000442040723c */ /* 0x000fe20000001840 */
[----:B------:R-:W-:Y:S01]  /*11090*/  IMAD.MOV.U32 R57, RZ, RZ, R61 ;  /* 0x000000ffff397224 */ /* 0x000fe200078e003d */
[----:B------:R-:W-:Y:S01]  /*110a0*/  F2FP.F16.E4M3.UNPACK_B R90, R90.H1 ;  /* 0x0000005aff5a723e */ /* 0x000fe200030006ff */
[----:B------:R-:W-:Y:S01]  /*110b0*/  IMAD.MOV.U32 R28, RZ, RZ, R49 ;  /* 0x000000ffff1c7224 */ /* 0x000fe200078e0031 */
[----:B------:R-:W-:Y:S01]  /*110c0*/  F2FP.F16.E4M3.UNPACK_B R91, R91.H1 ;  /* 0x0000005bff5b723e */ /* 0x000fe200030006ff */
[----:B------:R-:W-:-:S02]  /*110d0*/  IMAD.MOV.U32 R29, RZ, RZ, R61 ;  /* 0x000000ffff1d7224 */ /* 0x000fc400078e003d */
[----:B------:R-:W-:Y:S02]  /*110e0*/  IMAD.MOV.U32 R34, RZ, RZ, R59 ;  /* 0x000000ffff227224 */ /* 0x000fe400078e003b */
[--C-:B------:R-:W-:Y:S02]  /*110f0*/  IMAD.MOV.U32 R59, RZ, RZ, R51.reuse ;  /* 0x000000ffff3b7224 */ /* 0x100fe400078e0033 */
[----:B------:R-:W-:-:S05]  /*11100*/  IMAD.MOV.U32 R31, RZ, RZ, R51 ;  /* 0x000000ffff1f7224 */ /* 0x000fca00078e0033 */
[----:B------:R-:W-:Y:S01]  /*11110*/  HMMA.16816.F32 R56, R56, R78, R40 ;  /* 0x0000004e3838723c */ /* 0x000fe20000001828 */
[----:B------:R-:W-:Y:S01]  /*11120*/  FFMA R113, R9, R113, R5 ;  /* 0x0000007109717223 */ /* 0x000fe20000000005 */
[----:B------:R-:W-:Y:S01]  /*11130*/  FFMA R112, R11, R112, R7 ;  /* 0x000000700b707223 */ /* 0x000fe20000000007 */
[----:B------:R2:W5:Y:S03]  /*11140*/  LDL.LU R5, [R1+0x810] ;  /* 0x0008100001057983 */ /* 0x0005660000300800 */
[C---:B------:R-:W-:Y:S01]  /*11150*/  HMMA.16816.F32 R36, R28.reuse, R76, R84 ;  /* 0x0000004c1c24723c */ /* 0x040fe20000001854 */
[----:B------:R-:W-:Y:S01]  /*11160*/  FFMA R98, R12, R98, R99 ;  /* 0x000000620c627223 */ /* 0x000fe20000000063 */
[----:B------:R2:W5:Y:S04]  /*11170*/  LDL.LU R7, [R1+0x80c] ;  /* 0x00080c0001077983 */ /* 0x0005680000300800 */
[----:B------:R-:W-:Y:S07]  /*11180*/  HMMA.16816.F32 R40, R28, R90, R24 ;  /* 0x0000005a1c28723c */ /* 0x000fee0000001818 */
[----:B---3--:R-:W-:-:S02]  /*11190*/  IMAD.MOV.U32 R24, RZ, RZ, R70 ;  /* 0x000000ffff187224 */ /* 0x008fc400078e0046 */
[----:B------:R-:W-:Y:S02]  /*111a0*/  IMAD.MOV.U32 R28, RZ, RZ, R70 ;  /* 0x000000ffff1c7224 */ /* 0x000fe400078e0046 */
[--C-:B------:R-:W-:Y:S02]  /*111b0*/  IMAD.MOV.U32 R25, RZ, RZ, R80.reuse ;  /* 0x000000ffff197224 */ /* 0x100fe400078e0050 */
[----:B------:R-:W-:Y:S02]  /*111c0*/  IMAD.MOV.U32 R29, RZ, RZ, R80 ;  /* 0x000000ffff1d7224 */ /* 0x000fe400078e0050 */
[--C-:B----4-:R-:W-:Y:S02]  /*111d0*/  IMAD.MOV.U32 R26, RZ, RZ, R14.reuse ;  /* 0x000000ffff1a7224 */ /* 0x110fe400078e000e */
[----:B------:R-:W-:Y:S02]  /*111e0*/  IMAD.MOV.U32 R30, RZ, RZ, R14 ;  /* 0x000000ffff1e7224 */ /* 0x000fe400078e000e */
[----:B------:R-:W-:-:S02]  /*111f0*/  IMAD.MOV.U32 R27, RZ, RZ, R82 ;  /* 0x000000ffff1b7224 */ /* 0x000fc400078e0052 */
[----:B------:R-:W-:Y:S01]  /*11200*/  IMAD.MOV.U32 R31, RZ, RZ, R82 ;  /* 0x000000ffff1f7224 */ /* 0x000fe200078e0052 */
[----:B------:R2:W-:Y:S04]  /*11210*/  STL [R1+0x40], R113 ;  /* 0x0000407101007387 */ /* 0x0005e80000100800 */
[----:B------:R-:W-:Y:S01]  /*11220*/  HMMA.16816.F32 R52, R24, R62, R52 ;  /* 0x0000003e1834723c */ /* 0x000fe20000001834 */
[----:B------:R2:W-:Y:S05]  /*11230*/  STL [R1+0x3c], R112 ;  /* 0x00003c7001007387 */ /* 0x0005ea0000100800 */
[C---:B------:R-:W-:Y:S01]  /*11240*/  HMMA.16816.F32 R44, R28.reuse, R68, R44 ;  /* 0x000000441c2c723c */ /* 0x040fe2000000182c */
[----:B------:R2:W-:Y:S05]  /*11250*/  STL [R1+0x28], R0 ;  /* 0x0000280001007387 */ /* 0x0005ea0000100800 */
[----:B------:R-:W-:Y:S01]  /*11260*/  HMMA.16816.F32 R16, R28, R72, R16 ;  /* 0x000000481c10723c */ /* 0x000fe20000001810 */
[----:B------:R2:W-:Y:S05]  /*11270*/  STL [R1+0x38], R98 ;  /* 0x0000386201007387 */ /* 0x0005ea0000100800 */
[----:B------:R-:W-:Y:S01]  /*11280*/  HMMA.16816.F32 R20, R24, R88, R20 ;  /* 0x000000581814723c */ /* 0x000fe20000001814 */
[----:B------:R2:W-:Y:S01]  /*11290*/  STL [R1+0x2c], R2 ;  /* 0x00002c0201007387 */ /* 0x0005e20000100800 */
[----:B------:R-:W-:-:S03]  /*112a0*/  UIADD3 UR6, UR6, 0x80, URZ ;  /* 0x0000008006067890 */ /* 0x000fc6000fffe03f */
[----:B------:R2:W-:Y:S04]  /*112b0*/  STL [R1+0x30], R3 ;  /* 0x0000300301007387 */ /* 0x0005e80000100800 */
[----:B------:R2:W-:Y:S01]  /*112c0*/  STL [R1+0x34], R4 ;  /* 0x0000340401007387 */ /* 0x0005e20000100800 */
[----:B0-----:R-:W-:Y:S01]  /*112d0*/  ISETP.LE.AND P1, PT, R10, UR6, PT ;  /* 0x000000060a007c0c */ /* 0x001fe2000bf23270 */
[----:B------:R-:W-:Y:S01]  /*112e0*/  IMAD.MOV.U32 R32, RZ, RZ, R49 ;  /* 0x000000ffff207224 */ /* 0x000fe200078e0031 */
[----:B------:R-:W-:Y:S01]  /*112f0*/  F2FP.F16.E4M3.UNPACK_B R74, R74.H1 ;  /* 0x0000004aff4a723e */ /* 0x000fe200030006ff */
[----:B------:R-:W-:Y:S01]  /*11300*/  IMAD.MOV.U32 R33, RZ, RZ, R61 ;  /* 0x000000ffff217224 */ /* 0x000fe200078e003d */
[----:B------:R-:W-:Y:S01]  /*11310*/  F2FP.F16.E4M3.UNPACK_B R75, R75.H1 ;  /* 0x0000004bff4b723e */ /* 0x000fe200030006ff */
[----:B------:R-:W-:-:S02]  /*11320*/  IMAD.MOV.U32 R35, RZ, RZ, R51 ;  /* 0x000000ffff237224 */ /* 0x000fc400078e0033 */
[--C-:B------:R-:W-:Y:S02]  /*11330*/  IMAD.MOV.U32 R28, RZ, RZ, R71.reuse ;  /* 0x000000ffff1c7224 */ /* 0x100fe400078e0047 */
[----:B------:R-:W-:Y:S02]  /*11340*/  IMAD.MOV.U32 R24, RZ, RZ, R71 ;  /* 0x000000ffff187224 */ /* 0x000fe400078e0047 */
[--C-:B------:R-:W-:Y:S02]  /*11350*/  IMAD.MOV.U32 R29, RZ, RZ, R81.reuse ;  /* 0x000000ffff1d7224 */ /* 0x100fe400078e0051 */
[----:B------:R-:W-:Y:S02]  /*11360*/  IMAD.MOV.U32 R25, RZ, RZ, R81 ;  /* 0x000000ffff197224 */ /* 0x000fe400078e0051 */
[--C-:B------:R-:W-:Y:S02]  /*11370*/  IMAD.MOV.U32 R30, RZ, RZ, R15.reuse ;  /* 0x000000ffff1e7224 */ /* 0x100fe400078e000f */
        /* <DEDUP_REMOVED lines=10> */
[----:B------:R-:W-:Y:S01]  /*11420*/  IMAD.MOV.U32 R51, RZ, RZ, R83 ;  /* 0x000000ffff337224 */ /* 0x000fe200078e0053 */
[----:B------:R-:W-:Y:S01]  /*11430*/  HMMA.16816.F32 R64, R32, R74, R64 ;  /* 0x0000004a2040723c */ /* 0x000fe20000001840 */
[----:B------:R-:W-:Y:S02]  /*11440*/  ULEA UR5, UR14, UR5, 0x7 ;  /* 0x000000050e057291 */ /* 0x000fe4000f8e383f */
[----:B------:R-:W-:-:S03]  /*11450*/  ULEA UR4, UR15, UR4, 0x7 ;  /* 0x000000040f047291 */ /* 0x000fc6000f8e383f */
[----:B------:R-:W-:Y:S06]  /*11460*/  HMMA.16816.F32 R52, R28, R76, R52 ;  /* 0x0000004c1c34723c */ /* 0x000fec0000001834 */
[----:B------:R-:W-:Y:S06]  /*11470*/  HMMA.16816.F32 R44, R24, R74, R44 ;  /* 0x0000004a182c723c */ /* 0x000fec000000182c */
[----:B------:R-:W-:Y:S06]  /*11480*/  HMMA.16816.F32 R60, R60, R78, R16 ;  /* 0x0000004e3c3c723c */ /* 0x000fec0000001810 */
[----:B------:R-:W-:Y:S01]  /*11490*/  HMMA.16816.F32 R48, R48, R90, R20 ;  /* 0x0000005a3030723c */ /* 0x000fe20000001814 */
[----:B------:R-:W-:-:S08]  /*114a0*/  NOP ;  /* 0x0000000000007918 */ /* 0x000fd00000000000 */
[----:B--2---:R-:W-:-:S15]  /*114b0*/  @!P1 BRA `(.L_x_1) ;  /* 0xffffff54002c9947 */ /* 0x004fde000383ffff */
.L_x_0:
[----:B------:R-:W2:Y:S01]  /*114c0*/  LDL.LU R13, [R1+0x38] ;  /* 0x00003800010d7983 */ /* 0x000ea20000300800 */
[----:B------:R-:W0:Y:S01]  /*114d0*/  S2R R8, SR_TID.X ;  /* 0x0000000000087919 */ /* 0x000e220000002100 */
[----:B------:R-:W-:Y:S02]  /*114e0*/  IMAD.MOV.U32 R70, RZ, RZ, R39 ;  /* 0x000000ffff467224 */ /* 0x000fe400078e0027 */
[----:B------:R-:W-:Y:S01]  /*114f0*/  IMAD.MOV.U32 R76, RZ, RZ, R36 ;  /* 0x000000ffff4c7224 */ /* 0x000fe200078e0024 */
[----:B------:R-:W3:Y:S01]  /*11500*/  LDL.LU R14, [R1+0x3c] ;  /* 0x00003c00010e7983 */ /* 0x000ee20000300800 */
[----:B------:R-:W-:Y:S02]  /*11510*/  IMAD.MOV.U32 R74, RZ, RZ, R37 ;  /* 0x000000ffff4a7224 */ /* 0x000fe400078e0025 */
[----:B------:R-:W-:Y:S01]  /*11520*/  IMAD.MOV.U32 R72, RZ, RZ, R38 ;  /* 0x000000ffff487224 */ /* 0x000fe200078e0026 */
[----:B------:R-:W4:Y:S01]  /*11530*/  LDL.LU R15, [R1+0x40] ;  /* 0x00004000010f7983 */ /* 0x000f220000300800 */
[----:B------:R-:W-:Y:S01]  /*11540*/  IMAD.MOV.U32 R68, RZ, RZ, R64 ;  /* 0x000000ffff447224 */ /* 0x000fe200078e0040 */
[----:B------:R-:W1:Y:S01]  /*11550*/  S2UR UR5, SR_CgaCtaId ;  /* 0x00000000000579c3 */ /* 0x000e620000008800 */
[----:B------:R-:W-:Y:S01]  /*11560*/  IMAD.MOV.U32 R64, RZ, RZ, R56 ;  /* 0x000000ffff407224 */ /* 0x000fe200078e0038 */
[----:B------:R-:W4:Y:S01]  /*11570*/  LDL.LU R78, [R1+0x44] ;  /* 0x00004400014e7983 */ /* 0x000f220000300800 */
[----:B------:R-:W-:Y:S01]  /*11580*/  IMAD.MOV.U32 R56, RZ, RZ, R40 ;  /* 0x000000ffff387224 */ /* 0x000fe200078e0028 */
[----:B------:R-:W-:-:S04]  /*11590*/  UMOV UR4, 0x400 ;  /* 0x0000040000047882 */ /* 0x000fc80000000000 */
[----:B------:R-:W4:Y:S01]  /*115a0*/  LDC.64 R92, c[0x0][0x228] ;  /* 0x00008a00ff5c7b82 */ /* 0x000f220000000a00 */
[--C-:B0----5:R-:W-:Y:S01]  /*115b0*/  SHF.R.S32.HI R7, RZ, 0x3, R8.reuse ;  /* 0x00000003ff077819 */ /* 0x121fe20000011408 */
[C---:B------:R-:W-:Y:S01]  /*115c0*/  IMAD.SHL.U32 R5, R8.reuse, 0x2, RZ ;  /* 0x0000000208057824 */ /* 0x040fe200078e00ff */
[----:B------:R-:W-:Y:S01]  /*115d0*/  SHF.R.S32.HI R9, RZ, 0x4, R8 ;  /* 0x00000004ff097819 */ /* 0x000fe20000011408 */
[C---:B------:R-:W-:Y:S01]  /*115e0*/  IMAD.SHL.U32 R11, R8.reuse, 0x40, RZ ;  /* 0x00000040080b7824 */ /* 0x040fe200078e00ff */
[----:B------:R-:W-:Y:S02]  /*115f0*/  SGXT R7, R7, 0x1 ;  /* 0x000000010707781a */ /* 0x000fe40000000200 */
[C---:B------:R-:W-:Y:S02]  /*11600*/  LOP3.LUT R18, R8.reuse, 0x60, RZ, 0xc0, !PT ;  /* 0x0000006008127812 */ /* 0x040fe400078ec0ff */
[----:B------:R-:W-:Y:S02]  /*11610*/  LOP3.LUT R5, R5, 0x3c, RZ, 0xc0, !PT ;  /* 0x0000003c05057812 */ /* 0x000fe400078ec0ff */
[----:B------:R-:W-:-:S02]  /*11620*/  LOP3.LUT R6, R8, 0x7, RZ, 0xc0, !PT ;  /* 0x0000000708067812 */ /* 0x000fc400078ec0ff */
[----:B------:R-:W-:Y:S01]  /*11630*/  SGXT R9, R9, 0x1 ;  /* 0x000000010909781a */ /* 0x000fe20000000200 */
[----:B------:R-:W-:Y:S01]  /*11640*/  IMAD R18, R18, 0x8, R5 ;  /* 0x0000000812127824 */ /* 0x000fe200078e0205 */
[----:B------:R-:W-:Y:S01]  /*11650*/  LOP3.LUT R7, R7, 0x440, RZ, 0xc0, !PT ;  /* 0x0000044007077812 */ /* 0x000fe200078ec0ff */
[----:B------:R-:W-:Y:S01]  /*11660*/  IMAD.SHL.U32 R5, R8, 0x4, RZ ;  /* 0x0000000408057824 */ /* 0x000fe200078e00ff */
[----:B------:R-:W-:Y:S02]  /*11670*/  LOP3.LUT R10, R9, 0x804, RZ, 0xc0, !PT ;  /* 0x00000804090a7812 */ /* 0x000fe400078ec0ff */
[----:B------:R-:W-:Y:S01]  /*11680*/  LOP3.LUT R11, R11, 0x40, RZ, 0xc0, !PT ;  /* 0x000000400b0b7812 */ /* 0x000fe200078ec0ff */
[----:B------:R-:W-:Y:S01]  /*11690*/  IMAD R9, R6, 0x8, R7 ;  /* 0x0000000806097824 */ /* 0x000fe200078e0207 */
[----:B------:R-:W-:Y:S02]  /*116a0*/  LOP3.LUT R12, R8, 0x7f, RZ, 0xc0, !PT ;  /* 0x0000007f080c7812 */ /* 0x000fe400078ec0ff */
[----:B------:R-:W-:Y:S01]  /*116b0*/  LOP3.LUT R7, R10, 0x80, R5, 0xf8, !PT ;  /* 0x000000800a077812 */ /* 0x000fe200078ef805 */
[----:B------:R-:W-:Y:S01]  /*116c0*/  IMAD.IADD R18, R11, 0x1, R18 ;  /* 0x000000010b127824 */ /* 0x000fe200078e0212 */
[----:B------:R-:W-:-:S02]  /*116d0*/  LOP3.LUT R10, R9, 0x40, R8, 0x78, !PT ;  /* 0x00000040090a7812 */ /* 0x000fc400078e7808 */
[----:B------:R-:W-:Y:S02]  /*116e0*/  ISETP.GE.U32.AND P0, PT, R12, 0x20, PT ;  /* 0x000000200c00780c */ /* 0x000fe40003f06070 */
[----:B------:R-:W-:Y:S01]  /*116f0*/  LOP3.LUT R7, R7, R10, RZ, 0xfc, !PT ;  /* 0x0000000a07077212 */ /* 0x000fe200078efcff */
[----:B-1----:R-:W-:Y:S01]  /*11700*/  ULEA UR6, UR5, UR4, 0x18 ;  /* 0x0000000405067291 */ /* 0x002fe2000f8ec03f */
[----:B------:R-:W-:Y:S06]  /*11710*/  BAR.SYNC.DEFER_BLOCKING 0x0 ;  /* 0x0000000000007b1d */ /* 0x000fec0000010000 */
[----:B------:R-:W-:Y:S01]  /*11720*/  ULDC.64 UR4, c[0x0][0x270] ;  /* 0x00009c0000047ab9 */ /* 0x000fe20000000a00 */
[----:B------:R-:W0:Y:S01]  /*11730*/  S2R R94, SR_TID.X ;  /* 0x00000000005e7919 */ /* 0x000e220000002100 */
[----:B------:R-:W1:Y:S01]  /*11740*/  S2R R90, SR_CTAID.X ;  /* 0x00000000005a7919 */ /* 0x000e620000002500 */
[----:B--2---:R-:W-:-:S02]  /*11750*/  IMAD.MOV.U32 R28, RZ, RZ, R13 ;  /* 0x000000ffff1c7224 */ /* 0x004fc400078e000d */
[----:B---3--:R-:W-:Y:S02]  /*11760*/  IMAD.MOV.U32 R25, RZ, RZ, R14 ;  /* 0x000000ffff197224 */ /* 0x008fe400078e000e */
[----:B----4-:R-:W-:Y:S02]  /*11770*/  IMAD.MOV.U32 R39, RZ, RZ, R15 ;  /* 0x000000ffff277224 */ /* 0x010fe400078e000f */
[----:B------:R-:W-:Y:S01]  /*11780*/  FMUL R10, R25, 8388608 ;  /* 0x4b000000190a7820 */ /* 0x000fe20000400000 */
[C---:B------:R-:W-:Y:S01]  /*11790*/  FMUL R11, R78.reuse, 8388608 ;  /* 0x4b0000004e0b7820 */ /* 0x040fe20000400000 */
[----:B------:R-:W-:Y:S01]  /*117a0*/  FSETP.GEU.AND P3, PT, R78, 1.175494350822287508e-38, PT ;  /* 0x008000004e00780b */ /* 0x000fe20003f6e000 */
[C---:B------:R-:W-:Y:S01]  /*117b0*/  FMUL R12, R39.reuse, 8388608 ;  /* 0x4b000000270c7820 */ /* 0x040fe20000400000 */
[----:B------:R-:W-:Y:S02]  /*117c0*/  FSETP.GEU.AND P4, PT, R39, 1.175494350822287508e-38, PT ;  /* 0x008000002700780b */ /* 0x000fe40003f8e000 */
[----:B------:R-:W-:-:S02]  /*117d0*/  FSETP.GEU.AND P5, PT, R25, 1.175494350822287508e-38, PT ;  /* 0x008000001900780b */ /* 0x000fc40003fae000 */
[----:B------:R-:W-:Y:S02]  /*117e0*/  FSEL R11, R11, R78, !P3 ;  /* 0x0000004e0b0b7208 */ /* 0x000fe40005800000 */
[----:B------:R-:W-:Y:S02]  /*117f0*/  FSETP.GT.AND P2, PT, |R28|, 8.50705917302346158658e+37, PT ;  /* 0x7e8000001c00780b */ /* 0x000fe40003f44200 */
[----:B------:R-:W-:Y:S02]  /*11800*/  FSEL R12, R12, R39, !P4 ;  /* 0x000000270c0c7208 */ /* 0x000fe40006000000 */
[----:B------:R-:W-:Y:S01]  /*11810*/  FSEL R10, R10, R25, !P5 ;  /* 0x000000190a0a7208 */ /* 0x000fe20006800000 */
[----:B------:R-:W-:Y:S01]  /*11820*/  VIADD R22, R11, 0xc0cafb0d ;  /* 0xc0cafb0d0b167836 */ /* 0x000fe20000000000 */
[----:B------:R-:W-:Y:S01]  /*11830*/  FSETP.GEU.AND P1, PT, |R28|, 1.175494350822287508e-38, PT ;  /* 0x008000001c00780b */ /* 0x000fe20003f2e200 */
[----:B------:R-:W-:Y:S02]  /*11840*/  VIADD R21, R12, 0xc0cafb0d ;  /* 0xc0cafb0d0c157836 */ /* 0x000fe40000000000 */
[----:B------:R-:W-:Y:S01]  /*11850*/  FMUL R9, R28, 8388608 ;  /* 0x4b0000001c097820 */ /* 0x000fe20000400000 */
[----:B------:R-:W-:Y:S01]  /*11860*/  VIADD R19, R10, 0xc0cafb0d ;  /* 0xc0cafb0d0a137836 */ /* 0x000fe20000000000 */
[----:B------:R-:W-:-:S02]  /*11870*/  FSETP.GEU.AND P6, PT, R28, 1.175494350822287508e-38, PT ;  /* 0x008000001c00780b */ /* 0x000fc40003fce000 */
[----:B------:R-:W-:Y:S02]  /*11880*/  LOP3.LUT R22, R22, 0xff800000, RZ, 0xc0, !PT ;  /* 0xff80000016167812 */ /* 0x000fe400078ec0ff */
[----:B------:R-:W-:Y:S02]  /*11890*/  LOP3.LUT R21, R21, 0xff800000, RZ, 0xc0, !PT ;  /* 0xff80000015157812 */ /* 0x000fe400078ec0ff */
[----:B------:R-:W-:Y:S02]  /*118a0*/  LOP3.LUT R19, R19, 0xff800000, RZ, 0xc0, !PT ;  /* 0xff80000013137812 */ /* 0x000fe400078ec0ff */
[----:B------:R-:W-:Y:S01]  /*118b0*/  FSEL R9, R9, R28, !P6 ;  /* 0x0000001c09097208 */ /* 0x000fe20007000000 */
[----:B------:R-:W-:Y:S01]  /*118c0*/  @P2 FMUL R28, R28, 0.25 ;  /* 0x3e8000001c1c2820 */ /* 0x000fe20000400000 */
[----:B------:R-:W-:Y:S02]  /*118d0*/  FSEL R14, RZ, -23, P3 ;  /* 0xc1b80000ff0e7808 */ /* 0x000fe40001800000 */
[----:B------:R-:W-:-:S02]  /*118e0*/  I2FP.F32.S32 R13, R22 ;  /* 0x00000016000d7245 */ /* 0x000fc40000201400 */
[----:B------:R-:W-:Y:S02]  /*118f0*/  FSEL R15, RZ, -23, P4 ;  /* 0xc1b80000ff0f7808 */ /* 0x000fe40002000000 */
[----:B------:R-:W-:Y:S02]  /*11900*/  I2FP.F32.S32 R16, R21 ;  /* 0x0000001500107245 */ /* 0x000fe40000201400 */
[----:B------:R-:W-:Y:S02]  /*11910*/  FSEL R17, RZ, -23, P5 ;  /* 0xc1b80000ff117808 */ /* 0x000fe40002800000 */
[----:B------:R-:W-:Y:S01]  /*11920*/  I2FP.F32.S32 R24, R19 ;  /* 0x0000001300187245 */ /* 0x000fe20000201400 */
[----:B------:R-:W-:Y:S01]  /*11930*/  @!P1 FMUL R28, R28, 16777216 ;  /* 0x4b8000001c1c9820 */ /* 0x000fe20000400000 */
[----:B------:R-:W-:Y:S01]  /*11940*/  FFMA.FTZ R14, R13, 1.1920928955078125e-07, R14 ;  /* 0x340000000d0e7823 */ /* 0x000fe2000001000e */
[C---:B------:R-:W-:Y:S01]  /*11950*/  FSETP.GT.AND P3, PT, |R25|.reuse, 8.50705917302346158658e+37, PT ;  /* 0x7e8000001900780b */ /* 0x040fe20003f64200 */
[----:B------:R-:W-:Y:S01]  /*11960*/  FFMA.FTZ R13, R16, 1.1920928955078125e-07, R15 ;  /* 0x34000000100d7823 */ /* 0x000fe2000001000f */
[----:B------:R-:W-:Y:S01]  /*11970*/  FFMA.FTZ R15, R24, 1.1920928955078125e-07, R17 ;  /* 0x34000000180f7823 */ /* 0x000fe20000010011 */
[----:B------:R-:W-:Y:S01]  /*11980*/  FSETP.GEU.AND P4, PT, |R25|, 1.175494350822287508e-38, PT ;  /* 0x008000001900780b */ /* 0x000fe20003f8e200 */
[----:B------:R-:W2:Y:S01]  /*11990*/  MUFU.RCP R17, R28 ;  /* 0x0000001c00117308 */ /* 0x000ea20000001000 */
[----:B------:R-:W-:-:S02]  /*119a0*/  VIADD R20, R9, 0xc0cafb0d ;  /* 0xc0cafb0d09147836 */ /* 0x000fc40000000000 */
[----:B------:R-:W-:Y:S01]  /*119b0*/  @P2 FMUL R51, R51, 0.25 ;  /* 0x3e80000033332820 */ /* 0x000fe20000400000 */
[----:B------:R-:W-:Y:S01]  /*119c0*/  @P2 FMUL R50, R50, 0.25 ;  /* 0x3e80000032322820 */ /* 0x000fe20000400000 */
[----:B------:R-:W-:Y:S01]  /*119d0*/  @P2 FMUL R63, R63, 0.25 ;  /* 0x3e8000003f3f2820 */ /* 0x000fe20000400000 */
[----:B------:R-:W-:Y:S01]  /*119e0*/  LOP3.LUT R20, R20, 0xff800000, RZ, 0xc0, !PT ;  /* 0xff80000014147812 */ /* 0x000fe200078ec0ff */
[----:B------:R-:W-:Y:S01]  /*119f0*/  @P2 FMUL R62, R62, 0.25 ;  /* 0x3e8000003e3e2820 */ /* 0x000fe20000400000 */
[----:B------:R-:W-:Y:S01]  /*11a00*/  @P2 FMUL R47, R47, 0.25 ;  /* 0x3e8000002f2f2820 */ /* 0x000fe20000400000 */
[----:B------:R-:W-:Y:S01]  /*11a10*/  @P2 FMUL R46, R46, 0.25 ;  /* 0x3e8000002e2e2820 */ /* 0x000fe20000400000 */
[----:B------:R-:W-:Y:S01]  /*11a20*/  @P2 FMUL R55, R55, 0.25 ;  /* 0x3e80000037372820 */ /* 0x000fe20000400000 */
[----:B------:R-:W-:Y:S01]  /*11a30*/  @P2 FMUL R54, R54, 0.25 ;  /* 0x3e80000036362820 */ /* 0x000fe20000400000 */
[----:B------:R-:W-:Y:S01]  /*11a40*/  @P3 FMUL R25, R25, 0.25 ;  /* 0x3e80000019193820 */ /* 0x000fe20000400000 */
[----:B------:R-:W-:-:S02]  /*11a50*/  FSEL R23, RZ, -23, P6 ;  /* 0xc1b80000ff177808 */ /* 0x000fc40003000000 */
[----:B------:R-:W-:Y:S01]  /*11a60*/  I2FP.F32.S32 R26, R20 ;  /* 0x00000014001a7245 */ /* 0x000fe20000201400 */
[----:B------:R-:W-:Y:S01]  /*11a70*/  @!P1 FMUL R51, R51, 16777216 ;  /* 0x4b80000033339820 */ /* 0x000fe20000400000 */
        /* <DEDUP_REMOVED lines=8> */
[----:B------:R-:W-:Y:S01]  /*11b00*/  FSETP.GT.AND P1, PT, |R39|, 8.50705917302346158658e+37, PT ;  /* 0x7e8000002700780b */ /* 0x000fe20003f24200 */
[----:B------:R-:W-:Y:S01]  /*11b10*/  FFMA.FTZ R16, R26, 1.1920928955078125e-07, R23 ;  /* 0x340000001a107823 */ /* 0x000fe20000010017 */
[C---:B--2---:R-:W-:Y:S01]  /*11b20*/  FMUL R23, R17.reuse, R51 ;  /* 0x0000003311177220 */ /* 0x044fe20000400000 */
[C---:B------:R-:W-:Y:S01]  /*11b30*/  FMUL R24, R17.reuse, R50 ;  /* 0x0000003211187220 */ /* 0x040fe20000400000 */
[C---:B------:R-:W-:Y:S01]  /*11b40*/  FMUL R27, R17.reuse, R63 ;  /* 0x0000003f111b7220 */ /* 0x040fe20000400000 */
[C---:B------:R-:W-:Y:S01]  /*11b50*/  FMUL R28, R17.reuse, R62 ;  /* 0x0000003e111c7220 */ /* 0x040fe20000400000 */
[C---:B------:R-:W-:Y:S01]  /*11b60*/  FMUL R31, R17.reuse, R47 ;  /* 0x0000002f111f7220 */ /* 0x040fe20000400000 */
[C---:B------:R-:W-:Y:S01]  /*11b70*/  FMUL R32, R17.reuse, R46 ;  /* 0x0000002e11207220 */ /* 0x040fe20000400000 */
[C---:B------:R-:W-:Y:S01]  /*11b80*/  FMUL R35, R17.reuse, R55 ;  /* 0x0000003711237220 */ /* 0x040fe20000400000 */
[----:B------:R-:W-:Y:S01]  /*11b90*/  FMUL R36, R17, R54 ;  /* 0x0000003611247220 */ /* 0x000fe20000400000 */
[----:B------:R-:W-:Y:S01]  /*11ba0*/  FSETP.GEU.AND P5, PT, |R39|, 1.175494350822287508e-38, PT ;  /* 0x008000002700780b */ /* 0x000fe20003fae200 */
[----:B------:R-:W2:Y:S01]  /*11bb0*/  MUFU.RCP R17, R25 ;  /* 0x0000001900117308 */ /* 0x000ea20000001000 */
[----:B------:R-:W-:Y:S01]  /*11bc0*/  @P3 FMUL R49, R49, 0.25 ;  /* 0x3e80000031313820 */ /* 0x000fe20000400000 */
        /* <DEDUP_REMOVED lines=18> */
[C---:B--2---:R-:W-:Y:S01]  /*11cf0*/  FMUL R25, R17.reuse, R49 ;  /* 0x0000003111197220 */ /* 0x044fe20000400000 */
[C---:B------:R-:W-:Y:S01]  /*11d00*/  FMUL R26, R17.reuse, R48 ;  /* 0x00000030111a7220 */ /* 0x040fe20000400000 */
[C---:B------:R-:W-:Y:S01]  /*11d10*/  FMUL R29, R17.reuse, R61 ;  /* 0x0000003d111d7220 */ /* 0x040fe20000400000 */
[C---:B------:R-:W-:Y:S01]  /*11d20*/  FMUL R30, R17.reuse, R60 ;  /* 0x0000003c111e7220 */ /* 0x040fe20000400000 */
[C---:B------:R-:W-:Y:S01]  /*11d30*/  FMUL R33, R17.reuse, R45 ;  /* 0x0000002d11217220 */ /* 0x040fe20000400000 */
[C---:B------:R-:W-:Y:S01]  /*11d40*/  FMUL R34, R17.reuse, R44 ;  /* 0x0000002c11227220 */ /* 0x040fe20000400000 */
[C---:B------:R-:W-:Y:S01]  /*11d50*/  FMUL R37, R17.reuse, R53 ;  /* 0x0000003511257220 */ /* 0x040fe20000400000 */
[----:B------:R-:W-:-:S02]  /*11d60*/  FMUL R38, R17, R52 ;  /* 0x0000003411267220 */ /* 0x000fc40000400000 */
[----:B------:R-:W2:Y:S01]  /*11d70*/  MUFU.RCP R17, R39 ;  /* 0x0000002700117308 */ /* 0x000ea20000001000 */
[----:B------:R-:W-:Y:S01]  /*11d80*/  FSETP.GEU.AND P3, PT, |R78|, 1.175494350822287508e-38, PT ;  /* 0x008000004e00780b */ /* 0x000fe20003f6e200 */
        /* <DEDUP_REMOVED lines=51> */
[----:B------:R-:W-:-:S02]  /*120c0*/  F2FP.SATFINITE.E4M3.F32.PACK_AB_MERGE_C R53, R53, R54, RZ ;  /* 0x000000363535723e */ /* 0x000fc400048070ff */
[----:B------:R-:W-:Y:S02]  /*120d0*/  F2FP.SATFINITE.E4M3.F32.PACK_AB_MERGE_C R49, R49, R50, RZ ;  /* 0x000000323131723e */ /* 0x000fe400048070ff */
[----:B------:R-:W-:Y:S02]  /*120e0*/  F2FP.SATFINITE.E4M3.F32.PACK_AB_MERGE_C R45, R45, R46, RZ ;  /* 0x0000002e2d2d723e */ /* 0x000fe400048070ff */
[----:B------:R-:W-:Y:S02]  /*120f0*/  F2FP.SATFINITE.E4M3.F32.PACK_AB_MERGE_C R51, R51, R52, RZ ;  /* 0x000000343333723e */ /* 0x000fe400048070ff */
[----:B------:R-:W-:Y:S02]  /*12100*/  F2FP.SATFINITE.E4M3.F32.PACK_AB_MERGE_C R47, R47, R48, RZ ;  /* 0x000000302f2f723e */ /* 0x000fe400048070ff */
[----:B------:R-:W-:Y:S02]  /*12110*/  F2FP.SATFINITE.E4M3.F32.PACK_AB_MERGE_C R43, R43, R44, RZ ;  /* 0x0000002c2b2b723e */ /* 0x000fe400048070ff */
[----:B------:R-:W-:-:S02]  /*12120*/  F2FP.SATFINITE.E4M3.F32.PACK_AB_MERGE_C R33, R33, R34, RZ ;  /* 0x000000222121723e */ /* 0x000fc400048070ff */
[----:B------:R-:W-:Y:S02]  /*12130*/  F2FP.SATFINITE.E4M3.F32.PACK_AB_MERGE_C R39, R39, R40, RZ ;  /* 0x000000282727723e */ /* 0x000fe400048070ff */
[----:B------:R-:W-:Y:S02]  /*12140*/  F2FP.SATFINITE.E4M3.F32.PACK_AB_MERGE_C R35, R35, R36, RZ ;  /* 0x000000242323723e */ /* 0x000fe400048070ff */
[----:B------:R-:W-:Y:S02]  /*12150*/  F2FP.SATFINITE.E4M3.F32.PACK_AB_MERGE_C R31, R31, R32, RZ ;  /* 0x000000201f1f723e */ /* 0x000fe400048070ff */
[----:B------:R-:W-:Y:S02]  /*12160*/  F2FP.SATFINITE.E4M3.F32.PACK_AB_MERGE_C R27, R27, R28, RZ ;  /* 0x0000001c1b1b723e */ /* 0x000fe400048070ff */
[----:B------:R-:W-:Y:S02]  /*12170*/  F2FP.SATFINITE.E4M3.F32.PACK_AB_MERGE_C R41, R41, R42, RZ ;  /* 0x0000002a2929723e */ /* 0x000fe400048070ff */
[----:B------:R-:W-:-:S02]  /*12180*/  LOP3.LUT R53, R53, 0xffff, RZ, 0xc0, !PT ;  /* 0x0000ffff35357812 */ /* 0x000fc400078ec0ff */
[----:B------:R-:W-:Y:S02]  /*12190*/  LOP3.LUT R40, R49, 0xffff, RZ, 0xc0, !PT ;  /* 0x0000ffff31287812 */ /* 0x000fe400078ec0ff */
[----:B------:R-:W-:Y:S02]  /*121a0*/  LOP3.LUT R45, R45, 0xffff, RZ, 0xc0, !PT ;  /* 0x0000ffff2d2d7812 */ /* 0x000fe400078ec0ff */
[----:B------:R-:W-:Y:S02]  /*121b0*/  LOP3.LUT R51, R51, 0xffff, RZ, 0xc0, !PT ;  /* 0x0000ffff33337812 */ /* 0x000fe400078ec0ff */
[----:B------:R-:W-:Y:S02]  /*121c0*/  LOP3.LUT R42, R47, 0xffff, RZ, 0xc0, !PT ;  /* 0x0000ffff2f2a7812 */ /* 0x000fe400078ec0ff */
[----:B------:R-:W-:Y:S02]  /*121d0*/  LOP3.LUT R43, R43, 0xffff, RZ, 0xc0, !PT ;  /* 0x0000ffff2b2b7812 */ /* 0x000fe400078ec0ff */
[----:B------:R-:W-:-:S02]  /*121e0*/  F2FP.SATFINITE.E4M3.F32.PACK_AB_MERGE_C R29, R29, R30, RZ ;  /* 0x0000001e1d1d723e */ /* 0x000fc400048070ff */
[----:B------:R-:W-:Y:S02]  /*121f0*/  LOP3.LUT R46, R33, 0xffff, RZ, 0xc0, !PT ;  /* 0x0000ffff212e7812 */ /* 0x000fe400078ec0ff */
[----:B------:R-:W-:Y:S02]  /*12200*/  F2FP.SATFINITE.E4M3.F32.PACK_AB_MERGE_C R37, R37, R38, RZ ;  /* 0x000000262525723e */ /* 0x000fe400048070ff */
[----:B------:R-:W-:Y:S02]  /*12210*/  F2FP.SATFINITE.E4M3.F32.PACK_AB_MERGE_C R30, R23, R24, RZ ;  /* 0x00000018171e723e */ /* 0x000fe400048070ff */
[----:B------:R-:W-:Y:S02]  /*12220*/  LOP3.LUT R44, R35, 0xffff, RZ, 0xc0, !PT ;  /* 0x0000ffff232c7812 */ /* 0x000fe400078ec0ff */
[----:B------:R-:W-:Y:S02]  /*12230*/  LOP3.LUT R33, R31, 0xffff, RZ, 0xc0, !PT ;  /* 0x0000ffff1f217812 */ /* 0x000fe400078ec0ff */
[----:B------:R-:W-:-:S02]  /*12240*/  LOP3.LUT R49, R27, 0xffff, RZ, 0xc0, !PT ;  /* 0x0000ffff1b317812 */ /* 0x000fc400078ec0ff */
[----:B------:R-:W-:Y:S02]  /*12250*/  F2FP.SATFINITE.E4M3.F32.PACK_AB_MERGE_C R28, R25, R26, RZ ;  /* 0x0000001a191c723e */ /* 0x000fe400048070ff */
[----:B------:R-:W-:Y:S02]  /*12260*/  PRMT R24, R45, 0x3340, R0 ;  /* 0x000033402d187816 */ /* 0x000fe40000000000 */
[----:B------:R-:W-:Y:S02]  /*12270*/  PRMT R17, R53, 0x3340, R40 ;  /* 0x0000334035117816 */ /* 0x000fe40000000028 */
[----:B------:R-:W-:Y:S02]  /*12280*/  PRMT R26, R43, 0x3340, R0 ;  /* 0x000033402b1a7816 */ /* 0x000fe40000000000 */
[----:B------:R-:W-:Y:S02]  /*12290*/  PRMT R23, R51, 0x3340, R42 ;  /* 0x0000334033177816 */ /* 0x000fe4000000002a */
[----:B------:R-:W-:-:S02]  /*122a0*/  LOP3.LUT R37, R37, 0xffff, RZ, 0xc0, !PT ;  /* 0x0000ffff25257812 */ /* 0x000fc400078ec0ff */
[----:B------:R-:W-:Y:S02]  /*122b0*/  LOP3.LUT R47, R29, 0xffff, RZ, 0xc0, !PT ;  /* 0x0000ffff1d2f7812 */ /* 0x000fe400078ec0ff */
[----:B------:R-:W-:Y:S02]  /*122c0*/  PRMT R38, R49, 0x3340, R0 ;  /* 0x0000334031267816 */ /* 0x000fe40000000000 */
[----:B------:R-:W-:Y:S02]  /*122d0*/  PRMT R27, R44, 0x3340, R33 ;  /* 0x000033402c1b7816 */ /* 0x000fe40000000021 */
[----:B------:R-:W-:Y:S02]  /*122e0*/  PRMT R32, R17, 0x5410, R24 ;  /* 0x0000541011207816 */ /* 0x000fe40000000018 */
[----:B------:R-:W-:Y:S02]  /*122f0*/  PRMT R36, R23, 0x5410, R26 ;  /* 0x0000541017247816 */ /* 0x000fe4000000001a */
[----:B------:R-:W-:-:S02]  /*12300*/  SHF.R.U32.HI R17, RZ, 0x8, R53 ;  /* 0x00000008ff117819 */ /* 0x000fc40000011635 */
[----:B------:R-:W-:Y:S02]  /*12310*/  SHF.R.U32.HI R24, RZ, 0x8, R40 ;  /* 0x00000008ff187819 */ /* 0x000fe40000011628 */
[----:B------:R-:W-:Y:S02]  /*12320*/  SHF.R.U32.HI R26, RZ, 0x8, R45 ;  /* 0x00000008ff1a7819 */ /* 0x000fe4000001162d */
[----:B------:R-:W-:Y:S02]  /*12330*/  PRMT R34, R47, 0x3340, R0 ;  /* 0x000033402f227816 */ /* 0x000fe40000000000 */
[----:B------:R-:W-:Y:S02]  /*12340*/  PRMT R25, R37, 0x3340, R46 ;  /* 0x0000334025197816 */ /* 0x000fe4000000002e */
[----:B------:R-:W-:Y:S02]  /*12350*/  PRMT R35, R27, 0x5410, R38 ;  /* 0x000054101b237816 */ /* 0x000fe40000000026 */
[----:B------:R-:W-:-:S02]  /*12360*/  SHF.R.U32.HI R23, RZ, 0x8, R51 ;  /* 0x00000008ff177819 */ /* 0x000fc40000011633 */
[----:B------:R-:W-:Y:S02]  /*12370*/  SHF.R.U32.HI R27, RZ, 0x8, R43 ;  /* 0x00000008ff1b7819 */ /* 0x000fe4000001162b */
[----:B------:R-:W-:Y:S02]  /*12380*/  LOP3.LUT R24, R24, 0xffff, RZ, 0xc0, !PT ;  /* 0x0000ffff18187812 */ /* 0x000fe400078ec0ff */
[----:B------:R-:W-:Y:S02]  /*12390*/  LOP3.LUT R17, R17, 0xffff, RZ, 0xc0, !PT ;  /* 0x0000ffff11117812 */ /* 0x000fe400078ec0ff */
[----:B------:R-:W-:Y:S02]  /*123a0*/  LOP3.LUT R29, R26, 0xffff, RZ, 0xc0, !PT ;  /* 0x0000ffff1a1d7812 */ /* 0x000fe400078ec0ff */
[----:B------:R-:W-:Y:S02]  /*123b0*/  PRMT R31, R25, 0x5410, R34 ;  /* 0x00005410191f7816 */ /* 0x000fe40000000022 */
[----:B------:R-:W-:-:S02]  /*123c0*/  LOP3.LUT R26, R23, 0xffff, RZ, 0xc0, !PT ;  /* 0x0000ffff171a7812 */ /* 0x000fc400078ec0ff */
[----:B------:R-:W-:Y:S02]  /*123d0*/  SHF.R.U32.HI R25, RZ, 0x8, R42 ;  /* 0x00000008ff197819 */ /* 0x000fe4000001162a */
[----:B------:R-:W-:Y:S02]  /*123e0*/  LOP3.LUT R23, R27, 0xffff, RZ, 0xc0, !PT ;  /* 0x0000ffff1b177812 */ /* 0x000fe400078ec0ff */
[----:B------:R-:W-:Y:S02]  /*123f0*/  PRMT R27, R17, 0x3340, R24 ;  /* 0x00003340111b7816 */ /* 0x000fe40000000018 */
[----:B------:R-:W-:Y:S02]  /*12400*/  SHF.R.U32.HI R17, RZ, 0x8, R37 ;  /* 0x00000008ff117819 */ /* 0x000fe40000011625 */
[----:B------:R-:W-:Y:S02]  /*12410*/  SHF.R.U32.HI R24, RZ, 0x8, R46 ;  /* 0x00000008ff187819 */ /* 0x000fe4000001162e */
[----:B------:R-:W-:-:S02]  /*12420*/  LOP3.LUT R25, R25, 0xffff, RZ, 0xc0, !PT ;  /* 0x0000ffff19197812 */ /* 0x000fc400078ec0ff */
[----:B------:R-:W-:Y:S02]  /*12430*/  LOP3.LUT R24, R24, 0xffff, RZ, 0xc0, !PT ;  /* 0x0000ffff18187812 */ /* 0x000fe400078ec0ff */
[----:B------:R-:W-:Y:S02]  /*12440*/  LOP3.LUT R17, R17, 0xffff, RZ, 0xc0, !PT ;  /* 0x0000ffff11117812 */ /* 0x000fe400078ec0ff */
[--C-:B------:R-:W-:Y:S02]  /*12450*/  PRMT R34, R29, 0x3340, R0.reuse ;  /* 0x000033401d227816 */ /* 0x100fe40000000000 */
[----:B------:R-:W-:Y:S02]  /*12460*/  PRMT R29, R26, 0x3340, R25 ;  /* 0x000033401a1d7816 */ /* 0x000fe40000000019 */
[----:B------:R-:W-:Y:S02]  /*12470*/  PRMT R38, R23, 0x3340, R0 ;  /* 0x0000334017267816 */ /* 0x000fe40000000000 */
[----:B------:R-:W-:-:S02]  /*12480*/  SHF.R.U32.HI R26, RZ, 0x8, R47 ;  /* 0x00000008ff1a7819 */ /* 0x000fc4000001162f */
[----:B------:R-:W-:Y:S02]  /*12490*/  SHF.R.U32.HI R23, RZ, 0x8, R44 ;  /* 0x00000008ff177819 */ /* 0x000fe4000001162c */
[----:B------:R-:W-:Y:S02]  /*124a0*/  SHF.R.U32.HI R25, RZ, 0x8, R33 ;  /* 0x00000008ff197819 */ /* 0x000fe40000011621 */
[----:B------:R-:W-:Y:S01]  /*124b0*/  PRMT R24, R17, 0x3340, R24 ;  /* 0x0000334011187816 */ /* 0x000fe20000000018 */
[----:B------:R-:W-:Y:S01]  /*124c0*/  IMAD.IADD R22, R11, 0x1, -R22 ;  /* 0x000000010b167824 */ /* 0x000fe200078e0a16 */
[----:B------:R-:W-:Y:S02]  /*124d0*/  SHF.R.U32.HI R17, RZ, 0x8, R49 ;  /* 0x00000008ff117819 */ /* 0x000fe40000011631 */
[----:B------:R-:W-:Y:S02]  /*124e0*/  LOP3.LUT R33, R26, 0xffff, RZ, 0xc0, !PT ;  /* 0x0000ffff1a217812 */ /* 0x000fe400078ec0ff */
[----:B------:R-:W-:-:S02]  /*124f0*/  LOP3.LUT R25, R25, 0xffff, RZ, 0xc0, !PT ;  /* 0x0000ffff19197812 */ /* 0x000fc400078ec0ff */
[----:B------:R-:W-:Y:S01]  /*12500*/  LOP3.LUT R26, R23, 0xffff, RZ, 0xc0, !PT ;  /* 0x0000ffff171a7812 */ /* 0x000fe200078ec0ff */
[----:B------:R-:W-:Y:S01]  /*12510*/  IMAD.MOV.U32 R37, RZ, RZ, 0x3dc6b27f ;  /* 0x3dc6b27fff257424 */ /* 0x000fe200078e00ff */
[----:B------:R-:W-:Y:S01]  /*12520*/  LOP3.LUT R17, R17, 0xffff, RZ, 0xc0, !PT ;  /* 0x0000ffff11117812 */ /* 0x000fe200078ec0ff */
[----:B------:R-:W-:Y:S01]  /*12530*/  FADD R22, R22, -1 ;  /* 0xbf80000016167421 */ /* 0x000fe20000000000 */
[----:B------:R-:W-:Y:S02]  /*12540*/  PRMT R25, R26, 0x3340, R25 ;  /* 0x000033401a197816 */ /* 0x000fe40000000019 */
[----:B------:R-:W-:Y:S01]  /*12550*/  PRMT R26, R17, 0x3340, R0 ;  /* 0x00003340111a7816 */ /* 0x000fe20000000000 */
[----:B------:R-:W-:Y:S01]  /*12560*/  FFMA.FTZ R17, R22, R37, -0.16845393180847167969 ;  /* 0xbe2c7f3016117423 */ /* 0x000fe20000010025 */
[----:B------:R-:W-:-:S03]  /*12570*/  LOP3.LUT R41, R41, 0xffff, RZ, 0xc0, !PT ;  /* 0x0000ffff29297812 */ /* 0x000fc600078ec0ff */
[----:B------:R-:W-:Y:S01]  /*12580*/  FFMA.FTZ R17, R22, R17, 0.1716887056827545166 ;  /* 0x3e2fcf2a16117423 */ /* 0x000fe20000010011 */
[----:B------:R-:W-:-:S03]  /*12590*/  PRMT R23, R32, 0x4210, R41 ;  /* 0x0000421020177816 */ /* 0x000fc60000000029 */
[----:B------:R-:W-:-:S04]  /*125a0*/  FFMA.FTZ R17, R22, R17, -0.17900948226451873779 ;  /* 0xbe374e4316117423 */ /* 0x000fc80000010011 */
[C---:B------:R-:W-:Y:S01]  /*125b0*/  FFMA.FTZ R17, R22.reuse, R17, 0.20512372255325317383 ;  /* 0x3e520bf416117423 */ /* 0x040fe20000010011 */
[----:B------:R2:W-:Y:S03]  /*125c0*/  STS [R18+UR6], R23 ;  /* 0x0000001712007988 */ /* 0x0005e60008000806 */
[C---:B--2---:R-:W-:Y:S02]  /*125d0*/  FFMA.FTZ R23, R22.reuse, R17, -0.24046532809734344482 ;  /* 0xbe763c8b16177423 */ /* 0x044fe40000010011 */
[----:B------:R-:W2:Y:S02]  /*125e0*/  LDC R17, c[0x0][0x278] ;  /* 0x00009e00ff117b82 */ /* 0x000ea40000000800 */
[----:B------:R-:W-:-:S04]  /*125f0*/  FFMA.FTZ R23, R22, R23, 0.28857114911079406738 ;  /* 0x3e93bf9916177423 */ /* 0x000fc80000010017 */
[----:B------:R-:W-:Y:S01]  /*12600*/  FFMA.FTZ R23, R22, R23, -0.36067417263984680176 ;  /* 0xbeb8aa4916177423 */ /* 0x000fe20000010017 */
[----:B------:R-:W-:-:S03]  /*12610*/  PRMT R34, R27, 0x5410, R34 ;  /* 0x000054101b227816 */ /* 0x000fc60000000022 */
[----:B------:R-:W-:Y:S01]  /*12620*/  FFMA.FTZ R23, R22, R23, 0.48089820146560668945 ;  /* 0x3ef6384a16177423 */ /* 0x000fe20000010017 */
[----:B------:R-:W-:-:S03]  /*12630*/  PRMT R33, R33, 0x3340, R0 ;  /* 0x0000334021217816 */ /* 0x000fc60000000000 */
[C---:B------:R-:W-:Y:S01]  /*12640*/  FFMA.FTZ R23, R22.reuse, R23, -0.72134751081466674805 ;  /* 0xbf38aa3b16177423 */ /* 0x040fe20000010017 */
[----:B------:R-:W-:Y:S02]  /*12650*/  PRMT R27, R25, 0x5410, R26 ;  /* 0x00005410191b7816 */ /* 0x000fe4000000001a */
[----:B------:R-:W-:Y:S01]  /*12660*/  LOP3.LUT R39, R39, 0xffff, RZ, 0xc0, !PT ;  /* 0x0000ffff27277812 */ /* 0x000fe200078ec0ff */
[----:B------:R-:W-:Y:S01]  /*12670*/  FMUL R23, R22, R23 ;  /* 0x0000001716177220 */ /* 0x000fe20000400000 */
[----:B------:R-:W-:Y:S02]  /*12680*/  PRMT R41, R34, 0x5210, R41 ;  /* 0x0000521022297816 */ /* 0x000fe40000000029 */
[----:B------:R-:W-:Y:S02]  /*12690*/  LOP3.LUT R30, R30, 0xffff, RZ, 0xc0, !PT ;  /* 0x0000ffff1e1e7812 */ /* 0x000fe400078ec0ff */
[----:B------:R-:W-:Y:S01]  /*126a0*/  PRMT R38, R29, 0x5410, R38 ;  /* 0x000054101d267816 */ /* 0x000fe20000000026 */
[----:B------:R-:W-:Y:S01]  /*126b0*/  IMAD.IADD R19, R10, 0x1, -R19 ;  /* 0x000000010a137824 */ /* 0x000fe200078e0a13 */
[----:B------:R-:W-:Y:S01]  /*126c0*/  SHF.R.U32.HI R29, RZ, 0x5, R8 ;  /* 0x00000005ff1d7819 */ /* 0x000fe20000011608 */
[----:B------:R-:W-:Y:S01]  /*126d0*/  IMAD.IADD R21, R12, 0x1, -R21 ;  /* 0x000000010c157824 */ /* 0x000fe200078e0a15 */
[----:B------:R-:W-:Y:S01]  /*126e0*/  PRMT R33, R24, 0x5410, R33 ;  /* 0x0000541018217816 */ /* 0x000fe20000000021 */
[----:B------:R3:W-:Y:S01]  /*126f0*/  STS [R18+UR6+0x80], R41 ;  /* 0x0000802912007988 */ /* 0x0007e20008000806 */
[--C-:B------:R-:W-:Y:S01]  /*12700*/  PRMT R25, R36, 0x4210, R39.reuse ;  /* 0x0000421024197816 */ /* 0x100fe20000000027 */
[----:B------:R-:W-:Y:S01]  /*12710*/  FMUL R23, R22, R23 ;  /* 0x0000001716177220 */ /* 0x000fe20000400000 */
[----:B------:R-:W-:Y:S01]  /*12720*/  PRMT R68, R27, 0x5210, R30 ;  /* 0x000052101b447816 */ /* 0x000fe2000000001e */
[----:B------:R-:W-:Y:S01]  /*12730*/  IMAD.IADD R20, R9, 0x1, -R20 ;  /* 0x0000000109147824 */ /* 0x000fe200078e0a14 */
[----:B------:R-:W-:-:S02]  /*12740*/  PRMT R39, R38, 0x5210, R39 ;  /* 0x0000521026277816 */ /* 0x000fc40000000027 */
[C---:B------:R-:W-:Y:S02]  /*12750*/  LOP3.LUT R24, R18.reuse, 0x40, RZ, 0x3c, !PT ;  /* 0x0000004012187812 */ /* 0x040fe400078e3cff */
[C---:B------:R-:W-:Y:S02]  /*12760*/  LOP3.LUT R26, R18.reuse, 0x4, RZ, 0x3c, !PT ;  /* 0x00000004121a7812 */ /* 0x040fe400078e3cff */
[----:B------:R-:W-:Y:S01]  /*12770*/  LOP3.LUT R27, R18, 0x44, RZ, 0x3c, !PT ;  /* 0x00000044121b7812 */ /* 0x000fe200078e3cff */
[----:B------:R-:W-:Y:S01]  /*12780*/  FADD R19, R19, -1 ;  /* 0xbf80000013137421 */ /* 0x000fe20000000000 */
[----:B---3--:R-:W-:Y:S01]  /*12790*/  SGXT.U32 R18, R29, 0x2 ;  /* 0x000000021d12781a */ /* 0x008fe20000000000 */
[----:B------:R-:W-:Y:S01]  /*127a0*/  FADD R21, R21, -1 ;  /* 0xbf80000015157421 */ /* 0x000fe20000000000 */
[----:B------:R-:W-:Y:S01]  /*127b0*/  LOP3.LUT R28, R28, 0xffff, RZ, 0xc0, !PT ;  /* 0x0000ffff1c1c7812 */ /* 0x000fe200078ec0ff */
[----:B------:R-:W-:Y:S01]  /*127c0*/  FFMA.FTZ R23, R22, 1.4426950216293334961, R23 ;  /* 0x3fb8aa3b16177823 */ /* 0x000fe20000010017 */
[----:B------:R-:W-:Y:S01]  /*127d0*/  STS [R24+UR6+0x400], R25 ;  /* 0x0004001918007988 */ /* 0x000fe20008000806 */
[----:B------:R-:W-:Y:S01]  /*127e0*/  FADD R22, R20, -1 ;  /* 0xbf80000014167421 */ /* 0x000fe20000000000 */
[----:B------:R-:W-:-:S02]  /*127f0*/  FFMA.FTZ R20, R19, R37, -0.16845393180847167969 ;  /* 0xbe2c7f3013147423 */ /* 0x000fc40000010025 */
[----:B------:R2:W-:Y:S01]  /*12800*/  STS [R24+UR6+0x480], R39 ;  /* 0x0004802718007988 */ /* 0x0005e20008000806 */
[--C-:B------:R-:W-:Y:S02]  /*12810*/  PRMT R31, R31, 0x4210, R28.reuse ;  /* 0x000042101f1f7816 */ /* 0x100fe4000000001c */
[----:B------:R-:W-:Y:S01]  /*12820*/  PRMT R33, R33, 0x5210, R28 ;  /* 0x0000521021217816 */ /* 0x000fe2000000001c */
[----:B------:R-:W-:Y:S01]  /*12830*/  FFMA.FTZ R20, R19, R20, 0.1716887056827545166 ;  /* 0x3e2fcf2a13147423 */ /* 0x000fe20000010014 */
[----:B--2---:R-:W-:Y:S02]  /*12840*/  IMAD R24, R18, R17, RZ ;  /* 0x0000001112187224 */ /* 0x004fe400078e02ff */
[-C--:B------:R-:W-:Y:S01]  /*12850*/  FFMA.FTZ R18, R21, R37.reuse, -0.16845393180847167969 ;  /* 0xbe2c7f3015127423 */ /* 0x080fe20000010025 */
[C---:B------:R-:W-:Y:S01]  /*12860*/  FFMA.FTZ R25, R22.reuse, R37, -0.16845393180847167969 ;  /* 0xbe2c7f3016197423 */ /* 0x040fe20000010025 */
[----:B------:R-:W-:Y:S02]  /*12870*/  PRMT R28, R35, 0x4210, R30 ;  /* 0x00004210231c7816 */ /* 0x000fe4000000001e */
[----:B------:R-:W-:Y:S01]  /*12880*/  FFMA.FTZ R18, R21, R18, 0.1716887056827545166 ;  /* 0x3e2fcf2a15127423 */ /* 0x000fe20000010012 */
[----:B------:R-:W-:Y:S01]  /*12890*/  STS [R26+UR6+0x800], R31 ;  /* 0x0008001f1a007988 */ /* 0x000fe20008000806 */
[----:B------:R-:W-:Y:S01]  /*128a0*/  FFMA.FTZ R20, R19, R20, -0.17900948226451873779 ;  /* 0xbe374e4313147423 */ /* 0x000fe20000010014 */
[----:B------:R-:W-:-:S02]  /*128b0*/  FFMA.FTZ R25, R22, R25, 0.1716887056827545166 ;  /* 0x3e2fcf2a16197423 */ /* 0x000fc40000010019 */
[----:B------:R2:W-:Y:S01]  /*128c0*/  STS [R26+UR6+0x880], R33 ;  /* 0x000880211a007988 */ /* 0x0005e20008000806 */
[----:B------:R-:W-:Y:S01]  /*128d0*/  FFMA.FTZ R18, R21, R18, -0.17900948226451873779 ;  /* 0xbe374e4315127423 */ /* 0x000fe20000010012 */
[----:B------:R-:W-:Y:S02]  /*128e0*/  FFMA.FTZ R20, R19, R20, 0.20512372255325317383 ;  /* 0x3e520bf413147423 */ /* 0x000fe40000010014 */
[----:B------:R3:W-:Y:S01]  /*128f0*/  STS [R27+UR6+0xc00], R28 ;  /* 0x000c001c1b007988 */ /* 0x0007e20008000806 */
[----:B------:R-:W-:Y:S01]  /*12900*/  FFMA.FTZ R18, R21, R18, 0.20512372255325317383 ;  /* 0x3e520bf415127423 */ /* 0x000fe20000010012 */
[C---:B--2---:R-:W-:Y:S02]  /*12910*/  IMAD R26, R17.reuse, 0x4, R24 ;  /* 0x00000004111a7824 */ /* 0x044fe400078e0218 */
[----:B------:R-:W-:Y:S02]  /*12920*/  FFMA.FTZ R25, R22, R25, -0.17900948226451873779 ;  /* 0xbe374e4316197423 */ /* 0x000fe40000010019 */
[----:B---3--:R-:W-:-:S02]  /*12930*/  IMAD R28, R17, 0x4, R26 ;  /* 0x00000004111c7824 */ /* 0x008fc400078e021a */
[----:B------:R-:W-:Y:S01]  /*12940*/  FFMA.FTZ R20, R19, R20, -0.24046532809734344482 ;  /* 0xbe763c8b13147423 */ /* 0x000fe20000010014 */
[----:B------:R-:W-:Y:S01]  /*12950*/  FFMA.FTZ R18, R21, R18, -0.24046532809734344482 ;  /* 0xbe763c8b15127423 */ /* 0x000fe20000010012 */
[C---:B------:R-:W-:Y:S01]  /*12960*/  FFMA.FTZ R25, R22.reuse, R25, 0.20512372255325317383 ;  /* 0x3e520bf416197423 */ /* 0x040fe20000010019 */
[----:B------:R-:W-:Y:S02]  /*12970*/  IMAD R30, R17, 0x4, R28 ;  /* 0x00000004111e7824 */ /* 0x000fe400078e021c */
[----:B------:R-:W-:Y:S01]  /*12980*/  FFMA.FTZ R20, R19, R20, 0.28857114911079406738 ;  /* 0x3e93bf9913147423 */ /* 0x000fe20000010014 */
[----:B------:R-:W-:Y:S01]  /*12990*/  FFMA.FTZ R18, R21, R18, 0.28857114911079406738 ;  /* 0x3e93bf9915127423 */ /* 0x000fe20000010012 */
[C---:B------:R-:W-:Y:S01]  /*129a0*/  FFMA.FTZ R25, R22.reuse, R25, -0.24046532809734344482 ;  /* 0xbe763c8b16197423 */ /* 0x040fe20000010019 */
[----:B------:R-:W-:Y:S02]  /*129b0*/  IMAD R32, R17, 0x4, R30 ;  /* 0x0000000411207824 */ /* 0x000fe400078e021e */
[----:B------:R-:W-:Y:S01]  /*129c0*/  FFMA.FTZ R20, R19, R20, -0.36067417263984680176 ;  /* 0xbeb8aa4913147423 */ /* 0x000fe20000010014 */
[----:B------:R-:W-:Y:S01]  /*129d0*/  FFMA.FTZ R18, R21, R18, -0.36067417263984680176 ;  /* 0xbeb8aa4915127423 */ /* 0x000fe20000010012 */
[----:B------:R-:W-:Y:S01]  /*129e0*/  FFMA.FTZ R25, R22, R25, 0.28857114911079406738 ;  /* 0x3e93bf9916197423 */ /* 0x000fe20000010019 */
[----:B------:R-:W-:Y:S01]  /*129f0*/  IMAD R34, R17, 0x4, R32 ;  /* 0x0000000411227824 */ /* 0x000fe200078e0220 */
[----:B------:R-:W-:Y:S01]  /*12a00*/  ISETP.GE.U32.AND P2, PT, R11, 0x7f800000, PT ;  /* 0x7f8000000b00780c */ /* 0x000fe20003f46070 */
[----:B------:R-:W-:Y:S01]  /*12a10*/  FFMA.FTZ R20, R19, R20, 0.48089820146560668945 ;  /* 0x3ef6384a13147423 */ /* 0x000fe20000010014 */
[----:B------:R-:W-:Y:S01]  /*12a20*/  FFMA.FTZ R18, R21, R18, 0.48089820146560668945 ;  /* 0x3ef6384a15127423 */ /* 0x000fe20000010012 */
[----:B------:R-:W-:-:S02]  /*12a30*/  IMAD R36, R17, 0x4, R34 ;  /* 0x0000000411247824 */ /* 0x000fc400078e0222 */
[----:B------:R-:W-:Y:S01]  /*12a40*/  FFMA.FTZ R25, R22, R25, -0.36067417263984680176 ;  /* 0xbeb8aa4916197423 */ /* 0x000fe20000010019 */
[----:B------:R-:W-:Y:S01]  /*12a50*/  FFMA.FTZ R20, R19, R20, -0.72134751081466674805 ;  /* 0xbf38aa3b13147423 */ /* 0x000fe20000010014 */
[----:B------:R-:W-:Y:S01]  /*12a60*/  ISETP.GE.U32.AND P1, PT, R10, 0x7f800000, PT ;  /* 0x7f8000000a00780c */ /* 0x000fe20003f26070 */
[----:B------:R-:W-:Y:S02]  /*12a70*/  IMAD R38, R17, 0x4, R36 ;  /* 0x0000000411267824 */ /* 0x000fe400078e0224 */
[----:B------:R-:W-:Y:S01]  /*12a80*/  FFMA.FTZ R18, R21, R18, -0.72134751081466674805 ;  /* 0xbf38aa3b15127423 */ /* 0x000fe20000010012 */
[C---:B------:R-:W-:Y:S01]  /*12a90*/  FFMA.FTZ R25, R22.reuse, R25, 0.48089820146560668945 ;  /* 0x3ef6384a16197423 */ /* 0x040fe20000010019 */
[----:B------:R-:W-:Y:S01]  /*12aa0*/  FMUL R20, R19, R20 ;  /* 0x0000001413147220 */ /* 0x000fe20000400000 */
[----:B------:R-:W-:Y:S02]  /*12ab0*/  IMAD R40, R17, 0x4, R38 ;  /* 0x0000000411287824 */ /* 0x000fe400078e0226 */
[----:B------:R-:W-:Y:S01]  /*12ac0*/  FMUL R18, R21, R18 ;  /* 0x0000001215127220 */ /* 0x000fe20000400000 */
[----:B------:R-:W-:Y:S01]  /*12ad0*/  FFMA.FTZ R25, R22, R25, -0.72134751081466674805 ;  /* 0xbf38aa3b16197423 */ /* 0x000fe20000010019 */
[----:B------:R-:W-:-:S02]  /*12ae0*/  ISETP.GE.U32.AND P6, PT, R12, 0x7f800000, PT ;  /* 0x7f8000000c00780c */ /* 0x000fc40003fc6070 */
[----:B------:R-:W-:Y:S01]  /*12af0*/  ISETP.GE.U32.AND P5, PT, R9, 0x7f800000, PT ;  /* 0x7f8000000900780c */ /* 0x000fe20003fa6070 */
[----:B------:R-:W-:Y:S01]  /*12b00*/  FADD R70, R14, R23 ;  /* 0x000000170e467221 */ /* 0x000fe20000000000 */
[----:B------:R-:W-:Y:S02]  /*12b10*/  IMAD R42, R17, 0x4, R40 ;  /* 0x00000004112a7824 */ /* 0x000fe400078e0228 */
[----:B------:R-:W-:Y:S01]  /*12b20*/  FMUL R20, R19, R20 ;  /* 0x0000001413147220 */ /* 0x000fe20000400000 */
[----:B------:R-:W-:Y:S02]  /*12b30*/  @P2 IMAD.MOV.U32 R14, RZ, RZ, 0x7f800000 ;  /* 0x7f800000ff0e2424 */ /* 0x000fe400078e00ff */
[----:B------:R-:W-:Y:S01]  /*12b40*/  FMUL R18, R21, R18 ;  /* 0x0000001215127220 */ /* 0x000fe20000400000 */
[----:B------:R-:W-:Y:S01]  /*12b50*/  FMUL R25, R22, R25 ;  /* 0x0000001916197220 */ /* 0x000fe20000400000 */
[----:B0-----:R-:W-:Y:S01]  /*12b60*/  LOP3.LUT R94, R94, 0x1f, RZ, 0xc0, !PT ;  /* 0x0000001f5e5e7812 */ /* 0x001fe200078ec0ff */
[----:B------:R-:W-:-:S02]  /*12b70*/  IMAD R44, R17, 0x4, R42 ;  /* 0x00000004112c7824 */ /* 0x000fc400078e022a */
[----:B------:R-:W-:Y:S01]  /*12b80*/  FFMA.FTZ R20, R19, 1.4426950216293334961, R20 ;  /* 0x3fb8aa3b13147823 */ /* 0x000fe20000010014 */
[C---:B------:R-:W-:Y:S01]  /*12b90*/  FSETP.NEU.AND P4, PT, R11.reuse, RZ, PT ;  /* 0x000000ff0b00720b */ /* 0x040fe20003f8d000 */
[----:B------:R-:W-:Y:S01]  /*12ba0*/  @P2 FFMA.FTZ R70, R11, R14, +INF ;  /* 0x7f8000000b462423 */ /* 0x000fe2000001000e */
[----:B------:R-:W-:Y:S01]  /*12bb0*/  FFMA.FTZ R18, R21, 1.4426950216293334961, R18 ;  /* 0x3fb8aa3b15127823 */ /* 0x000fe20000010012 */
[----:B------:R-:W-:Y:S01]  /*12bc0*/  FMUL R25, R22, R25 ;  /* 0x0000001916197220 */ /* 0x000fe20000400000 */
[----:B------:R-:W-:Y:S02]  /*12bd0*/  @P1 IMAD.MOV.U32 R11, RZ, RZ, 0x7f800000 ;  /* 0x7f800000ff0b1424 */ /* 0x000fe400078e00ff */
[----:B-1----:R-:W-:Y:S02]  /*12be0*/  IMAD R90, R90, 0x20, R94 ;  /* 0x000000205a5a7824 */ /* 0x002fe400078e025e */
[----:B------:R-:W-:Y:S01]  /*12bf0*/  FADD R73, R15, R20 ;  /* 0x000000140f497221 */ /* 0x000fe20000000000 */
[----:B------:R-:W-:-:S02]  /*12c00*/  IMAD R46, R17, 0x4, R44 ;  /* 0x00000004112e7824 */ /* 0x000fc400078e022c */
[----:B------:R-:W-:Y:S01]  /*12c10*/  FFMA.FTZ R25, R22, 1.4426950216293334961, R25 ;  /* 0x3fb8aa3b16197823 */ /* 0x000fe20000010019 */
[----:B------:R-:W-:Y:S01]  /*12c20*/  FADD R71, R13, R18 ;  /* 0x000000120d477221 */ /* 0x000fe20000000000 */
[C---:B------:R-:W-:Y:S01]  /*12c30*/  FSETP.NEU.AND P2, PT, R10.reuse, RZ, PT ;  /* 0x000000ff0a00720b */ /* 0x040fe20003f4d000 */
[----:B------:R-:W-:Y:S01]  /*12c40*/  @P1 FFMA.FTZ R73, R10, R11, +INF ;  /* 0x7f8000000a491423 */ /* 0x000fe2000001000b */
[----:B------:R-:W-:Y:S01]  /*12c50*/  UIMAD UR4, UR7, UR4, URZ ;  /* 0x00000004070472a4 */ /* 0x000fe2000f8e023f */
[----:B------:R-:W-:Y:S02]  /*12c60*/  @P6 IMAD.MOV.U32 R13, RZ, RZ, 0x7f800000 ;  /* 0x7f800000ff0d6424 */ /* 0x000fe400078e00ff */
[----:B------:R-:W-:Y:S02]  /*12c70*/  @P5 IMAD.MOV.U32 R10, RZ, RZ, 0x7f800000 ;  /* 0x7f800000ff0a5424 */ /* 0x000fe400078e00ff */
[----:B------:R-:W-:Y:S02]  /*12c80*/  IMAD R11, R90, UR5, RZ ;  /* 0x000000055a0b7c24 */ /* 0x000fe4000f8e02ff */
[----:B------:R-:W-:Y:S01]  /*12c90*/  FADD R72, R16, R25 ;  /* 0x0000001910487221 */ /* 0x000fe20000000000 */
[----:B------:R-:W-:Y:S01]  /*12ca0*/  IMAD R48, R17, 0x4, R46 ;  /* 0x0000000411307824 */ /* 0x000fe200078e022e */
[----:B------:R-:W-:Y:S01]  /*12cb0*/  USHF.R.S32.HI UR5, URZ, 0x1f, UR4 ;  /* 0x0000001f3f057899 */ /* 0x000fe20008011404 */
[----:B------:R-:W-:Y:S01]  /*12cc0*/  @P6 FFMA.FTZ R71, R12, R13, +INF ;  /* 0x7f8000000c476423 */ /* 0x000fe2000001000d */
[----:B------:R-:W-:Y:S01]  /*12cd0*/  @P5 FFMA.FTZ R72, R9, R10, +INF ;  /* 0x7f80000009485423 */ /* 0x000fe2000001000a */
[----:B------:R-:W-:Y:S01]  /*12ce0*/  IADD3 R91, P5, P6, R11, UR4, R92 ;  /* 0x000000040b5b7c10 */ /* 0x000fe2000febe05c */
[----:B------:R-:W-:Y:S01]  /*12cf0*/  IMAD R50, R17, 0x4, R48 ;  /* 0x0000000411327824 */ /* 0x000fe200078e0230 */
[----:B------:R-:W-:-:S02]  /*12d00*/  SHF.R.S32.HI R10, RZ, 0x1f, R11 ;  /* 0x0000001fff0a7819 */ /* 0x000fc4000001140b */
[----:B------:R-:W-:Y:S01]  /*12d10*/  SHF.R.U32.HI R8, RZ, 0x1, R8 ;  /* 0x00000001ff087819 */ /* 0x000fe20000011608 */
[C---:B------:R-:W-:Y:S01]  /*12d20*/  IMAD R52, R17.reuse, 0x4, R50 ;  /* 0x0000000411347824 */ /* 0x040fe200078e0232 */
[----:B------:R-:W-:Y:S02]  /*12d30*/  IADD3.X R93, R10, UR5, R93, P5, P6 ;  /* 0x000000050a5d7c10 */ /* 0x000fe4000afec45d */
[----:B------:R-:W-:Y:S01]  /*12d40*/  FSETP.NEU.AND P3, PT, R12, RZ, PT ;  /* 0x000000ff0c00720b */ /* 0x000fe20003f6d000 */
[----:B------:R0:W-:Y:S01]  /*12d50*/  STS [R27+UR6+0xc80], R68 ;  /* 0x000c80441b007988 */ /* 0x0001e20008000806 */
[----:B------:R-:W-:Y:S01]  /*12d60*/  LOP3.LUT R89, R8, 0xc, RZ, 0xc0, !PT ;  /* 0x0000000c08597812 */ /* 0x000fe200078ec0ff */
[----:B------:R-:W-:Y:S01]  /*12d70*/  ULDC UR4, c[0x0][0x27c] ;  /* 0x00009f0000047ab9 */ /* 0x000fe20000000800 */
[----:B------:R-:W-:Y:S01]  /*12d80*/  BAR.SYNC.DEFER_BLOCKING 0x0 ;  /* 0x0000000000007b1d */ /* 0x000fe20000010000 */
[-C--:B------:R-:W-:Y:S02]  /*12d90*/  IADD3 R8, P6, R24, R91.reuse, RZ ;  /* 0x0000005b18087210 */ /* 0x080fe40007fde0ff */
[----:B------:R-:W-:Y:S01]  /*12da0*/  IADD3 R10, P5, R26, R91, RZ ;  /* 0x0000005b1a0a7210 */ /* 0x000fe20007fbe0ff */
[----:B------:R-:W-:Y:S01]  /*12db0*/  IMAD R16, R17, 0x4, R52 ;  /* 0x0000000411107824 */ /* 0x000fe200078e0234 */
[----:B------:R-:W-:-:S02]  /*12dc0*/  FSETP.NEU.AND P1, PT, R9, RZ, PT ;  /* 0x000000ff0900720b */ /* 0x000fc40003f2d000 */
[-C--:B------:R-:W-:Y:S02]  /*12dd0*/  LEA.HI.X.SX32 R9, R24, R93.reuse, 0x1, P6 ;  /* 0x0000005d18097211 */ /* 0x080fe400030f0eff */
[----:B------:R-:W-:Y:S02]  /*12de0*/  LEA.HI.X.SX32 R11, R26, R93, 0x1, P5 ;  /* 0x0000005d1a0b7211 */ /* 0x000fe400028f0eff */
[-C--:B------:R-:W-:Y:S02]  /*12df0*/  IADD3 R12, P6, R28, R91.reuse, RZ ;  /* 0x0000005b1c0c7210 */ /* 0x080fe40007fde0ff */
[----:B------:R-:W-:Y:S01]  /*12e00*/  IADD3 R14, P5, R30, R91, RZ ;  /* 0x0000005b1e0e7210 */ /* 0x000fe20007fbe0ff */
[----:B------:R-:W-:Y:S01]  /*12e10*/  IMAD R54, R17, 0x4, R16 ;  /* 0x0000000411367824 */ /* 0x000fe200078e0210 */
[-C--:B------:R-:W-:Y:S02]  /*12e20*/  LEA.HI.X.SX32 R13, R28, R93.reuse, 0x1, P6 ;  /* 0x0000005d1c0d7211 */ /* 0x080fe400030f0eff */
[----:B------:R-:W-:-:S02]  /*12e30*/  LEA.HI.X.SX32 R15, R30, R93, 0x1, P5 ;  /* 0x0000005d1e0f7211 */ /* 0x000fc400028f0eff */
[-C--:B------:R-:W-:Y:S02]  /*12e40*/  IADD3 R18, P6, R32, R91.reuse, RZ ;  /* 0x0000005b20127210 */ /* 0x080fe40007fde0ff */
[----:B------:R-:W-:Y:S01]  /*12e50*/  IADD3 R20, P5, R34, R91, RZ ;  /* 0x0000005b22147210 */ /* 0x000fe20007fbe0ff */
[C---:B------:R-:W-:Y:S01]  /*12e60*/  IMAD R56, R17.reuse, 0x4, R54 ;  /* 0x0000000411387824 */ /* 0x040fe200078e0236 */
[-C--:B------:R-:W-:Y:S01]  /*12e70*/  LEA.HI.X.SX32 R19, R32, R93.reuse, 0x1, P6 ;  /* 0x0000005d20137211 */ /* 0x080fe200030f0eff */
[----:B------:R-:W1:Y:S01]  /*12e80*/  LDS R75, [R7+UR6] ;  /* 0x00000006074b7984 */ /* 0x000e620008000800 */
[----:B------:R-:W-:Y:S01]  /*12e90*/  LEA.HI.X.SX32 R21, R34, R93, 0x1, P5 ;  /* 0x0000005d22157211 */ /* 0x000fe200028f0eff */
[C---:B------:R-:W-:Y:S01]  /*12ea0*/  IMAD R58, R17.reuse, 0x4, R56 ;  /* 0x00000004113a7824 */ /* 0x040fe200078e0238 */
[-C--:B------:R-:W-:Y:S01]  /*12eb0*/  IADD3 R22, P6, R36, R91.reuse, RZ ;  /* 0x0000005b24167210 */ /* 0x080fe20007fde0ff */
[----:B------:R-:W-:Y:S01]  /*12ec0*/  LDS R77, [R7+UR6+0x100] ;  /* 0x00010006074d7984 */ /* 0x000fe20008000800 */
[----:B------:R-:W-:Y:S01]  /*12ed0*/  IADD3 R24, P5, R38, R91, RZ ;  /* 0x0000005b26187210 */ /* 0x000fe20007fbe0ff */
[----:B------:R-:W-:Y:S01]  /*12ee0*/  IMAD R60, R17, 0x4, R58 ;  /* 0x00000004113c7824 */ /* 0x000fe200078e023a */
[-C--:B------:R-:W-:Y:S01]  /*12ef0*/  LEA.HI.X.SX32 R23, R36, R93.reuse, 0x1, P6 ;  /* 0x0000005d24177211 */ /* 0x080fe200030f0eff */
[----:B------:R-:W-:Y:S01]  /*12f00*/  LDS R79, [R7+UR6+0x200] ;  /* 0x00020006074f7984 */ /* 0x000fe20008000800 */
[----:B------:R-:W-:-:S02]  /*12f10*/  LEA.HI.X.SX32 R25, R38, R93, 0x1, P5 ;  /* 0x0000005d26197211 */ /* 0x000fc400028f0eff */
[-C--:B------:R-:W-:Y:S01]  /*12f20*/  IADD3 R26, P6, R40, R91.reuse, RZ ;  /* 0x0000005b281a7210 */ /* 0x080fe20007fde0ff */
[----:B------:R2:W-:Y:S01]  /*12f30*/  LDS R81, [R7+UR6+0x300] ;  /* 0x0003000607517984 */ /* 0x0005e20008000800 */
[----:B------:R-:W-:Y:S01]  /*12f40*/  IADD3 R28, P5, R42, R91, RZ ;  /* 0x0000005b2a1c7210 */ /* 0x000fe20007fbe0ff */
[C---:B------:R-:W-:Y:S01]  /*12f50*/  IMAD R62, R17.reuse, 0x4, R60 ;  /* 0x00000004113e7824 */ /* 0x040fe200078e023c */
[-C--:B0-----:R-:W-:Y:S02]  /*12f60*/  LEA.HI.X.SX32 R27, R40, R93.reuse, 0x1, P6 ;  /* 0x0000005d281b7211 */ /* 0x081fe400030f0eff */
[----:B------:R-:W-:Y:S02]  /*12f70*/  LEA.HI.X.SX32 R29, R42, R93, 0x1, P5 ;  /* 0x0000005d2a1d7211 */ /* 0x000fe400028f0eff */
[-C--:B------:R-:W-:Y:S02]  /*12f80*/  IADD3 R30, P6, R44, R91.reuse, RZ ;  /* 0x0000005b2c1e7210 */ /* 0x080fe40007fde0ff */
[----:B------:R-:W-:Y:S01]  /*12f90*/  IADD3 R32, P5, R46, R91, RZ ;  /* 0x0000005b2e207210 */ /* 0x000fe20007fbe0ff */
[----:B------:R-:W-:Y:S01]  /*12fa0*/  IMAD R64, R17, 0x4, R62 ;  /* 0x0000000411407824 */ /* 0x000fe200078e023e */
[----:B------:R-:W-:-:S02]  /*12fb0*/  LEA.HI.X.SX32 R31, R44, R93, 0x1, P6 ;  /* 0x0000005d2c1f7211 */ /* 0x000fc400030f0eff */
[----:B------:R-:W-:Y:S02]  /*12fc0*/  LEA.HI.X.SX32 R33, R46, R93, 0x1, P5 ;  /* 0x0000005d2e217211 */ /* 0x000fe400028f0eff */
[-C--:B------:R-:W-:Y:S02]  /*12fd0*/  IADD3 R34, P6, R48, R91.reuse, RZ ;  /* 0x0000005b30227210 */ /* 0x080fe40007fde0ff */
[----:B------:R-:W-:Y:S01]  /*12fe0*/  IADD3 R36, P5, R50, R91, RZ ;  /* 0x0000005b32247210 */ /* 0x000fe20007fbe0ff */
[----:B------:R-:W-:Y:S01]  /*12ff0*/  IMAD R66, R17, 0x4, R64 ;  /* 0x0000000411427824 */ /* 0x000fe200078e0240 */
[----:B------:R-:W-:Y:S02]  /*13000*/  LOP3.LUT R67, R7, 0x4, RZ, 0x3c, !PT ;  /* 0x0000000407437812 */ /* 0x000fe400078e3cff */
[-C--:B------:R-:W-:Y:S02]  /*13010*/  LEA.HI.X.SX32 R35, R48, R93.reuse, 0x1, P6 ;  /* 0x0000005d30237211 */ /* 0x080fe400030f0eff */
[----:B------:R-:W-:Y:S01]  /*13020*/  LEA.HI.X.SX32 R37, R50, R93, 0x1, P5 ;  /* 0x0000005d32257211 */ /* 0x000fe200028f0eff */
[C---:B------:R-:W-:Y:S01]  /*13030*/  IMAD R68, R17.reuse, 0x4, R66 ;  /* 0x0000000411447824 */ /* 0x040fe200078e0242 */
[-C--:B------:R-:W-:Y:S01]  /*13040*/  IADD3 R38, P6, R52, R91.reuse, RZ ;  /* 0x0000005b34267210 */ /* 0x080fe20007fde0ff */
[----:B------:R-:W0:Y:S01]  /*13050*/  LDS R83, [R67+UR6] ;  /* 0x0000000643537984 */ /* 0x000e220008000800 */
[----:B------:R-:W-:Y:S01]  /*13060*/  IADD3 R40, P5, R16, R91, RZ ;  /* 0x0000005b10287210 */ /* 0x000fe20007fbe0ff */
[----:B------:R-:W-:Y:S01]  /*13070*/  IMAD R74, R17, 0x4, R68 ;  /* 0x00000004114a7824 */ /* 0x000fe200078e0244 */
[-C--:B------:R-:W-:Y:S01]  /*13080*/  LEA.HI.X.SX32 R39, R52, R93.reuse, 0x1, P6 ;  /* 0x0000005d34277211 */ /* 0x080fe200030f0eff */
[----:B------:R-:W3:Y:S01]  /*13090*/  LDS R85, [R67+UR6+0x100] ;  /* 0x0001000643557984 */ /* 0x000ee20008000800 */
[----:B------:R-:W-:-:S02]  /*130a0*/  LEA.HI.X.SX32 R41, R16, R93, 0x1, P5 ;  /* 0x0000005d10297211 */ /* 0x000fc400028f0eff */
[-C--:B------:R-:W-:Y:S01]  /*130b0*/  IADD3 R42, P6, R54, R91.reuse, RZ ;  /* 0x0000005b362a7210 */ /* 0x080fe20007fde0ff */
[----:B------:R-:W4:Y:S01]  /*130c0*/  LDS R87, [R67+UR6+0x200] ;  /* 0x0002000643577984 */ /* 0x000f220008000800 */
[----:B------:R-:W-:Y:S01]  /*130d0*/  IADD3 R44, P5, R56, R91, RZ ;  /* 0x0000005b382c7210 */ /* 0x000fe20007fbe0ff */
[C---:B------:R-:W-:Y:S01]  /*130e0*/  IMAD R76, R17.reuse, 0x4, R74 ;  /* 0x00000004114c7824 */ /* 0x040fe200078e024a */
[-C--:B------:R-:W-:Y:S01]  /*130f0*/  LEA.HI.X.SX32 R43, R54, R93.reuse, 0x1, P6 ;  /* 0x0000005d362b7211 */ /* 0x080fe200030f0eff */
[----:B------:R1:W4:Y:S01]  /*13100*/  LDS R88, [R67+UR6+0x300] ;  /* 0x0003000643587984 */ /* 0x0003220008000800 */
        /* <DEDUP_REMOVED lines=8> */
[C---:B------:R-:W-:Y:S01]  /*13190*/  IMAD R80, R17.reuse, 0x4, R78 ;  /* 0x0000000411507824 */ /* 0x040fe200078e024e */
[-C--:B------:R-:W-:Y:S02]  /*131a0*/  LEA.HI.X.SX32 R51, R62, R93.reuse, 0x1, P6 ;  /* 0x0000005d3e337211 */ /* 0x080fe400030f0eff */
[----:B------:R-:W-:Y:S01]  /*131b0*/  LEA.HI.X.SX32 R53, R64, R93, 0x1, P5 ;  /* 0x0000005d40357211 */ /* 0x000fe200028f0eff */
[----:B------:R-:W-:Y:S01]  /*131c0*/  IMAD R82, R17, 0x4, R80 ;  /* 0x0000000411527824 */ /* 0x000fe200078e0250 */
[----:B------:R-:W-:-:S02]  /*131d0*/  IADD3 R54, P6, R66, R91, RZ ;  /* 0x0000005b42367210 */ /* 0x000fc40007fde0ff */
[----:B------:R-:W-:Y:S01]  /*131e0*/  IADD3 R56, P5, R68, R91, RZ ;  /* 0x0000005b44387210 */ /* 0x000fe20007fbe0ff */
[C---:B------:R-:W-:Y:S01]  /*131f0*/  IMAD R84, R17.reuse, 0x4, R82 ;  /* 0x0000000411547824 */ /* 0x040fe200078e0252 */
[-C--:B------:R-:W-:Y:S02]  /*13200*/  LEA.HI.X.SX32 R55, R66, R93.reuse, 0x1, P6 ;  /* 0x0000005d42377211 */ /* 0x080fe400030f0eff */
        /* <DEDUP_REMOVED lines=8> */
[----:B--2---:R-:W-:Y:S01]  /*13290*/  IMAD R7, R17, 0x4, R86 ;  /* 0x0000000411077824 */ /* 0x004fe200078e0256 */
[-C--:B------:R-:W-:Y:S02]  /*132a0*/  LEA.HI.X.SX32 R17, R78, R93.reuse, 0x1, P6 ;  /* 0x0000005d4e117211 */ /* 0x080fe400030f0eff */
[----:B------:R-:W-:Y:S02]  /*132b0*/  LEA.HI.X.SX32 R63, R80, R93, 0x1, P5 ;  /* 0x0000005d503f7211 */ /* 0x000fe400028f0eff */
[----:B------:R-:W-:-:S02]  /*132c0*/  IADD3 R64, P6, R82, R91, RZ ;  /* 0x0000005b52407210 */ /* 0x000fc40007fde0ff */
[----:B------:R-:W-:Y:S02]  /*132d0*/  IADD3 R68, P5, R84, R91, RZ ;  /* 0x0000005b54447210 */ /* 0x000fe40007fbe0ff */
[----:B------:R-:W-:Y:S02]  /*132e0*/  LEA R74, R6, UR6, 0x4 ;  /* 0x00000006064a7c11 */ /* 0x000fe4000f8e20ff */
[-C--:B------:R-:W-:Y:S02]  /*132f0*/  LEA.HI.X.SX32 R65, R82, R93.reuse, 0x1, P6 ;  /* 0x0000005d52417211 */ /* 0x080fe400030f0eff */
[----:B------:R-:W-:Y:S02]  /*13300*/  LEA.HI.X.SX32 R69, R84, R93, 0x1, P5 ;  /* 0x0000005d54457211 */ /* 0x000fe400028f0eff */
[-C--:B------:R-:W-:Y:S02]  /*13310*/  IADD3 R66, P6, R86, R91.reuse, RZ ;  /* 0x0000005b56427210 */ /* 0x080fe40007fde0ff */
[----:B------:R-:W-:Y:S01]  /*13320*/  IADD3 R6, P5, R7, R91, RZ ;  /* 0x0000005b07067210 */ /* 0x000fe20007fbe0ff */
[----:B------:R-:W-:Y:S01]  /*13330*/  IMAD.IADD R74, R89, 0x1, R74 ;  /* 0x00000001594a7824 */ /* 0x000fe200078e024a */
[----:B-1----:R-:W-:-:S02]  /*13340*/  PRMT R89, R75, 0x7770, RZ ;  /* 0x000077704b597816 */ /* 0x002fc400000000ff */
[-C--:B------:R-:W-:Y:S02]  /*13350*/  LEA.HI.X.SX32 R67, R86, R93.reuse, 0x1, P6 ;  /* 0x0000005d56437211 */ /* 0x080fe400030f0eff */
[----:B------:R-:W-:Y:S02]  /*13360*/  LEA.HI.X.SX32 R7, R7, R93, 0x1, P5 ;  /* 0x0000005d07077211 */ /* 0x000fe400028f0eff */
[----:B0-----:R-:W-:Y:S02]  /*13370*/  PRMT R91, R83, 0x7770, RZ ;  /* 0x00007770535b7816 */ /* 0x001fe400000000ff */
[----:B------:R-:W-:Y:S02]  /*13380*/  PRMT R93, R77, 0x7770, RZ ;  /* 0x000077704d5d7816 */ /* 0x000fe400000000ff */
[----:B---3--:R-:W-:Y:S01]  /*13390*/  PRMT R95, R85, 0x7770, RZ ;  /* 0x00007770555f7816 */ /* 0x008fe200000000ff */
[----:B------:R0:W-:Y:S01]  /*133a0*/  STG.E.U8 desc[UR12][R8.64], R89 ;  /* 0x0000005908007986 */ /* 0x0001e2000c10110c */
[----:B------:R-:W-:-:S02]  /*133b0*/  PRMT R97, R79, 0x7770, RZ ;  /* 0x000077704f617816 */ /* 0x000fc400000000ff */
[----:B----4-:R-:W-:Y:S01]  /*133c0*/  PRMT R99, R87, 0x7770, RZ ;  /* 0x0000777057637816 */ /* 0x010fe200000000ff */
[----:B------:R1:W-:Y:S01]  /*133d0*/  STG.E.U8 desc[UR12][R10.64], R91 ;  /* 0x0000005b0a007986 */ /* 0x0003e2000c10110c */
[----:B------:R-:W-:-:S03]  /*133e0*/  PRMT R101, R81, 0x7770, RZ ;  /* 0x0000777051657816 */ /* 0x000fc600000000ff */
[----:B------:R2:W-:Y:S01]  /*133f0*/  STG.E.U8 desc[UR12][R12.64], R93 ;  /* 0x0000005d0c007986 */ /* 0x0005e2000c10110c */
[----:B0-----:R-:W-:-:S03]  /*13400*/  PRMT R9, R88, 0x7770, RZ ;  /* 0x0000777058097816 */ /* 0x001fc600000000ff */
[----:B------:R0:W-:Y:S01]  /*13410*/  STG.E.U8 desc[UR12][R14.64], R95 ;  /* 0x0000005f0e007986 */ /* 0x0001e2000c10110c */
[----:B-1----:R-:W-:-:S03]  /*13420*/  PRMT R11, R75, 0x7771, RZ ;  /* 0x000077714b0b7816 */ /* 0x002fc600000000ff */
[----:B------:R1:W-:Y:S01]  /*13430*/  STG.E.U8 desc[UR12][R18.64], R97 ;  /* 0x0000006112007986 */ /* 0x0003e2000c10110c */
[----:B--2---:R-:W-:-:S03]  /*13440*/  PRMT R13, R83, 0x7771, RZ ;  /* 0x00007771530d7816 */ /* 0x004fc600000000ff */
        /* <DEDUP_REMOVED lines=24> */
[----:B------:R-:W-:Y:S04]  /*135d0*/  STG.E.U8 desc[UR12][R44.64], R15 ;  /* 0x0000000f2c007986 */ /* 0x000fe8000c10110c */
[----:B------:R-:W-:Y:S04]  /*135e0*/  STG.E.U8 desc[UR12][R46.64], R19 ;  /* 0x000000132e007986 */ /* 0x000fe8000c10110c */
[----:B------:R-:W-:Y:S04]  /*135f0*/  STG.E.U8 desc[UR12][R48.64], R21 ;  /* 0x0000001530007986 */ /* 0x000fe8000c10110c */
[----:B------:R-:W-:Y:S04]  /*13600*/  STG.E.U8 desc[UR12][R50.64], R23 ;  /* 0x0000001732007986 */ /* 0x000fe8000c10110c */
[----:B------:R2:W-:Y:S01]  /*13610*/  STG.E.U8 desc[UR12][R52.64], R9 ;  /* 0x0000000934007986 */ /* 0x0005e2000c10110c */
[----:B0-----:R-:W-:-:S02]  /*13620*/  PRMT R11, R81, 0x7772, RZ ;  /* 0x00007772510b7816 */ /* 0x001fc400000000ff */
[----:B-1----:R-:W-:Y:S02]  /*13630*/  PRMT R13, R88, 0x7772, RZ ;  /* 0x00007772580d7816 */ /* 0x002fe400000000ff */
[----:B------:R-:W-:Y:S02]  /*13640*/  PRMT R75, R75, 0x7773, RZ ;  /* 0x000077734b4b7816 */ /* 0x000fe400000000ff */
[----:B--2---:R-:W-:Y:S02]  /*13650*/  FSEL R9, R70, -INF , P4 ;  /* 0xff80000046097808 */ /* 0x004fe40002000000 */
[----:B------:R-:W-:-:S03]  /*13660*/  PRMT R83, R83, 0x7773, RZ ;  /* 0x0000777353537816 */ /* 0x000fc600000000ff */
[----:B------:R-:W-:Y:S01]  /*13670*/  FFMA R12, R9, 0.69314718246459960938, R0 ;  /* 0x3f317218090c7823 */ /* 0x000fe20000000000 */
[----:B------:R-:W-:Y:S01]  /*13680*/  FSEL R9, R72, -INF , P1 ;  /* 0xff80000048097808 */ /* 0x000fe20000800000 */
[----:B------:R0:W-:Y:S01]  /*13690*/  STG.E.U8 desc[UR12][R54.64], R11 ;  /* 0x0000000b36007986 */ /* 0x0001e2000c10110c */
[----:B------:R-:W-:Y:S02]  /*136a0*/  PRMT R77, R77, 0x7773, RZ ;  /* 0x000077734d4d7816 */ /* 0x000fe400000000ff */
[----:B------:R-:W-:Y:S01]  /*136b0*/  PRMT R85, R85, 0x7773, RZ ;  /* 0x0000777355557816 */ /* 0x000fe200000000ff */
[----:B------:R1:W-:Y:S01]  /*136c0*/  STG.E.U8 desc[UR12][R56.64], R13 ;  /* 0x0000000d38007986 */ /* 0x0003e2000c10110c */
[----:B------:R-:W-:Y:S01]  /*136d0*/  PRMT R79, R79, 0x7773, RZ ;  /* 0x000077734f4f7816 */ /* 0x000fe200000000ff */
[----:B------:R-:W-:Y:S01]  /*136e0*/  FFMA R15, R9, 0.69314718246459960938, R4 ;  /* 0x3f317218090f7823 */ /* 0x000fe20000000004 */
[----:B------:R-:W-:Y:S01]  /*136f0*/  PRMT R87, R87, 0x7773, RZ ;  /* 0x0000777357577816 */ /* 0x000fe200000000ff */
[----:B------:R2:W-:Y:S01]  /*13700*/  STG.E.U8 desc[UR12][R58.64], R75 ;  /* 0x0000004b3a007986 */ /* 0x0005e2000c10110c */
[----:B------:R-:W-:-:S02]  /*13710*/  PRMT R81, R81, 0x7773, RZ ;  /* 0x0000777351517816 */ /* 0x000fc400000000ff */
[----:B------:R-:W-:Y:S01]  /*13720*/  LOP3.LUT R4, R5, 0x70, RZ, 0xc0, !PT ;  /* 0x0000007005047812 */ /* 0x000fe200078ec0ff */
[----:B------:R2:W-:Y:S01]  /*13730*/  STG.E.U8 desc[UR12][R60.64], R83 ;  /* 0x000000533c007986 */ /* 0x0005e2000c10110c */
[----:B------:R-:W-:Y:S01]  /*13740*/  PRMT R5, R88, 0x7773, RZ ;  /* 0x0000777358057816 */ /* 0x000fe200000000ff */
[----:B0-----:R-:W0:Y:S02]  /*13750*/  LDC.64 R10, c[0x0][0x230] ;  /* 0x00008c00ff0a7b82 */ /* 0x001e240000000a00 */
[----:B------:R2:W-:Y:S04]  /*13760*/  STG.E.U8 desc[UR12][R16.64], R77 ;  /* 0x0000004d10007986 */ /* 0x0005e8000c10110c */
[----:B------:R2:W-:Y:S04]  /*13770*/  STG.E.U8 desc[UR12][R62.64], R85 ;  /* 0x000000553e007986 */ /* 0x0005e8000c10110c */
[----:B------:R2:W-:Y:S04]  /*13780*/  STG.E.U8 desc[UR12][R64.64], R79 ;  /* 0x0000004f40007986 */ /* 0x0005e8000c10110c */
[----:B------:R2:W-:Y:S04]  /*13790*/  STG.E.U8 desc[UR12][R68.64], R87 ;  /* 0x0000005744007986 */ /* 0x0005e8000c10110c */
[----:B------:R2:W-:Y:S04]  /*137a0*/  STG.E.U8 desc[UR12][R66.64], R81 ;  /* 0x0000005142007986 */ /* 0x0005e8000c10110c */
[----:B------:R2:W-:Y:S01]  /*137b0*/  STG.E.U8 desc[UR12][R6.64], R5 ;  /* 0x0000000506007986 */ /* 0x0005e2000c10110c */
[----:B------:R-:W-:-:S02]  /*137c0*/  FSEL R71, R71, -INF , P3 ;  /* 0xff80000047477808 */ /* 0x000fc40001800000 */
[----:B------:R-:W-:-:S03]  /*137d0*/  FSEL R8, R73, -INF , P2 ;  /* 0xff80000049087808 */ /* 0x000fc60001000000 */
[----:B-1----:R-:W-:Y:S02]  /*137e0*/  FFMA R13, R71, 0.69314718246459960938, R2 ;  /* 0x3f317218470d7823 */ /* 0x002fe40000000002 */
[----:B------:R-:W-:Y:S01]  /*137f0*/  FFMA R14, R8, 0.69314718246459960938, R3 ;  /* 0x3f317218080e7823 */ /* 0x000fe20000000003 */
[----:B------:R-:W-:Y:S01]  /*13800*/  BAR.SYNC.DEFER_BLOCKING 0x0 ;  /* 0x0000000000007b1d */ /* 0x000fe20000010000 */
[----:B------:R-:W-:Y:S01]  /*13810*/  UIMAD UR4, UR7, UR4, URZ ;  /* 0x00000004070472a4 */ /* 0x000fe2000f8e023f */
[----:B------:R-:W-:-:S03]  /*13820*/  IMAD.SHL.U32 R3, R90, 0x4, RZ ;  /* 0x000000045a037824 */ /* 0x000fc600078e00ff */
[----:B------:R-:W-:Y:S01]  /*13830*/  USHF.L.U32 UR7, UR4, 0x2, URZ ;  /* 0x0000000204077899 */ /* 0x000fe2000800063f */
[----:B------:R2:W-:Y:S01]  /*13840*/  STS.128 [R4+UR6], R12 ;  /* 0x0000000c04007988 */ /* 0x0005e20008000c06 */
[----:B------:R-:W-:Y:S01]  /*13850*/  UIMAD.WIDE UR4, UR4, 0x4, URZ ;  /* 0x00000004040478a5 */ /* 0x000fe2000f8e023f */
[----:B------:R-:W-:Y:S01]  /*13860*/  IMAD.HI R0, R90, 0x4, RZ ;  /* 0x000000045a007827 */ /* 0x000fe200078e02ff */
[----:B------:R-:W-:Y:S02]  /*13870*/  BAR.SYNC.DEFER_BLOCKING 0x0 ;  /* 0x0000000000007b1d */ /* 0x000fe40000010000 */
[----:B0-----:R-:W-:-:S04]  /*13880*/  IADD3 R2, P1, P2, R3, UR7, R10 ;  /* 0x0000000703027c10 */ /* 0x001fc8000fa3e00a */
[----:B------:R-:W-:Y:S01]  /*13890*/  IADD3.X R3, R0, UR5, R11, P1, P2 ;  /* 0x0000000500037c10 */ /* 0x000fe20008fe440b */
[----:B--2---:R-:W-:Y:S08]  /*138a0*/  @P0 EXIT ;  /* 0x000000000000094d */ /* 0x004ff00003800000 */
[----:B------:R-:W0:Y:S04]  /*138b0*/  LDS R5, [R74] ;  /* 0x000000004a057984 */ /* 0x000e280000000800 */
[----:B0-----:R-:W-:Y:S01]  /*138c0*/  STG.E desc[UR12][R2.64], R5 ;  /* 0x0000000502007986 */ /* 0x001fe2000c10190c */
[----:B------:R-:W-:Y:S05]  /*138d0*/  EXIT ;  /* 0x000000000000794d */ /* 0x000fea0003800000 */
.L_x_2:
[----:B------:R-:W-:-:S00]  /*138e0*/  BRA `(.L_x_2) ;  /* 0xfffffffc00fc7947 */ /* 0x000fc0000383ffff */
[----:B------:R-:W-:-:S00]  /*138f0*/  NOP ;  /* 0x0000000000007918 */ /* 0x000fc00000000000 */
        /* <DEDUP_REMOVED lines=8> */
.L_x_3:


//--------------------- .nv.global.init           --------------------------
	.section	.nv.global.init,"aw",@progbits
.nv.global.init:
	.type		_$_str,@object
	.size		_$_str,(.L_0 - _$_str)
_$_str:
        /*0000*/ 	.byte	0x5f, 0x5f, 0x43, 0x55, 0x44, 0x41, 0x5f, 0x46, 0x54, 0x5a, 0x00
.L_0:


//--------------------- .nv.shared.attn_fwd       --------------------------
	.section	.nv.shared.attn_fwd,"aw",@nobits
	.sectionflags	@""
	.align	16
	.zero		1024


//--------------------- .nv.shared.reserved.0     --------------------------
	.section	.nv.shared.reserved.0,"aw",@nobits
	.weak		__nv_reservedSMEM_offset_0_alias
	.size		__nv_reservedSMEM_offset_0_alias, 0, 0
	.other		__nv_reservedSMEM_offset_0_alias,@"STO_CUDA_RESERVED_SHARED STV_DEFAULT"
__nv_reservedSMEM_offset_0_alias:
	.zero		0


//--------------------- .nv.constant0.attn_fwd    --------------------------
	.section	.nv.constant0.attn_fwd,"a",@progbits
	.sectionflags	@""
	.align	4
.nv.constant0.attn_fwd:
	.zero		664


//--------------------- SYMBOLS --------------------------

	.type		.nv.reservedSmem.offset0,@object
	.size		.nv.reservedSmem.offset0,0x4
